def matmul_kernel(
    a_ptr,
    b_ptr,
    c_ptr,
    M,
    N,
    K,
    stride_am,
    stride_ak,
    stride_bk,
    stride_bn,
    stride_cm,
    stride_cn,
    BLOCK_M: tl.constexpr,
    BLOCK_N: tl.constexpr,
    BLOCK_K: tl.constexpr,
    GROUP_M: tl.constexpr,
):
    pid = tl.program_id(axis=0)
    num_pid_m = tl.cdiv(M, BLOCK_M)
    num_pid_n = tl.cdiv(N, BLOCK_N)
    num_pid_in_group = GROUP_M * num_pid_n
    group_id = pid // num_pid_in_group
    first_pid_m = group_id * GROUP_M
    group_size_m = min(num_pid_m - first_pid_m, GROUP_M)
    pid_m = first_pid_m + ((pid % num_pid_in_group) % group_size_m)
    pid_n = (pid % num_pid_in_group) // group_size_m

    offs_am = (pid_m * BLOCK_M + tl.arange(0, BLOCK_M)) % M
    offs_bn = (pid_n * BLOCK_N + tl.arange(0, BLOCK_N)) % N
    offs_k = tl.arange(0, BLOCK_K)
    a_ptrs = a_ptr + offs_am[:, None] * stride_am + offs_k[None, :] * stride_ak
    b_ptrs = b_ptr + offs_k[:, None] * stride_bk + offs_bn[None, :] * stride_bn

    acc = tl.zeros((BLOCK_M, BLOCK_N), dtype=tl.float32)
    for kk in range(0, tl.cdiv(K, BLOCK_K)):
        a = tl.load(a_ptrs, mask=offs_k[None, :] < K - kk * BLOCK_K, other=0.0)
        b = tl.load(b_ptrs, mask=offs_k[:, None] < K - kk * BLOCK_K, other=0.0)
        acc = tl.dot(a, b, acc)
        a_ptrs += BLOCK_K * stride_ak
        b_ptrs += BLOCK_K * stride_bk

    c = acc.to(c_ptr.dtype.element_ty)
    offs_cm = pid_m * BLOCK_M + tl.arange(0, BLOCK_M)
    offs_cn = pid_n * BLOCK_N + tl.arange(0, BLOCK_N)
    c_ptrs = c_ptr + offs_cm[:, None] * stride_cm + offs_cn[None, :] * stride_cn
    mask = (offs_cm[:, None] < M) & (offs_cn[None, :] < N)
    tl.store(c_ptrs, c, mask=mask)

# config = {"BLOCK_K": 128, "BLOCK_M": 256, "BLOCK_N": 64, "GROUP_M": 8, "arch": "sm_100", "dtype": "fp8e5m2", "num_ctas": 1, "num_stages": 3, "num_warps": 2}
# arch = sm_100


// ===== COMPILED SASS (sm_100a) =====

	.target	sm_100a

	.elftype	@"ET_EXEC"


//--------------------- .note.nv.tkinfo           --------------------------
	.section	.note.nv.tkinfo,"",@"SHT_NOTE"
	.sectionflags	@"SHF_NOTE_NV_TKINFO"
	.tkinfo
        /*0018*/ 	.word	0x00000081
        /*0030*/ 	.string	""
        /*0030*/ 	.string	"ptxas-blackwell"
        /*0030*/ 	.string	"Cuda compilation tools, release 12.9, V12.9.86"
        /*0030*/ 	.string	"Build cuda_12.9.r12.9/compiler.36037853_0"
        /*0030*/ 	.string	"-v  -suppress-debug-info  -lineinfo  -arch sm_100a "



//--------------------- .note.nv.cuver            --------------------------
	.section	.note.nv.cuver,"",@"SHT_NOTE"
	.sectionflags	@"SHF_NOTE_NV_CUVER"
        /*0018*/ 	.short	0x0001
        /*001a*/ 	.short	0x0064
        /*001c*/ 	.short	0x0001
        /*001e*/ 	.short	0x0000
        /*0020*/ 	.short	0x0001
        /*0022*/ 	.short	0x0000


//--------------------- .nv.info                  --------------------------
	.section	.nv.info,"",@"SHT_CUDA_INFO"
	.align	4


	//----- nvinfo : EIATTR_REGCOUNT
	.align		4
        /*0000*/ 	.byte	0x04, 0x2f
        /*0002*/ 	.short	(.L_1 - .L_0)
	.align		4
.L_0:
        /*0004*/ 	.word	index@(matmul_kernel)
        /*0008*/ 	.word	0x00000020


	//----- nvinfo : EIATTR_FRAME_SIZE
	.align		4
.L_1:
        /*000c*/ 	.byte	0x04, 0x11
        /*000e*/ 	.short	(.L_3 - .L_2)
	.align		4
.L_2:
        /*0010*/ 	.word	index@(matmul_kernel)
        /*0014*/ 	.word	0x00003898


	//----- nvinfo : EIATTR_MIN_STACK_SIZE
	.align		4
.L_3:
        /*0018*/ 	.byte	0x04, 0x12
        /*001a*/ 	.short	(.L_5 - .L_4)
	.align		4
.L_4:
        /*001c*/ 	.word	index@(matmul_kernel)
        /*0020*/ 	.word	0x00003898
.L_5:


//--------------------- .nv.info.matmul_kernel    --------------------------
	.section	.nv.info.matmul_kernel,"",@"SHT_CUDA_INFO"
	.sectionflags	@""
	.align	4


	//----- nvinfo : EIATTR_CUDA_API_VERSION
	.align		4
        /*0000*/ 	.byte	0x04, 0x37
        /*0002*/ 	.short	(.L_7 - .L_6)
.L_6:
        /*0004*/ 	.word	0x00000081


	//----- nvinfo : EIATTR_KPARAM_INFO
	.align		4
.L_7:
        /*0008*/ 	.byte	0x04, 0x17
        /*000a*/ 	.short	(.L_9 - .L_8)
.L_8:
        /*000c*/ 	.word	0x00000000
        /*0010*/ 	.short	0x000d
        /*0012*/ 	.short	0x0048
        /*0014*/ 	.byte	0x00, 0xf4, 0x21, 0x00


	//----- nvinfo : EIATTR_KPARAM_INFO
	.align		4
.L_9:
        /*0018*/ 	.byte	0x04, 0x17
        /*001a*/ 	.short	(.L_11 - .L_10)
.L_10:
        /*001c*/ 	.word	0x00000000
        /*0020*/ 	.short	0x000c
        /*0022*/ 	.short	0x0040
        /*0024*/ 	.byte	0x00, 0xf4, 0x21, 0x00


	//----- nvinfo : EIATTR_KPARAM_INFO
	.align		4
.L_11:
        /*0028*/ 	.byte	0x04, 0x17
        /*002a*/ 	.short	(.L_13 - .L_12)
.L_12:
        /*002c*/ 	.word	0x00000000
        /*0030*/ 	.short	0x000b
        /*0032*/ 	.short	0x0038
        /*0034*/ 	.byte	0x00, 0xf0, 0x11, 0x00


	//----- nvinfo : EIATTR_KPARAM_INFO
	.align		4
.L_13:
        /*0038*/ 	.byte	0x04, 0x17
        /*003a*/ 	.short	(.L_15 - .L_14)
.L_14:
        /*003c*/ 	.word	0x00000000
        /*0040*/ 	.short	0x000a
        /*0042*/ 	.short	0x0034
        /*0044*/ 	.byte	0x00, 0xf0, 0x11, 0x00


	//----- nvinfo : EIATTR_KPARAM_INFO
	.align		4
.L_15:
        /*0048*/ 	.byte	0x04, 0x17
        /*004a*/ 	.short	(.L_17 - .L_16)
.L_16:
        /*004c*/ 	.word	0x00000000
        /*0050*/ 	.short	0x0009
        /*0052*/ 	.short	0x0030
        /*0054*/ 	.byte	0x00, 0xf0, 0x11, 0x00


	//----- nvinfo : EIATTR_KPARAM_INFO
	.align		4
.L_17:
        /*0058*/ 	.byte	0x04, 0x17
        /*005a*/ 	.short	(.L_19 - .L_18)
.L_18:
        /*005c*/ 	.word	0x00000000
        /*0060*/ 	.short	0x0008
        /*0062*/ 	.short	0x002c
        /*0064*/ 	.byte	0x00, 0xf0, 0x11, 0x00


	//----- nvinfo : EIATTR_KPARAM_INFO
	.align		4
.L_19:
        /*0068*/ 	.byte	0x04, 0x17
        /*006a*/ 	.short	(.L_21 - .L_20)
.L_20:
        /*006c*/ 	.word	0x00000000
        /*0070*/ 	.short	0x0007
        /*0072*/ 	.short	0x0028
        /*0074*/ 	.byte	0x00, 0xf0, 0x11, 0x00


	//----- nvinfo : EIATTR_KPARAM_INFO
	.align		4
.L_21:
        /*0078*/ 	.byte	0x04, 0x17
        /*007a*/ 	.short	(.L_23 - .L_22)
.L_22:
        /*007c*/ 	.word	0x00000000
        /*0080*/ 	.short	0x0006
        /*0082*/ 	.short	0x0024
        /*0084*/ 	.byte	0x00, 0xf0, 0x11, 0x00


	//----- nvinfo : EIATTR_KPARAM_INFO
	.align		4
.L_23:
        /*0088*/ 	.byte	0x04, 0x17
        /*008a*/ 	.short	(.L_25 - .L_24)
.L_24:
        /*008c*/ 	.word	0x00000000
        /*0090*/ 	.short	0x0005
        /*0092*/ 	.short	0x0020
        /*0094*/ 	.byte	0x00, 0xf0, 0x11, 0x00


	//----- nvinfo : EIATTR_KPARAM_INFO
	.align		4
.L_25:
        /*0098*/ 	.byte	0x04, 0x17
        /*009a*/ 	.short	(.L_27 - .L_26)
.L_26:
        /*009c*/ 	.word	0x00000000
        /*00a0*/ 	.short	0x0004
        /*00a2*/ 	.short	0x001c
        /*00a4*/ 	.byte	0x00, 0xf0, 0x11, 0x00


	//----- nvinfo : EIATTR_KPARAM_INFO
	.align		4
.L_27:
        /*00a8*/ 	.byte	0x04, 0x17
        /*00aa*/ 	.short	(.L_29 - .L_28)
.L_28:
        /*00ac*/ 	.word	0x00000000
        /*00b0*/ 	.short	0x0003
        /*00b2*/ 	.short	0x0018
        /*00b4*/ 	.byte	0x00, 0xf0, 0x11, 0x00


	//----- nvinfo : EIATTR_KPARAM_INFO
	.align		4
.L_29:
        /*00b8*/ 	.byte	0x04, 0x17
        /*00ba*/ 	.short	(.L_31 - .L_30)
.L_30:
        /*00bc*/ 	.word	0x00000000
        /*00c0*/ 	.short	0x0002
        /*00c2*/ 	.short	0x0010
        /*00c4*/ 	.byte	0x00, 0xf4, 0x21, 0x00


	//----- nvinfo : EIATTR_KPARAM_INFO
	.align		4
.L_31:
        /*00c8*/ 	.byte	0x04, 0x17
        /*00ca*/ 	.short	(.L_33 - .L_32)
.L_32:
        /*00cc*/ 	.word	0x00000000
        /*00d0*/ 	.short	0x0001
        /*00d2*/ 	.short	0x0008
        /*00d4*/ 	.byte	0x00, 0xf4, 0x21, 0x00


	//----- nvinfo : EIATTR_KPARAM_INFO
	.align		4
.L_33:
        /*00d8*/ 	.byte	0x04, 0x17
        /*00da*/ 	.short	(.L_35 - .L_34)
.L_34:
        /*00dc*/ 	.word	0x00000000
        /*00e0*/ 	.short	0x0000
        /*00e2*/ 	.short	0x0000
        /*00e4*/ 	.byte	0x00, 0xf4, 0x21, 0x00


	//----- nvinfo : EIATTR_SPARSE_MMA_MASK
	.align		4
.L_35:
        /*00e8*/ 	.byte	0x03, 0x50
        /*00ea*/ 	.short	0x0000


	//----- nvinfo : EIATTR_MAXREG_COUNT
	.align		4
        /*00ec*/ 	.byte	0x03, 0x1b
        /*00ee*/ 	.short	0x00ff


	//----- nvinfo : EIATTR_NUM_BARRIERS
	.align		4
        /*00f0*/ 	.byte	0x02, 0x4c
        /*00f2*/ 	.byte	0x01
	.zero		1


	//----- nvinfo : EIATTR_ANNOTATIONS
	.align		4
        /*00f4*/ 	.byte	0x04, 0x55
        /*00f6*/ 	.short	(.L_37 - .L_36)


	//   ....[0]....
.L_36:
        /*00f8*/ 	.word	0x00000001
        /*00fc*/ 	.byte	0x50, 0x00, 0x00, 0x00, 0x01, 0x00, 0x00, 0x00, 0x90, 0x00, 0x00, 0x00, 0x01, 0x00, 0x00, 0x00
        /* <DEDUP_REMOVED lines=3893> */
        /*f45c*/ 	.byte	0x10, 0xbd, 0x03, 0x00, 0x01, 0x00, 0x00, 0x00, 0x20, 0xbd, 0x03, 0x00


	//----- nvinfo : EIATTR_VRC_CTA_INIT_COUNT
	.align		4
.L_37:
        /*f468*/ 	.byte	0x02, 0x4a
	.zero		1
	.zero		1


	//----- nvinfo : EIATTR_EXIT_INSTR_OFFSETS
	.align		4
        /*f46c*/ 	.byte	0x04, 0x1c
        /*f46e*/ 	.short	(.L_39 - .L_38)


	//   ....[0]....
.L_38:
        /*f470*/ 	.word	0x00070480


	//   ....[1]....
        /*f474*/ 	.word	0x000704a0


	//----- nvinfo : EIATTR_REQNTID
	.align		4
.L_39:
        /*f478*/ 	.byte	0x04, 0x10
        /*f47a*/ 	.short	(.L_41 - .L_40)
.L_40:
        /*f47c*/ 	.word	0x00000040
        /*f480*/ 	.word	0x00000001
        /*f484*/ 	.word	0x00000001


	//----- nvinfo : EIATTR_CBANK_PARAM_SIZE
	.align		4
.L_41:
        /*f488*/ 	.byte	0x03, 0x19
        /*f48a*/ 	.short	0x0050


	//----- nvinfo : EIATTR_PARAM_CBANK
	.align		4
        /*f48c*/ 	.byte	0x04, 0x0a
        /*f48e*/ 	.short	(.L_43 - .L_42)
	.align		4
.L_42:
        /*f490*/ 	.word	index@(.nv.constant0.matmul_kernel)
        /*f494*/ 	.short	0x0380
        /*f496*/ 	.short	0x0050


	//----- nvinfo : EIATTR_SW_WAR
	.align		4
.L_43:
        /*f498*/ 	.byte	0x04, 0x36
        /*f49a*/ 	.short	(.L_45 - .L_44)
.L_44:
        /*f49c*/ 	.word	0x00000008
.L_45:


//--------------------- .nv.compat                --------------------------
	.section	.nv.compat,"",@"SHT_CUDA_COMPAT_INFO"
	.align	4
        /*0000*/ 	.byte	0x02, 0x02, 0x02, 0x00, 0x02, 0x05, 0x05, 0x00, 0x02, 0x03, 0x00, 0x00, 0x02, 0x06, 0x01, 0x00


//--------------------- .nv.callgraph             --------------------------
	.section	.nv.callgraph,"",@"SHT_CUDA_CALLGRAPH"
	.align	4
	.sectionentsize	8
	.align		4
        /*0000*/ 	.word	0x00000000
	.align		4
        /*0004*/ 	.word	0xffffffff
	.align		4
        /*0008*/ 	.word	0x00000000
	.align		4
        /*000c*/ 	.word	0xfffffffe
	.align		4
        /*0010*/ 	.word	0x00000000
	.align		4
        /*0014*/ 	.word	0xfffffffd
	.align		4
        /*0018*/ 	.word	0x00000000
	.align		4
        /*001c*/ 	.word	0xfffffffc


//--------------------- .text.matmul_kernel       --------------------------
	.section	.text.matmul_kernel,"ax",@progbits
	.align	128
        .global         matmul_kernel
        .type           matmul_kernel,@function
        .size           matmul_kernel,(.L_x_3 - matmul_kernel)
        .other          matmul_kernel,@"STO_CUDA_ENTRY STV_DEFAULT"
matmul_kernel:
.text.matmul_kernel:
[----:B------:R-:W0:Y:S08]  /*0000*/  LDC R1, c[0x0][0x37c] ;  /* 0x0000df00ff017b82 */ /* 0x000e300000000800 */
[----:B------:R-:W1:Y:S01]  /*0010*/  LDC.64 R2, c[0x0][0x398] ;  /* 0x0000e600ff027b82 */ /* 0x000e620000000a00 */
[----:B0-----:R-:W-:Y:S01]  /*0020*/  VIADD R1, R1, 0xffffc768 ;  /* 0xffffc76801017836 */ /* 0x001fe20000000000 */
[----:B------:R-:W0:Y:S01]  /*0030*/  S2R R14, SR_TID.X ;  /* 0x00000000000e7919 */ /* 0x000e220000002100 */
[----:B------:R-:W2:Y:S03]  /*0040*/  LDCU UR11, c[0x0][0x3a0] ;  /* 0x00007400ff0b77ac */ /* 0x000ea60008000800 */
[----:B------:R-:W-:Y:S01]  /*0050*/  STL [R1+0x310], RZ ;  /* 0x000310ff01007387 */ /* 0x000fe20000100800 */
[----:B------:R-:W-:Y:S01]  /*0060*/  UMOV UR4, 0x400 ;  /* 0x0000040000047882 */ /* 0x000fe20000000000 */
[----:B------:R-:W3:Y:S01]  /*0070*/  S2UR UR5, SR_CgaCtaId ;  /* 0x00000000000579c3 */ /* 0x000ee20000008800 */
[----:B------:R-:W4:Y:S01]  /*0080*/  LDCU.64 UR42, c[0x0][0x358] ;  /* 0x00006b00ff2a77ac */ /* 0x000f220008000a00 */
[----:B------:R-:W-:Y:S04]  /*0090*/  STL [R1+0x314], RZ ;  /* 0x000314ff01007387 */ /* 0x000fe80000100800 */
[----:B------:R-:W-:Y:S04]  /*00a0*/  STL [R1+0x318], RZ ;  /* 0x000318ff01007387 */ /* 0x000fe80000100800 */
[----:B------:R-:W-:Y:S01]  /*00b0*/  STL [R1+0x31c], RZ ;  /* 0x00031cff01007387 */ /* 0x000fe20000100800 */
[----:B--2---:R-:W-:-:S03]  /*00c0*/  UIADD3 UR11, UPT, UPT, UR11, 0x7f, URZ ;  /* 0x0000007f0b0b7890 */ /* 0x004fc6000fffe0ff */
[----:B------:R-:W-:Y:S01]  /*00d0*/  STL [R1+0x3d0], RZ ;  /* 0x0003d0ff01007387 */ /* 0x000fe20000100800 */
[----:B-1----:R-:W-:Y:S01]  /*00e0*/  VIADD R0, R3, 0x3f ;  /* 0x0000003f03007836 */ /* 0x002fe20000000000 */
[----:B------:R-:W-:Y:S02]  /*00f0*/  UISETP.GE.AND UP0, UPT, UR11, 0x80, UPT ;  /* 0x000000800b00788c */ /* 0x000fe4000bf06270 */
[----:B------:R-:W-:Y:S02]  /*0100*/  STL [R1+0x3d4], RZ ;  /* 0x0003d4ff01007387 */ /* 0x000fe40000100800 */
[----:B------:R-:W-:Y:S02]  /*0110*/  SHF.R.S32.HI R5, RZ, 0x1f, R0 ;  /* 0x0000001fff057819 */ /* 0x000fe40000011400 */
[----:B------:R-:W-:Y:S01]  /*0120*/  STL [R1+0x3d8], RZ ;  /* 0x0003d8ff01007387 */ /* 0x000fe20000100800 */
[----:B---3--:R-:W-:Y:S01]  /*0130*/  ULEA UR4, UR5, UR4, 0x18 ;  /* 0x0000000405047291 */ /* 0x008fe2000f8ec0ff */
[----:B------:R-:W-:-:S02]  /*0140*/  LEA.HI R5, R5, R0, RZ, 0x6 ;  /* 0x0000000005057211 */ /* 0x000fc400078f30ff */
[----:B------:R-:W-:Y:S02]  /*0150*/  STL [R1+0x3dc], RZ ;  /* 0x0003dcff01007387 */ /* 0x000fe40000100800 */
[----:B------:R-:W-:Y:S02]  /*0160*/  SHF.R.S32.HI R0, RZ, 0x6, R5 ;  /* 0x00000006ff007819 */ /* 0x000fe40000011405 */
[----:B------:R-:W-:Y:S03]  /*0170*/  STL [R1+0x3c0], RZ ;  /* 0x0003c0ff01007387 */ /* 0x000fe60000100800 */
[----:B------:R-:W-:Y:S01]  /*0180*/  IMAD.SHL.U32 R0, R0, 0x8, RZ ;  /* 0x0000000800007824 */ /* 0x000fe200078e00ff */
[----:B------:R-:W1:Y:S04]  /*0190*/  S2R R5, SR_CTAID.X ;  /* 0x0000000000057919 */ /* 0x000e680000002500 */
[-C--:B------:R-:W-:Y:S01]  /*01a0*/  IABS R9, R0.reuse ;  /* 0x0000000000097213 */ /* 0x080fe20000000000 */
[----:B------:R-:W-:Y:S01]  /*01b0*/  STL [R1+0x3c4], RZ ;  /* 0x0003c4ff01007387 */ /* 0x000fe20000100800 */
[----:B------:R-:W-:-:S02]  /*01c0*/  IABS R12, R0 ;  /* 0x00000000000c7213 */ /* 0x000fc40000000000 */
[----:B------:R-:W2:Y:S01]  /*01d0*/  I2F.RP R4, R9 ;  /* 0x0000000900047306 */ /* 0x000ea20000209400 */
[----:B------:R-:W-:Y:S04]  /*01e0*/  STL [R1+0x3c8], RZ ;  /* 0x0003c8ff01007387 */ /* 0x000fe80000100800 */
[----:B------:R-:W-:Y:S04]  /*01f0*/  STL [R1+0x3cc], RZ ;  /* 0x0003ccff01007387 */ /* 0x000fe80000100800 */
[----:B------:R-:W-:Y:S04]  /*0200*/  STL [R1+0x6d0], RZ ;  /* 0x0006d0ff01007387 */ /* 0x000fe80000100800 */
[----:B------:R-:W-:Y:S01]  /*0210*/  STL [R1+0x6d4], RZ ;  /* 0x0006d4ff01007387 */ /* 0x000fe20000100800 */
[----:B--2---:R-:W2:Y:S03]  /*0220*/  MUFU.RCP R4, R4 ;  /* 0x0000000400047308 */ /* 0x004ea60000001000 */
[----:B------:R-:W-:Y:S04]  /*0230*/  STL [R1+0x6d8], RZ ;  /* 0x0006d8ff01007387 */ /* 0x000fe80000100800 */
[----:B------:R-:W-:Y:S01]  /*0240*/  STL [R1+0x6dc], RZ ;  /* 0x0006dcff01007387 */ /* 0x000fe20000100800 */
[----:B-1----:R-:W-:-:S03]  /*0250*/  IABS R10, R5 ;  /* 0x00000005000a7213 */ /* 0x002fc60000000000 */
[----:B------:R-:W-:Y:S04]  /*0260*/  STL [R1+0x6c0], RZ ;  /* 0x0006c0ff01007387 */ /* 0x000fe80000100800 */
[----:B------:R-:W-:Y:S01]  /*0270*/  STL [R1+0x6c4], RZ ;  /* 0x0006c4ff01007387 */ /* 0x000fe20000100800 */
[----:B--2---:R-:W-:-:S03]  /*0280*/  VIADD R6, R4, 0xffffffe ;  /* 0x0ffffffe04067836 */ /* 0x004fc60000000000 */
[----:B------:R-:W-:Y:S01]  /*0290*/  STL [R1+0x6c8], RZ ;  /* 0x0006c8ff01007387 */ /* 0x000fe20000100800 */
[----:B------:R-:W-:Y:S01]  /*02a0*/  IMAD.MOV R4, RZ, RZ, -R12 ;  /* 0x000000ffff047224 */ /* 0x000fe200078e0a0c */
[----:B------:R1:W2:Y:S02]  /*02b0*/  F2I.FTZ.U32.TRUNC.NTZ R7, R6 ;  /* 0x0000000600077305 */ /* 0x0002a4000021f000 */
[----:B------:R-:W-:Y:S04]  /*02c0*/  STL [R1+0x6cc], RZ ;  /* 0x0006ccff01007387 */ /* 0x000fe80000100800 */
[----:B------:R-:W-:Y:S04]  /*02d0*/  STL [R1+0x6b0], RZ ;  /* 0x0006b0ff01007387 */ /* 0x000fe80000100800 */
[----:B------:R-:W-:Y:S01]  /*02e0*/  STL [R1+0x6b4], RZ ;  /* 0x0006b4ff01007387 */ /* 0x000fe20000100800 */
[----:B-1----:R-:W-:-:S03]  /*02f0*/  IMAD.MOV.U32 R6, RZ, RZ, RZ ;  /* 0x000000ffff067224 */ /* 0x002fc600078e00ff */
[----:B------:R-:W-:Y:S01]  /*0300*/  STL [R1+0x6b8], RZ ;  /* 0x0006b8ff01007387 */ /* 0x000fe20000100800 */
[----:B--2---:R-:W-:-:S03]  /*0310*/  IMAD.MOV R8, RZ, RZ, -R7 ;  /* 0x000000ffff087224 */ /* 0x004fc600078e0a07 */
[----:B------:R-:W-:Y:S01]  /*0320*/  STL [R1+0x6bc], RZ ;  /* 0x0006bcff01007387 */ /* 0x000fe20000100800 */
[----:B------:R-:W-:-:S03]  /*0330*/  IMAD R11, R8, R9, RZ ;  /* 0x00000009080b7224 */ /* 0x000fc600078e02ff */
[----:B------:R-:W-:Y:S01]  /*0340*/  STL [R1+0x6a0], RZ ;  /* 0x0006a0ff01007387 */ /* 0x000fe20000100800 */
[----:B------:R-:W-:Y:S02]  /*0350*/  IMAD.MOV.U32 R8, RZ, RZ, R10 ;  /* 0x000000ffff087224 */ /* 0x000fe400078e000a */
[----:B------:R-:W-:Y:S01]  /*0360*/  IMAD.HI.U32 R7, R7, R11, R6 ;  /* 0x0000000b07077227 */ /* 0x000fe200078e0006 */
[----:B------:R-:W-:Y:S04]  /*0370*/  STL [R1+0x6a4], RZ ;  /* 0x0006a4ff01007387 */ /* 0x000fe80000100800 */
[----:B------:R-:W-:Y:S01]  /*0380*/  STL [R1+0x6a8], RZ ;  /* 0x0006a8ff01007387 */ /* 0x000fe20000100800 */
[----:B------:R-:W-:-:S03]  /*0390*/  IMAD.HI.U32 R7, R7, R8, RZ ;  /* 0x0000000807077227 */ /* 0x000fc600078e00ff */
[----:B------:R-:W-:Y:S01]  /*03a0*/  STL [R1+0x6ac], RZ ;  /* 0x0006acff01007387 */ /* 0x000fe20000100800 */
[----:B------:R-:W-:-:S03]  /*03b0*/  IMAD R4, R7, R4, R8 ;  /* 0x0000000407047224 */ /* 0x000fc600078e0208 */
[----:B------:R-:W-:Y:S02]  /*03c0*/  STL [R1+0x390], RZ ;  /* 0x000390ff01007387 */ /* 0x000fe40000100800 */
[----:B------:R-:W-:Y:S02]  /*03d0*/  ISETP.GT.U32.AND P1, PT, R9, R4, PT ;  /* 0x000000040900720c */ /* 0x000fe40003f24070 */
[----:B------:R-:W-:Y:S04]  /*03e0*/  STL [R1+0x394], RZ ;  /* 0x000394ff01007387 */ /* 0x000fe80000100800 */
[----:B------:R-:W-:Y:S04]  /*03f0*/  STL [R1+0x398], RZ ;  /* 0x000398ff01007387 */ /* 0x000fe80000100800 */
[----:B------:R-:W-:Y:S03]  /*0400*/  STL [R1+0x39c], RZ ;  /* 0x00039cff01007387 */ /* 0x000fe60000100800 */
[----:B------:R-:W-:Y:S01]  /*0410*/  @!P1 IMAD.IADD R4, R4, 0x1, -R9 ;  /* 0x0000000104049824 */ /* 0x000fe200078e0a09 */
[----:B------:R-:W-:Y:S01]  /*0420*/  STL [R1+0x690], RZ ;  /* 0x000690ff01007387 */ /* 0x000fe20000100800 */
[----:B------:R-:W-:Y:S01]  /*0430*/  @!P1 VIADD R7, R7, 0x1 ;  /* 0x0000000107079836 */ /* 0x000fe20000000000 */
[----:B------:R-:W-:-:S02]  /*0440*/  ISETP.NE.AND P1, PT, R0, RZ, PT ;  /* 0x000000ff0000720c */ /* 0x000fc40003f25270 */
[----:B------:R-:W-:Y:S01]  /*0450*/  STL [R1+0x694], RZ ;  /* 0x000694ff01007387 */ /* 0x000fe20000100800 */
[----:B------:R-:W-:Y:S02]  /*0460*/  ISETP.GE.U32.AND P0, PT, R4, R9, PT ;  /* 0x000000090400720c */ /* 0x000fe40003f06070 */
[----:B------:R-:W-:Y:S01]  /*0470*/  LOP3.LUT R4, R5, R0, RZ, 0x3c, !PT ;  /* 0x0000000005047212 */ /* 0x000fe200078e3cff */
[----:B------:R-:W-:Y:S03]  /*0480*/  STL [R1+0x698], RZ ;  /* 0x000698ff01007387 */ /* 0x000fe60000100800 */
[----:B------:R-:W-:Y:S01]  /*0490*/  ISETP.GE.AND P2, PT, R4, RZ, PT ;  /* 0x000000ff0400720c */ /* 0x000fe20003f46270 */
[----:B------:R-:W-:Y:S01]  /*04a0*/  STL [R1+0x69c], RZ ;  /* 0x00069cff01007387 */ /* 0x000fe20000100800 */
[----:B------:R-:W-:-:S03]  /*04b0*/  VIADD R4, R2, 0xff ;  /* 0x000000ff02047836 */ /* 0x000fc60000000000 */
[----:B------:R-:W-:Y:S02]  /*04c0*/  STL [R1+0x680], RZ ;  /* 0x000680ff01007387 */ /* 0x000fe40000100800 */
[----:B------:R-:W-:Y:S02]  /*04d0*/  @P0 VIADD R7, R7, 0x1 ;  /* 0x0000000107070836 */ /* 0x000fe40000000000 */
[----:B------:R-:W-:Y:S02]  /*04e0*/  STL [R1+0x684], RZ ;  /* 0x000684ff01007387 */ /* 0x000fe40000100800 */
[----:B------:R-:W-:Y:S01]  /*04f0*/  IMAD.MOV.U32 R6, RZ, RZ, R7 ;  /* 0x000000ffff067224 */ /* 0x000fe200078e0007 */
[----:B------:R-:W-:Y:S01]  /*0500*/  SHF.R.S32.HI R7, RZ, 0x1f, R4 ;  /* 0x0000001fff077819 */ /* 0x000fe20000011404 */
[----:B------:R-:W-:Y:S02]  /*0510*/  STL [R1+0x688], RZ ;  /* 0x000688ff01007387 */ /* 0x000fe40000100800 */
[----:B------:R-:W-:Y:S01]  /*0520*/  @!P2 IMAD.MOV R6, RZ, RZ, -R6 ;  /* 0x000000ffff06a224 */ /* 0x000fe200078e0a06 */
[----:B------:R-:W-:Y:S01]  /*0530*/  @!P1 LOP3.LUT R6, RZ, R0, RZ, 0x33, !PT ;  /* 0x00000000ff069212 */ /* 0x000fe200078e33ff */
[----:B------:R-:W-:Y:S01]  /*0540*/  STL [R1+0x68c], RZ ;  /* 0x00068cff01007387 */ /* 0x000fe20000100800 */
[----:B------:R-:W-:-:S03]  /*0550*/  LEA.HI R7, R7, R4, RZ, 0x8 ;  /* 0x0000000407077211 */ /* 0x000fc600078f40ff */
[----:B------:R-:W-:Y:S01]  /*0560*/  STL [R1+0x670], RZ ;  /* 0x000670ff01007387 */ /* 0x000fe20000100800 */
[----:B------:R-:W-:Y:S02]  /*0570*/  IMAD.SHL.U32 R4, R6, 0x8, RZ ;  /* 0x0000000806047824 */ /* 0x000fe400078e00ff */
[----:B------:R-:W-:Y:S01]  /*0580*/  IMAD.MOV R6, RZ, RZ, -R6 ;  /* 0x000000ffff067224 */ /* 0x000fe200078e0a06 */
[----:B------:R-:W-:Y:S02]  /*0590*/  STL [R1+0x674], RZ ;  /* 0x000674ff01007387 */ /* 0x000fe40000100800 */
[----:B------:R-:W-:Y:S01]  /*05a0*/  LEA.HI.SX32 R7, R7, -R4, 0x18 ;  /* 0x8000000407077211 */ /* 0x000fe200078fc2ff */
[----:B------:R-:W-:Y:S01]  /*05b0*/  IMAD R13, R0, R6, R5 ;  /* 0x00000006000d7224 */ /* 0x000fe200078e0205 */
[----:B------:R-:W-:Y:S01]  /*05c0*/  STL [R1+0x678], RZ ;  /* 0x000678ff01007387 */ /* 0x000fe20000100800 */
[----:B------:R-:W-:Y:S01]  /*05d0*/  IMAD.MOV.U32 R6, RZ, RZ, RZ ;  /* 0x000000ffff067224 */ /* 0x000fe200078e00ff */
[----:B------:R-:W-:-:S02]  /*05e0*/  VIMNMX R8, PT, PT, R7, 0x8, PT ;  /* 0x0000000807087848 */ /* 0x000fc40003fe0100 */
[----:B------:R-:W-:Y:S02]  /*05f0*/  STL [R1+0x67c], RZ ;  /* 0x00067cff01007387 */ /* 0x000fe40000100800 */
[-C--:B------:R-:W-:Y:S02]  /*0600*/  IABS R10, R8.reuse ;  /* 0x00000008000a7213 */ /* 0x080fe40000000000 */
[----:B------:R-:W-:Y:S01]  /*0610*/  STL [R1+0x660], RZ ;  /* 0x000660ff01007387 */ /* 0x000fe20000100800 */
[----:B------:R-:W-:Y:S01]  /*0620*/  IABS R0, R8 ;  /* 0x0000000800007213 */ /* 0x000fe20000000000 */
[----:B------:R-:W1:Y:S02]  /*0630*/  I2F.RP R9, R10 ;  /* 0x0000000a00097306 */ /* 0x000e640000209400 */
[----:B------:R-:W-:Y:S04]  /*0640*/  STL [R1+0x664], RZ ;  /* 0x000664ff01007387 */ /* 0x000fe80000100800 */
[----:B------:R-:W-:Y:S04]  /*0650*/  STL [R1+0x668], RZ ;  /* 0x000668ff01007387 */ /* 0x000fe80000100800 */
[----:B------:R-:W-:Y:S04]  /*0660*/  STL [R1+0x66c], RZ ;  /* 0x00066cff01007387 */ /* 0x000fe80000100800 */
[----:B------:R-:W-:Y:S01]  /*0670*/  STL [R1+0x650], RZ ;  /* 0x000650ff01007387 */ /* 0x000fe20000100800 */
[----:B-1----:R-:W1:Y:S03]  /*0680*/  MUFU.RCP R9, R9 ;  /* 0x0000000900097308 */ /* 0x002e660000001000 */
[----:B------:R-:W-:Y:S04]  /*0690*/  STL [R1+0x654], RZ ;  /* 0x000654ff01007387 */ /* 0x000fe80000100800 */
[----:B------:R-:W-:Y:S04]  /*06a0*/  STL [R1+0x658], RZ ;  /* 0x000658ff01007387 */ /* 0x000fe80000100800 */
[----:B------:R-:W-:Y:S04]  /*06b0*/  STL [R1+0x65c], RZ ;  /* 0x00065cff01007387 */ /* 0x000fe80000100800 */
[----:B------:R-:W-:Y:S01]  /*06c0*/  STL [R1+0x640], RZ ;  /* 0x000640ff01007387 */ /* 0x000fe20000100800 */
[----:B-1----:R-:W-:-:S03]  /*06d0*/  VIADD R7, R9, 0xffffffe ;  /* 0x0ffffffe09077836 */ /* 0x002fc60000000000 */
[----:B------:R-:W-:Y:S04]  /*06e0*/  STL [R1+0x644], RZ ;  /* 0x000644ff01007387 */ /* 0x000fe80000100800 */
[----:B------:R-:W-:Y:S01]  /*06f0*/  STL [R1+0x648], RZ ;  /* 0x000648ff01007387 */ /* 0x000fe20000100800 */
[----:B------:R-:W1:Y:S03]  /*0700*/  F2I.FTZ.U32.TRUNC.NTZ R7, R7 ;  /* 0x0000000700077305 */ /* 0x000e66000021f000 */
[----:B------:R-:W-:Y:S04]  /*0710*/  STL [R1+0x64c], RZ ;  /* 0x00064cff01007387 */ /* 0x000fe80000100800 */
[----:B------:R-:W-:Y:S04]  /*0720*/  STL [R1+0x630], RZ ;  /* 0x000630ff01007387 */ /* 0x000fe80000100800 */
[----:B------:R-:W-:Y:S04]  /*0730*/  STL [R1+0x634], RZ ;  /* 0x000634ff01007387 */ /* 0x000fe80000100800 */
[----:B------:R-:W-:Y:S01]  /*0740*/  STL [R1+0x638], RZ ;  /* 0x000638ff01007387 */ /* 0x000fe20000100800 */
[----:B-1----:R-:W-:-:S03]  /*0750*/  IMAD.MOV R11, RZ, RZ, -R7 ;  /* 0x000000ffff0b7224 */ /* 0x002fc600078e0a07 */
[----:B------:R-:W-:Y:S01]  /*0760*/  STL [R1+0x63c], RZ ;  /* 0x00063cff01007387 */ /* 0x000fe20000100800 */
[----:B------:R-:W-:Y:S01]  /*0770*/  IMAD.MOV.U32 R5, RZ, RZ, R11 ;  /* 0x000000ffff057224 */ /* 0x000fe200078e000b */
[----:B------:R-:W-:Y:S02]  /*0780*/  IABS R11, R13 ;  /* 0x0000000d000b7213 */ /* 0x000fe40000000000 */
[----:B------:R-:W-:Y:S01]  /*0790*/  STL [R1+0x300], RZ ;  /* 0x000300ff01007387 */ /* 0x000fe20000100800 */
[----:B------:R-:W-:-:S03]  /*07a0*/  IMAD R5, R5, R10, RZ ;  /* 0x0000000a05057224 */ /* 0x000fc600078e02ff */
[----:B------:R-:W-:Y:S01]  /*07b0*/  STL [R1+0x304], RZ ;  /* 0x000304ff01007387 */ /* 0x000fe20000100800 */
[----:B------:R-:W-:-:S03]  /*07c0*/  IMAD.HI.U32 R6, R7, R5, R6 ;  /* 0x0000000507067227 */ /* 0x000fc600078e0006 */
[----:B------:R-:W-:Y:S01]  /*07d0*/  STL [R1+0x308], RZ ;  /* 0x000308ff01007387 */ /* 0x000fe20000100800 */
[----:B------:R-:W-:Y:S02]  /*07e0*/  IMAD.MOV R5, RZ, RZ, -R0 ;  /* 0x000000ffff057224 */ /* 0x000fe400078e0a00 */
[----:B------:R-:W-:Y:S01]  /*07f0*/  IMAD.HI.U32 R0, R6, R11, RZ ;  /* 0x0000000b06007227 */ /* 0x000fe200078e00ff */
[----:B------:R-:W-:Y:S01]  /*0800*/  STL [R1+0x30c], RZ ;  /* 0x00030cff01007387 */ /* 0x000fe20000100800 */
[----:B0-----:R-:W-:Y:S02]  /*0810*/  LOP3.LUT R6, R14, 0x3f, RZ, 0xc0, !PT ;  /* 0x0000003f0e067812 */ /* 0x001fe400078ec0ff */
[----:B------:R-:W-:Y:S01]  /*0820*/  IMAD R5, R0, R5, R11 ;  /* 0x0000000500057224 */ /* 0x000fe200078e020b */
[----:B------:R-:W-:Y:S04]  /*0830*/  STL [R1+0x620], RZ ;  /* 0x000620ff01007387 */ /* 0x000fe80000100800 */
[----:B------:R-:W-:Y:S01]  /*0840*/  STL [R1+0x624], RZ ;  /* 0x000624ff01007387 */ /* 0x000fe20000100800 */
[----:B------:R-:W-:-:S03]  /*0850*/  ISETP.GT.U32.AND P1, PT, R10, R5, PT ;  /* 0x000000050a00720c */ /* 0x000fc60003f24070 */
[----:B------:R-:W-:Y:S04]  /*0860*/  STL [R1+0x628], RZ ;  /* 0x000628ff01007387 */ /* 0x000fe80000100800 */
[----:B------:R-:W-:Y:S04]  /*0870*/  STL [R1+0x62c], RZ ;  /* 0x00062cff01007387 */ /* 0x000fe80000100800 */
[----:B------:R-:W-:Y:S02]  /*0880*/  STL [R1+0x610], RZ ;  /* 0x000610ff01007387 */ /* 0x000fe40000100800 */
[----:B------:R-:W-:-:S02]  /*0890*/  @!P1 IMAD.IADD R5, R5, 0x1, -R10 ;  /* 0x0000000105059824 */ /* 0x000fc400078e0a0a */
[----:B------:R-:W-:Y:S01]  /*08a0*/  STL [R1+0x614], RZ ;  /* 0x000614ff01007387 */ /* 0x000fe20000100800 */
[----:B------:R-:W-:Y:S01]  /*08b0*/  @!P1 VIADD R0, R0, 0x1 ;  /* 0x0000000100009836 */ /* 0x000fe20000000000 */
[----:B------:R-:W-:Y:S02]  /*08c0*/  ISETP.NE.AND P1, PT, R8, RZ, PT ;  /* 0x000000ff0800720c */ /* 0x000fe40003f25270 */
[----:B------:R-:W-:Y:S01]  /*08d0*/  STL [R1+0x618], RZ ;  /* 0x000618ff01007387 */ /* 0x000fe20000100800 */
[----:B------:R-:W-:Y:S02]  /*08e0*/  ISETP.GE.U32.AND P0, PT, R5, R10, PT ;  /* 0x0000000a0500720c */ /* 0x000fe40003f06070 */
[----:B------:R-:W-:Y:S01]  /*08f0*/  LOP3.LUT R5, R13, R8, RZ, 0x3c, !PT ;  /* 0x000000080d057212 */ /* 0x000fe200078e3cff */
[----:B------:R-:W-:Y:S03]  /*0900*/  STL [R1+0x61c], RZ ;  /* 0x00061cff01007387 */ /* 0x000fe60000100800 */
[----:B------:R-:W-:Y:S01]  /*0910*/  ISETP.GE.AND P2, PT, R5, RZ, PT ;  /* 0x000000ff0500720c */ /* 0x000fe20003f46270 */
[----:B------:R-:W-:Y:S04]  /*0920*/  STL [R1+0x600], RZ ;  /* 0x000600ff01007387 */ /* 0x000fe80000100800 */
[----:B------:R-:W-:Y:S02]  /*0930*/  STL [R1+0x604], RZ ;  /* 0x000604ff01007387 */ /* 0x000fe40000100800 */
[----:B------:R-:W-:-:S02]  /*0940*/  @P0 VIADD R0, R0, 0x1 ;  /* 0x0000000100000836 */ /* 0x000fc40000000000 */
[----:B------:R-:W-:Y:S04]  /*0950*/  STL [R1+0x608], RZ ;  /* 0x000608ff01007387 */ /* 0x000fe80000100800 */
[----:B------:R-:W-:Y:S01]  /*0960*/  STL [R1+0x60c], RZ ;  /* 0x00060cff01007387 */ /* 0x000fe20000100800 */
[----:B------:R-:W-:Y:S01]  /*0970*/  @!P2 IMAD.MOV R0, RZ, RZ, -R0 ;  /* 0x000000ffff00a224 */ /* 0x000fe200078e0a00 */
[----:B------:R-:W-:Y:S02]  /*0980*/  @!P1 LOP3.LUT R0, RZ, R8, RZ, 0x33, !PT ;  /* 0x00000008ff009212 */ /* 0x000fe400078e33ff */
[----:B------:R-:W-:Y:S03]  /*0990*/  STL [R1+0x5f0], RZ ;  /* 0x0005f0ff01007387 */ /* 0x000fe60000100800 */
[----:B------:R-:W-:Y:S01]  /*09a0*/  IMAD.MOV R5, RZ, RZ, -R0 ;  /* 0x000000ffff057224 */ /* 0x000fe200078e0a00 */
[----:B------:R-:W-:Y:S03]  /*09b0*/  STL [R1+0x5f4], RZ ;  /* 0x0005f4ff01007387 */ /* 0x000fe60000100800 */
[----:B------:R-:W-:Y:S01]  /*09c0*/  IMAD R5, R8, R5, R13 ;  /* 0x0000000508057224 */ /* 0x000fe200078e020d */
[----:B------:R-:W-:Y:S03]  /*09d0*/  STL [R1+0x5f8], RZ ;  /* 0x0005f8ff01007387 */ /* 0x000fe60000100800 */
[----:B------:R-:W-:Y:S01]  /*09e0*/  IMAD.IADD R4, R4, 0x1, R5 ;  /* 0x0000000104047824 */ /* 0x000fe200078e0205 */
[----:B------:R-:W-:Y:S01]  /*09f0*/  STL [R1+0x5fc], RZ ;  /* 0x0005fcff01007387 */ /* 0x000fe20000100800 */
[----:B------:R-:W-:-:S03]  /*0a00*/  IMAD.SHL.U32 R5, R0, 0x40, RZ ;  /* 0x0000004000057824 */ /* 0x000fc600078e00ff */
[----:B------:R-:W-:Y:S01]  /*0a10*/  STL [R1+0x5e0], RZ ;  /* 0x0005e0ff01007387 */ /* 0x000fe20000100800 */
[C---:B------:R-:W-:Y:S01]  /*0a20*/  VIADD R7, R5.reuse, 0x1 ;  /* 0x0000000105077836 */ /* 0x040fe20000000000 */
[----:B------:R-:W-:Y:S01]  /*0a30*/  PRMT R17, R6, 0x6540, R4 ;  /* 0x0000654006117816 */ /* 0x000fe20000000004 */
[C---:B------:R-:W-:Y:S01]  /*0a40*/  VIADD R0, R5.reuse, 0x2 ;  /* 0x0000000205007836 */ /* 0x040fe20000000000 */
[----:B------:R-:W-:Y:S01]  /*0a50*/  STL [R1+0x5e4], RZ ;  /* 0x0005e4ff01007387 */ /* 0x000fe20000100800 */
[----:B------:R-:W-:Y:S01]  /*0a60*/  VIADD R8, R5, 0x3 ;  /* 0x0000000305087836 */ /* 0x000fe20000000000 */
[----:B------:R-:W-:Y:S01]  /*0a70*/  LOP3.LUT R28, R17, 0xc0, RZ, 0xfc, !PT ;  /* 0x000000c0111c7812 */ /* 0x000fe200078efcff */
[----:B------:R-:W-:Y:S01]  /*0a80*/  VIADD R29, R5, 0x33 ;  /* 0x00000033051d7836 */ /* 0x000fe20000000000 */
[----:B------:R-:W-:Y:S01]  /*0a90*/  STL [R1+0x5e8], RZ ;  /* 0x0005e8ff01007387 */ /* 0x000fe20000100800 */
[----:B------:R-:W-:Y:S01]  /*0aa0*/  LOP3.LUT R27, R17, 0x80, RZ, 0xfc, !PT ;  /* 0x00000080111b7812 */ /* 0x000fe200078efcff */
[----:B------:R-:W-:-:S02]  /*0ab0*/  VIADD R26, R5, 0x34 ;  /* 0x00000034051a7836 */ /* 0x000fc40000000000 */
[----:B------:R-:W-:Y:S01]  /*0ac0*/  STL [R1+0x5ec], RZ ;  /* 0x0005ecff01007387 */ /* 0x000fe20000100800 */
[C---:B------:R-:W-:Y:S02]  /*0ad0*/  VIADD R25, R5.reuse, 0x35 ;  /* 0x0000003505197836 */ /* 0x040fe40000000000 */
[C---:B------:R-:W-:Y:S01]  /*0ae0*/  VIADD R24, R5.reuse, 0x36 ;  /* 0x0000003605187836 */ /* 0x040fe20000000000 */
[----:B------:R-:W-:Y:S01]  /*0af0*/  STL [R1+0x5d0], RZ ;  /* 0x0005d0ff01007387 */ /* 0x000fe20000100800 */
[C---:B------:R-:W-:Y:S02]  /*0b00*/  VIADD R13, R5.reuse, 0x37 ;  /* 0x00000037050d7836 */ /* 0x040fe40000000000 */
[C---:B------:R-:W-:Y:S01]  /*0b10*/  VIADD R12, R5.reuse, 0x38 ;  /* 0x00000038050c7836 */ /* 0x040fe20000000000 */
[----:B------:R-:W-:Y:S01]  /*0b20*/  STL [R1+0x5d4], RZ ;  /* 0x0005d4ff01007387 */ /* 0x000fe20000100800 */
[C---:B------:R-:W-:Y:S02]  /*0b30*/  VIADD R11, R5.reuse, 0x39 ;  /* 0x00000039050b7836 */ /* 0x040fe40000000000 */
[C---:B------:R-:W-:Y:S01]  /*0b40*/  VIADD R10, R5.reuse, 0x3a ;  /* 0x0000003a050a7836 */ /* 0x040fe20000000000 */
[----:B------:R-:W-:Y:S01]  /*0b50*/  STL [R1+0x5d8], RZ ;  /* 0x0005d8ff01007387 */ /* 0x000fe20000100800 */
[----:B------:R-:W-:-:S03]  /*0b60*/  VIADD R9, R5, 0x3b ;  /* 0x0000003b05097836 */ /* 0x000fc60000000000 */
[----:B------:R-:W-:Y:S04]  /*0b70*/  STL [R1+0x5dc], RZ ;  /* 0x0005dcff01007387 */ /* 0x000fe80000100800 */
        /* <DEDUP_REMOVED lines=168> */
[----:B------:R-:W-:Y:S04]  /*1600*/  STL [R1+0xbd4], R5 ;  /* 0x000bd40501007387 */ /* 0x000fe80000100800 */
[----:B------:R0:W-:Y:S04]  /*1610*/  STL [R1+0x10c], R7 ;  /* 0x00010c0701007387 */ /* 0x0001e80000100800 */
[----:B------:R1:W-:Y:S04]  /*1620*/  STL [R1+0x108], R0 ;  /* 0x0001080001007387 */ /* 0x0003e80000100800 */
[----:B------:R2:W-:Y:S01]  /*1630*/  STL [R1+0x104], R8 ;  /* 0x0001040801007387 */ /* 0x0005e20000100800 */
[----:B0-----:R-:W-:-:S02]  /*1640*/  VIADD R7, R5, 0x4 ;  /* 0x0000000405077836 */ /* 0x001fc40000000000 */
[----:B-1----:R-:W-:-:S03]  /*1650*/  VIADD R0, R5, 0x5 ;  /* 0x0000000505007836 */ /* 0x002fc60000000000 */
[----:B------:R0:W-:Y:S01]  /*1660*/  STL [R1+0x100], R7 ;  /* 0x0001000701007387 */ /* 0x0001e20000100800 */
[----:B--2---:R-:W-:-:S03]  /*1670*/  VIADD R8, R5, 0x6 ;  /* 0x0000000605087836 */ /* 0x004fc60000000000 */
[----:B------:R1:W-:Y:S04]  /*1680*/  STL [R1+0xfc], R0 ;  /* 0x0000fc0001007387 */ /* 0x0003e80000100800 */
[----:B------:R2:W-:Y:S01]  /*1690*/  STL [R1+0xf8], R8 ;  /* 0x0000f80801007387 */ /* 0x0005e20000100800 */
[C---:B0-----:R-:W-:Y:S02]  /*16a0*/  VIADD R7, R5.reuse, 0x7 ;  /* 0x0000000705077836 */ /* 0x041fe40000000000 */
        /* <DEDUP_REMOVED lines=65> */
[----:B0-----:R-:W-:Y:S02]  /*1ac0*/  VIADD R7, R5, 0x28 ;  /* 0x0000002805077836 */ /* 0x001fe40000000000 */
[----:B-1----:R-:W-:-:S03]  /*1ad0*/  IMAD.SHL.U32 R0, R4, 0x100, RZ ;  /* 0x0000010004007824 */ /* 0x002fc600078e00ff */
[----:B------:R0:W-:Y:S01]  /*1ae0*/  STL [R1+0x3c], R7 ;  /* 0x00003c0701007387 */ /* 0x0001e20000100800 */
[C---:B------:R-:W-:Y:S02]  /*1af0*/  VIADD R4, R5.reuse, 0x2b ;  /* 0x0000002b05047836 */ /* 0x040fe40000000000 */
[C---:B--2---:R-:W-:Y:S01]  /*1b00*/  VIADD R8, R5.reuse, 0x29 ;  /* 0x0000002905087836 */ /* 0x044fe20000000000 */
[----:B------:R-:W-:Y:S01]  /*1b10*/  LOP3.LUT R6, R0, 0x40, R6, 0xfe, !PT ;  /* 0x0000004000067812 */ /* 0x000fe200078efe06 */
[----:B------:R-:W-:-:S03]  /*1b20*/  VIADD R0, R5, 0x2c ;  /* 0x0000002c05007836 */ /* 0x000fc60000000000 */
[----:B------:R1:W-:Y:S01]  /*1b30*/  STL [R1+0x38], R8 ;  /* 0x0000380801007387 */ /* 0x0003e20000100800 */
[----:B0-----:R-:W-:-:S05]  /*1b40*/  VIADD R7, R5, 0x2a ;  /* 0x0000002a05077836 */ /* 0x001fca0000000000 */
[----:B------:R0:W-:Y:S01]  /*1b50*/  STL [R1+0x34], R7 ;  /* 0x0000340701007387 */ /* 0x0001e20000100800 */
[----:B-1----:R-:W-:-:S03]  /*1b60*/  VIADD R8, R5, 0x3c ;  /* 0x0000003c05087836 */ /* 0x002fc60000000000 */
[----:B------:R1:W-:Y:S04]  /*1b70*/  STL [R1+0xc88], R6 ;  /* 0x000c880601007387 */ /* 0x0003e80000100800 */
[----:B------:R-:W-:Y:S01]  /*1b80*/  STL [R1+0xc84], R17 ;  /* 0x000c841101007387 */ /* 0x000fe20000100800 */
[----:B0-----:R-:W-:-:S03]  /*1b90*/  VIADD R7, R5, 0x3d ;  /* 0x0000003d05077836 */ /* 0x001fc60000000000 */
[----:B------:R0:W-:Y:S01]  /*1ba0*/  STL [R1+0x30], R4 ;  /* 0x0000300401007387 */ /* 0x0001e20000100800 */
[----:B-1----:R-:W-:-:S03]  /*1bb0*/  VIADD R6, R5, 0x2d ;  /* 0x0000002d05067836 */ /* 0x002fc60000000000 */
        /* <DEDUP_REMOVED lines=12> */
[----:B------:R0:W-:Y:S01]  /*1c80*/  STL [R1], R0 ;  /* 0x0000000001007387 */ /* 0x0001e20000100800 */
[----:B------:R-:W-:-:S03]  /*1c90*/  VIADD R5, R5, 0x3f ;  /* 0x0000003f05057836 */ /* 0x000fc60000000000 */
[----:B------:R0:W-:Y:S04]  /*1ca0*/  STL [R1+0xc8c], R28 ;  /* 0x000c8c1c01007387 */ /* 0x0001e80000100800 */
[----:B------:R0:W-:Y:S01]  /*1cb0*/  STL [R1+0xc90], R27 ;  /* 0x000c901b01007387 */ /* 0x0001e20000100800 */
[----:B----4-:R-:W-:Y:S05]  /*1cc0*/  BRA.U !UP0, `(.L_x_0) ;  /* 0x000005f108747547 */ /* 0x010fea000b800000 */
[----:B0-----:R-:W-:Y:S01]  /*1cd0*/  IABS R0, R3 ;  /* 0x0000000300007213 */ /* 0x001fe20000000000 */
[----:B------:R0:W-:Y:S01]  /*1ce0*/  STL [R1+0x23e4], R3 ;  /* 0x0023e40301007387 */ /* 0x0001e20000100800 */
[----:B------:R-:W-:Y:S01]  /*1cf0*/  IABS R16, R2 ;  /* 0x0000000200107213 */ /* 0x000fe20000000000 */
[----:B------:R-:W1:Y:S03]  /*1d00*/  LDCU.128 UR24, c[0x0][0x380] ;  /* 0x00007000ff1877ac */ /* 0x000e660008000c00 */
[----:B------:R-:W2:Y:S01]  /*1d10*/  I2F.RP R14, R16 ;  /* 0x00000010000e7306 */ /* 0x000ea20000209400 */
[----:B------:R-:W-:Y:S01]  /*1d20*/  IABS R18, R17 ;  /* 0x0000001100127213 */ /* 0x000fe20000000000 */
[----:B------:R-:W3:Y:S01]  /*1d30*/  LDCU UR77, c[0x0][0x3b0] ;  /* 0x00007600ff4d77ac */ /* 0x000ee20008000800 */
[----:B0-----:R-:W4:Y:S01]  /*1d40*/  LDL R3, [R1+0xc88] ;  /* 0x000c880001037983 */ /* 0x001f220000100800 */
[----:B------:R-:W0:Y:S01]  /*1d50*/  LDCU UR76, c[0x0][0x3a4] ;  /* 0x00007480ff4c77ac */ /* 0x000e220008000800 */
[----:B------:R-:W5:Y:S01]  /*1d60*/  LDCU UR75, c[0x0][0x3a8] ;  /* 0x00007500ff4b77ac */ /* 0x000f620008000800 */
[----:B------:R-:W0:Y:S02]  /*1d70*/  LDCU UR70, c[0x0][0x3a8] ;  /* 0x00007500ff4677ac */ /* 0x000e240008000800 */
[----:B--2---:R-:W2:Y:S01]  /*1d80*/  MUFU.RCP R14, R14 ;  /* 0x0000000e000e7308 */ /* 0x004ea20000001000 */
[----:B------:R-:W0:Y:S01]  /*1d90*/  LDCU UR68, c[0x0][0x3a8] ;  /* 0x00007500ff4477ac */ /* 0x000e220008000800 */
[----:B------:R-:W0:Y:S06]  /*1da0*/  LDCU UR66, c[0x0][0x3a8] ;  /* 0x00007500ff4277ac */ /* 0x000e2c0008000800 */
[----:B------:R-:W0:Y:S01]  /*1db0*/  I2F.RP R4, R0 ;  /* 0x0000000000047306 */ /* 0x000e220000209400 */
[----:B------:R-:W0:Y:S01]  /*1dc0*/  LDCU UR64, c[0x0][0x3a8] ;  /* 0x00007500ff4077ac */ /* 0x000e220008000800 */
[----:B------:R-:W0:Y:S01]  /*1dd0*/  LDCU UR62, c[0x0][0x3a8] ;  /* 0x00007500ff3e77ac */ /* 0x000e220008000800 */
[----:B--2---:R-:W-:Y:S01]  /*1de0*/  VIADD R14, R14, 0xffffffe ;  /* 0x0ffffffe0e0e7836 */ /* 0x004fe20000000000 */
[----:B------:R-:W2:Y:S04]  /*1df0*/  LDCU UR60, c[0x0][0x3a8] ;  /* 0x00007500ff3c77ac */ /* 0x000ea80008000800 */
[----:B------:R-:W1:Y:S01]  /*1e00*/  F2I.FTZ.U32.TRUNC.NTZ R15, R14 ;  /* 0x0000000e000f7305 */ /* 0x000e62000021f000 */
[----:B------:R-:W2:Y:S01]  /*1e10*/  LDCU UR58, c[0x0][0x3a8] ;  /* 0x00007500ff3a77ac */ /* 0x000ea20008000800 */
[----:B------:R-:W2:Y:S06]  /*1e20*/  LDCU UR56, c[0x0][0x3a8] ;  /* 0x00007500ff3877ac */ /* 0x000eac0008000800 */
[----:B0-----:R-:W0:Y:S01]  /*1e30*/  MUFU.RCP R4, R4 ;  /* 0x0000000400047308 */ /* 0x001e220000001000 */
[----:B------:R-:W2:Y:S01]  /*1e40*/  LDCU UR54, c[0x0][0x3a8] ;  /* 0x00007500ff3677ac */ /* 0x000ea20008000800 */
[----:B------:R-:W2:Y:S01]  /*1e50*/  LDCU UR52, c[0x0][0x3a8] ;  /* 0x00007500ff3477ac */ /* 0x000ea20008000800 */
[----:B-1----:R-:W-:Y:S01]  /*1e60*/  IMAD.MOV R14, RZ, RZ, -R15 ;  /* 0x000000ffff0e7224 */ /* 0x002fe200078e0a0f */
[----:B------:R-:W1:Y:S03]  /*1e70*/  LDCU UR50, c[0x0][0x3a8] ;  /* 0x00007500ff3277ac */ /* 0x000e660008000800 */
[----:B------:R-:W-:-:S02]  /*1e80*/  IMAD R23, R14, R16, RZ ;  /* 0x000000100e177224 */ /* 0x000fc400078e02ff */
[----:B------:R-:W-:Y:S01]  /*1e90*/  IMAD.MOV.U32 R14, RZ, RZ, RZ ;  /* 0x000000ffff0e7224 */ /* 0x000fe200078e00ff */
[----:B------:R-:W1:Y:S01]  /*1ea0*/  LDCU UR48, c[0x0][0x3a8] ;  /* 0x00007500ff3077ac */ /* 0x000e620008000800 */
[----:B0-----:R-:W-:Y:S01]  /*1eb0*/  VIADD R4, R4, 0xffffffe ;  /* 0x0ffffffe04047836 */ /* 0x001fe20000000000 */
[----:B------:R-:W0:Y:S01]  /*1ec0*/  LDCU UR46, c[0x0][0x3a8] ;  /* 0x00007500ff2e77ac */ /* 0x000e220008000800 */
[----:B------:R-:W-:Y:S02]  /*1ed0*/  IMAD.HI.U32 R23, R15, R23, R14 ;  /* 0x000000170f177227 */ /* 0x000fe400078e000e */
[----:B------:R2:W0:Y:S01]  /*1ee0*/  F2I.FTZ.U32.TRUNC.NTZ R15, R4 ;  /* 0x00000004000f7305 */ /* 0x000422000021f000 */
[----:B------:R-:W-:Y:S01]  /*1ef0*/  IABS R14, R27 ;  /* 0x0000001b000e7213 */ /* 0x000fe20000000000 */
[----:B------:R-:W1:Y:S02]  /*1f00*/  LDCU UR44, c[0x0][0x3a8] ;  /* 0x00007500ff2c77ac */ /* 0x000e640008000800 */
[----:B------:R-:W-:Y:S01]  /*1f10*/  IMAD.HI.U32 R19, R23, R18, RZ ;  /* 0x0000001217137227 */ /* 0x000fe200078e00ff */
[----:B------:R-:W1:Y:S01]  /*1f20*/  LDCU UR40, c[0x0][0x3a8] ;  /* 0x00007500ff2877ac */ /* 0x000e620008000800 */
[----:B--2---:R-:W-:-:S02]  /*1f30*/  IABS R4, R28 ;  /* 0x0000001c00047213 */ /* 0x004fc40000000000 */
[----:B------:R-:W-:Y:S01]  /*1f40*/  IMAD.HI.U32 R22, R23, R14, RZ ;  /* 0x0000000e17167227 */ /* 0x000fe200078e00ff */
[----:B------:R-:W2:Y:S03]  /*1f50*/  LDCU UR38, c[0x0][0x3a8] ;  /* 0x00007500ff2677ac */ /* 0x000ea60008000800 */
[----:B0-----:R-:W-:Y:S01]  /*1f60*/  IMAD.MOV R21, RZ, RZ, -R15 ;  /* 0x000000ffff157224 */ /* 0x001fe200078e0a0f */
[----:B------:R-:W0:Y:S01]  /*1f70*/  LDCU UR36, c[0x0][0x3a8] ;  /* 0x00007500ff2477ac */ /* 0x000e220008000800 */
        /* <DEDUP_REMOVED lines=46> */
[----:B----4-:R-:W-:-:S05]  /*2260*/  IABS R17, R3 ;  /* 0x0000000300117213 */ /* 0x010fca0000000000 */
[----:B------:R-:W-:-:S04]  /*2270*/  IMAD.HI.U32 R20, R23, R17, RZ ;  /* 0x0000001117147227 */ /* 0x000fc800078e00ff */
[----:B------:R-:W-:-:S04]  /*2280*/  IMAD.HI.U32 R23, R23, R4, RZ ;  /* 0x0000000417177227 */ /* 0x000fc800078e00ff */
[----:B------:R-:W-:-:S04]  /*2290*/  IMAD.MOV R23, RZ, RZ, -R23 ;  /* 0x000000ffff177224 */ /* 0x000fc800078e0a17 */
[----:B------:R-:W-:Y:S02]  /*22a0*/  IMAD R23, R16, R23, R4 ;  /* 0x0000001710177224 */ /* 0x000fe400078e0204 */
[----:B------:R-:W-:Y:S02]  /*22b0*/  IMAD R4, R21, R0, RZ ;  /* 0x0000000015047224 */ /* 0x000fe400078e02ff */
[----:B------:R-:W4:Y:S01]  /*22c0*/  LDL R21, [R1+0xc84] ;  /* 0x000c840001157983 */ /* 0x000f220000100800 */
[----:B------:R-:W-:-:S04]  /*22d0*/  IMAD.MOV R20, RZ, RZ, -R20 ;  /* 0x000000ffff147224 */ /* 0x000fc800078e0a14 */
[C---:B------:R-:W-:Y:S02]  /*22e0*/  IMAD R17, R16.reuse, R20, R17 ;  /* 0x0000001410117224 */ /* 0x040fe400078e0211 */
[----:B------:R-:W-:Y:S02]  /*22f0*/  IMAD.MOV R19, RZ, RZ, -R19 ;  /* 0x000000ffff137224 */ /* 0x000fe400078e0a13 */
[----:B------:R-:W-:Y:S01]  /*2300*/  IMAD.MOV R22, RZ, RZ, -R22 ;  /* 0x000000ffff167224 */ /* 0x000fe200078e0a16 */
[C---:B------:R-:W-:Y:S01]  /*2310*/  ISETP.GT.U32.AND P1, PT, R16.reuse, R17, PT ;  /* 0x000000111000720c */ /* 0x040fe20003f24070 */
[C---:B------:R-:W-:Y:S02]  /*2320*/  IMAD R18, R16.reuse, R19, R18 ;  /* 0x0000001310127224 */ /* 0x040fe400078e0212 */
[----:B------:R-:W-:-:S03]  /*2330*/  IMAD R22, R16, R22, R14 ;  /* 0x0000001610167224 */ /* 0x000fc600078e020e */
[C---:B------:R-:W-:Y:S02]  /*2340*/  ISETP.GT.U32.AND P0, PT, R16.reuse, R18, PT ;  /* 0x000000121000720c */ /* 0x040fe40003f04070 */
[C---:B------:R-:W-:Y:S02]  /*2350*/  ISETP.GT.U32.AND P2, PT, R16.reuse, R22, PT ;  /* 0x000000161000720c */ /* 0x040fe40003f44070 */
[----:B------:R-:W-:-:S03]  /*2360*/  ISETP.GT.U32.AND P3, PT, R16, R23, PT ;  /* 0x000000171000720c */ /* 0x000fc60003f64070 */
[----:B------:R-:W-:Y:S02]  /*2370*/  @!P1 IMAD.IADD R17, R17, 0x1, -R16 ;  /* 0x0000000111119824 */ /* 0x000fe400078e0a10 */
[----:B------:R-:W-:-:S03]  /*2380*/  IMAD.MOV.U32 R14, RZ, RZ, RZ ;  /* 0x000000ffff0e7224 */ /* 0x000fc600078e00ff */
[----:B------:R-:W-:Y:S01]  /*2390*/  ISETP.GT.U32.AND P1, PT, R16, R17, PT ;  /* 0x000000111000720c */ /* 0x000fe20003f24070 */
[----:B------:R-:W-:Y:S01]  /*23a0*/  @!P0 IMAD.IADD R18, R18, 0x1, -R16 ;  /* 0x0000000112128824 */ /* 0x000fe200078e0a10 */
[----:B------:R-:W-:Y:S01]  /*23b0*/  IABS R20, R6 ;  /* 0x0000000600147213 */ /* 0x000fe20000000000 */
[----:B------:R-:W-:-:S04]  /*23c0*/  IMAD.HI.U32 R4, R15, R4, R14 ;  /* 0x000000040f047227 */ /* 0x000fc800078e000e */
[--C-:B------:R-:W-:Y:S01]  /*23d0*/  @!P2 IMAD.IADD R22, R22, 0x1, -R16.reuse ;  /* 0x000000011616a824 */ /* 0x100fe200078e0a10 */
[----:B------:R-:W-:Y:S01]  /*23e0*/  IABS R19, R5 ;  /* 0x0000000500137213 */ /* 0x000fe20000000000 */
[----:B------:R-:W-:Y:S01]  /*23f0*/  @!P3 IMAD.IADD R23, R23, 0x1, -R16 ;  /* 0x000000011717b824 */ /* 0x000fe200078e0a10 */
[----:B------:R-:W-:Y:S01]  /*2400*/  ISETP.GT.U32.AND P0, PT, R16, R18, PT ;  /* 0x000000121000720c */ /* 0x000fe20003f04070 */
[----:B------:R-:W-:Y:S01]  /*2410*/  IMAD.HI.U32 R15, R4, R20, RZ ;  /* 0x00000014040f7227 */ /* 0x000fe200078e00ff */
[C---:B------:R-:W-:Y:S02]  /*2420*/  ISETP.GT.U32.AND P4, PT, R16.reuse, R22, PT ;  /* 0x000000161000720c */ /* 0x040fe40003f84070 */
[----:B------:R-:W-:Y:S01]  /*2430*/  ISETP.GT.U32.AND P5, PT, R16, R23, PT ;  /* 0x000000171000720c */ /* 0x000fe20003fa4070 */
[----:B------:R-:W-:Y:S01]  /*2440*/  IMAD.HI.U32 R14, R4, R19, RZ ;  /* 0x00000013040e7227 */ /* 0x000fe200078e00ff */
[----:B------:R-:W-:-:S03]  /*2450*/  ISETP.GE.AND P3, PT, R5, RZ, PT ;  /* 0x000000ff0500720c */ /* 0x000fc60003f66270 */
[----:B------:R-:W-:Y:S02]  /*2460*/  IMAD.MOV R15, RZ, RZ, -R15 ;  /* 0x000000ffff0f7224 */ /* 0x000fe400078e0a0f */
[----:B------:R-:W-:Y:S01]  /*2470*/  @!P1 IMAD.IADD R17, R17, 0x1, -R16 ;  /* 0x0000000111119824 */ /* 0x000fe200078e0a10 */
[----:B------:R-:W-:Y:S01]  /*2480*/  ISETP.GE.AND P1, PT, R3, RZ, PT ;  /* 0x000000ff0300720c */ /* 0x000fe20003f26270 */
[----:B------:R-:W-:Y:S02]  /*2490*/  IMAD.MOV R14, RZ, RZ, -R14 ;  /* 0x000000ffff0e7224 */ /* 0x000fe400078e0a0e */
[C---:B------:R-:W-:Y:S01]  /*24a0*/  IMAD R5, R0.reuse, R15, R20 ;  /* 0x0000000f00057224 */ /* 0x040fe200078e0214 */
[----:B------:R-:W-:Y:S01]  /*24b0*/  IABS R15, R7 ;  /* 0x00000007000f7213 */ /* 0x000fe20000000000 */
[----:B------:R-:W-:Y:S02]  /*24c0*/  IMAD R14, R0, R14, R19 ;  /* 0x0000000e000e7224 */ /* 0x000fe400078e0213 */
[--C-:B------:R-:W-:Y:S01]  /*24d0*/  @!P0 IMAD.IADD R18, R18, 0x1, -R16.reuse ;  /* 0x0000000112128824 */ /* 0x100fe200078e0a10 */
[----:B------:R-:W-:Y:S01]  /*24e0*/  ISETP.GE.AND P0, PT, R7, RZ, PT ;  /* 0x000000ff0700720c */ /* 0x000fe20003f06270 */
[----:B------:R-:W-:Y:S01]  /*24f0*/  @!P4 IMAD.IADD R22, R22, 0x1, -R16 ;  /* 0x000000011616c824 */ /* 0x000fe200078e0a10 */
[----:B------:R-:W-:-:S02]  /*2500*/  ISETP.GE.AND P4, PT, R8, RZ, PT ;  /* 0x000000ff0800720c */ /* 0x000fc40003f86270 */
[----:B------:R-:W-:Y:S01]  /*2510*/  IABS R7, R8 ;  /* 0x0000000800077213 */ /* 0x000fe20000000000 */
[----:B------:R-:W-:Y:S02]  /*2520*/  IMAD.MOV.U32 R8, RZ, RZ, R15 ;  /* 0x000000ffff087224 */ /* 0x000fe400078e000f */
[----:B------:R-:W-:Y:S01]  /*2530*/  @!P5 IMAD.IADD R23, R23, 0x1, -R16 ;  /* 0x000000011717d824 */ /* 0x000fe200078e0a10 */
[----:B------:R-:W-:Y:S01]  /*2540*/  ISETP.GE.AND P5, PT, R27, RZ, PT ;  /* 0x000000ff1b00720c */ /* 0x000fe20003fa6270 */
[----:B------:R-:W-:Y:S01]  /*2550*/  IMAD.HI.U32 R15, R4, R8, RZ ;  /* 0x00000008040f7227 */ /* 0x000fe200078e00ff */
[----:B------:R-:W-:-:S03]  /*2560*/  ISETP.GE.AND P2, PT, R6, RZ, PT ;  /* 0x000000ff0600720c */ /* 0x000fc60003f46270 */
[----:B------:R-:W-:Y:S01]  /*2570*/  @!P1 IMAD.MOV R17, RZ, RZ, -R17 ;  /* 0x000000ffff119224 */ /* 0x000fe200078e0a11 */
[----:B------:R-:W-:Y:S01]  /*2580*/  ISETP.GE.AND P1, PT, R28, RZ, PT ;  /* 0x000000ff1c00720c */ /* 0x000fe20003f26270 */
[----:B------:R-:W-:Y:S01]  /*2590*/  IMAD.MOV R15, RZ, RZ, -R15 ;  /* 0x000000ffff0f7224 */ /* 0x000fe200078e0a0f */
[----:B------:R-:W-:Y:S02]  /*25a0*/  IABS R6, R9 ;  /* 0x0000000900067213 */ /* 0x000fe40000000000 */
[----:B------:R-:W-:Y:S01]  /*25b0*/  IABS R27, R10 ;  /* 0x0000000a001b7213 */ /* 0x000fe20000000000 */
[----:B------:R-:W-:Y:S02]  /*25c0*/  IMAD R8, R0, R15, R8 ;  /* 0x0000000f00087224 */ /* 0x000fe400078e0208 */
[----:B------:R-:W-:-:S04]  /*25d0*/  IMAD.HI.U32 R16, R4, R6, RZ ;  /* 0x0000000604107227 */ /* 0x000fc800078e00ff */
[----:B------:R-:W-:-:S04]  /*25e0*/  IMAD.HI.U32 R15, R4, R27, RZ ;  /* 0x0000001b040f7227 */ /* 0x000fc800078e00ff */
[----:B------:R-:W-:Y:S01]  /*25f0*/  @!P5 IMAD.MOV R22, RZ, RZ, -R22 ;  /* 0x000000ffff16d224 */ /* 0x000fe200078e0a16 */
[----:B------:R-:W-:Y:S01]  /*2600*/  ISETP.NE.AND P5, PT, R2, RZ, PT ;  /* 0x000000ff0200720c */ /* 0x000fe20003fa5270 */
[----:B------:R-:W-:Y:S01]  /*2610*/  IMAD.MOV R16, RZ, RZ, -R16 ;  /* 0x000000ffff107224 */ /* 0x000fe200078e0a10 */
[----:B------:R-:W-:Y:S01]  /*2620*/  LOP3.LUT R2, RZ, R2, RZ, 0x33, !PT ;  /* 0x00000002ff027212 */ /* 0x000fe200078e33ff */
[----:B------:R-:W-:Y:S02]  /*2630*/  IMAD.MOV R15, RZ, RZ, -R15 ;  /* 0x000000ffff0f7224 */ /* 0x000fe400078e0a0f */
[----:B------:R-:W-:Y:S01]  /*2640*/  @!P1 IMAD.MOV R23, RZ, RZ, -R23 ;  /* 0x000000ffff179224 */ /* 0x000fe200078e0a17 */
[----:B------:R-:W-:Y:S01]  /*2650*/  SEL R3, R2, R22, !P5 ;  /* 0x0000001602037207 */ /* 0x000fe20006800000 */
[----:B------:R-:W-:Y:S01]  /*2660*/  IMAD.HI.U32 R19, R4, R7, RZ ;  /* 0x0000000704137227 */ /* 0x000fe200078e00ff */
[----:B------:R-:W-:-:S03]  /*2670*/  ISETP.GT.U32.AND P1, PT, R0, R5, PT ;  /* 0x000000050000720c */ /* 0x000fc60003f24070 */
[C---:B------:R-:W-:Y:S02]  /*2680*/  IMAD R6, R0.reuse, R16, R6 ;  /* 0x0000001000067224 */ /* 0x040fe400078e0206 */
[----:B------:R-:W-:Y:S01]  /*2690*/  IMAD R27, R0, R15, R27 ;  /* 0x0000000f001b7224 */ /* 0x000fe200078e021b */
[----:B------:R-:W-:Y:S01]  /*26a0*/  SEL R15, R2, R17, !P5 ;  /* 0x00000011020f7207 */ /* 0x000fe20006800000 */
[----:B------:R-:W-:-:S04]  /*26b0*/  IMAD.MOV R19, RZ, RZ, -R19 ;  /* 0x000000ffff137224 */ /* 0x000fc800078e0a13 */
[----:B------:R-:W-:Y:S02]  /*26c0*/  IMAD R7, R0, R19, R7 ;  /* 0x0000001300077224 */ /* 0x000fe400078e0207 */
[----:B------:R-:W-:-:S05]  /*26d0*/  @!P1 IMAD.IADD R5, R5, 0x1, -R0 ;  /* 0x0000000105059824 */ /* 0x000fca00078e0a00 */
[----:B------:R-:W-:Y:S02]  /*26e0*/  ISETP.GT.U32.AND P1, PT, R0, R5, PT ;  /* 0x000000050000720c */ /* 0x000fe40003f24070 */
[----:B------:R-:W-:-:S11]  /*26f0*/  IABS R28, R11 ;  /* 0x0000000b001c7213 */ /* 0x000fd60000000000 */
[----:B------:R-:W-:Y:S01]  /*2700*/  @!P1 IMAD.IADD R5, R5, 0x1, -R0 ;  /* 0x0000000105059824 */ /* 0x000fe200078e0a00 */
[----:B----4-:R-:W-:-:S13]  /*2710*/  ISETP.GE.AND P6, PT, R21, RZ, PT ;  /* 0x000000ff1500720c */ /* 0x010fda0003fc6270 */
[----:B------:R-:W-:Y:S01]  /*2720*/  @!P6 IMAD.MOV R18, RZ, RZ, -R18 ;  /* 0x000000ffff12e224 */ /* 0x000fe200078e0a12 */
[----:B------:R-:W-:-:S04]  /*2730*/  ISETP.GT.U32.AND P6, PT, R0, R14, PT ;  /* 0x0000000e0000720c */ /* 0x000fc80003fc4070 */
[----:B------:R-:W-:-:S09]  /*2740*/  SEL R16, R2, R18, !P5 ;  /* 0x0000001202107207 */ /* 0x000fd20006800000 */
[----:B------:R-:W-:Y:S01]  /*2750*/  @!P6 IMAD.IADD R14, R14, 0x1, -R0 ;  /* 0x000000010e0ee824 */ /* 0x000fe200078e0a00 */
[----:B------:R-:W-:-:S04]  /*2760*/  SEL R2, R2, R23, !P5 ;  /* 0x0000001702027207 */ /* 0x000fc80006800000 */
[C---:B------:R-:W-:Y:S02]  /*2770*/  ISETP.GT.U32.AND P6, PT, R0.reuse, R14, PT ;  /* 0x0000000e0000720c */ /* 0x040fe40003fc4070 */
[----:B------:R-:W-:-:S11]  /*2780*/  ISETP.GT.U32.AND P5, PT, R0, R8, PT ;  /* 0x000000080000720c */ /* 0x000fd60003fa4070 */
[--C-:B------:R-:W-:Y:S01]  /*2790*/  @!P6 IMAD.IADD R14, R14, 0x1, -R0.reuse ;  /* 0x000000010e0ee824 */ /* 0x100fe200078e0a00 */
[----:B------:R-:W-:Y:S01]  /*27a0*/  ISETP.GT.U32.AND P6, PT, R0, R7, PT ;  /* 0x000000070000720c */ /* 0x000fe20003fc4070 */
[--C-:B------:R-:W-:Y:S01]  /*27b0*/  @!P5 IMAD.IADD R8, R8, 0x1, -R0.reuse ;  /* 0x000000010808d824 */ /* 0x100fe200078e0a00 */
[----:B------:R-:W-:Y:S04]  /*27c0*/  STL [R1+0x11c], R16 ;  /* 0x00011c1001007387 */ /* 0x000fe80000100800 */
[----:B------:R-:W-:Y:S01]  /*27d0*/  ISETP.GT.U32.AND P5, PT, R0, R8, PT ;  /* 0x000000080000720c */ /* 0x000fe20003fa4070 */
[----:B------:R-:W-:Y:S04]  /*27e0*/  STL [R1+0x118], R15 ;  /* 0x0001180f01007387 */ /* 0x000fe80000100800 */
[----:B------:R4:W-:Y:S02]  /*27f0*/  STL [R1+0x114], R3 ;  /* 0x0001140301007387 */ /* 0x0009e40000100800 */
[----:B------:R-:W-:-:S05]  /*2800*/  @!P6 IMAD.IADD R7, R7, 0x1, -R0 ;  /* 0x000000010707e824 */ /* 0x000fca00078e0a00 */
[----:B------:R-:W-:Y:S01]  /*2810*/  ISETP.GT.U32.AND P6, PT, R0, R7, PT ;  /* 0x000000070000720c */ /* 0x000fe20003fc4070 */
[----:B----4-:R-:W-:Y:S02]  /*2820*/  IMAD.MOV.U32 R3, RZ, RZ, R14 ;  /* 0x000000ffff037224 */ /* 0x010fe400078e000e */
[----:B------:R-:W-:Y:S02]  /*2830*/  @!P5 IMAD.IADD R8, R8, 0x1, -R0 ;  /* 0x000000010808d824 */ /* 0x000fe400078e0a00 */
[----:B------:R-:W-:Y:S01]  /*2840*/  @!P3 IMAD.MOV R3, RZ, RZ, -R3 ;  /* 0x000000ffff03b224 */ /* 0x000fe200078e0a03 */
[----:B------:R-:W-:Y:S01]  /*2850*/  STL [R1+0x110], R2 ;  /* 0x0001100201007387 */ /* 0x000fe20000100800 */
[----:B------:R-:W-:-:S03]  /*2860*/  IMAD.MOV.U32 R18, RZ, RZ, R5 ;  /* 0x000000ffff127224 */ /* 0x000fc600078e0005 */
[----:B------:R4:W-:Y:S01]  /*2870*/  STL [R1+0x20], R3 ;  /* 0x0000200301007387 */ /* 0x0009e20000100800 */
[----:B------:R-:W-:-:S04]  /*2880*/  IMAD.HI.U32 R15, R4, R28, RZ ;  /* 0x0000001c040f7227 */ /* 0x000fc800078e00ff */
[----:B------:R-:W-:Y:S02]  /*2890*/  @!P2 IMAD.MOV R18, RZ, RZ, -R18 ;  /* 0x000000ffff12a224 */ /* 0x000fe400078e0a12 */
[----:B----4-:R-:W-:Y:S02]  /*28a0*/  IMAD.MOV.U32 R3, RZ, RZ, R8 ;  /* 0x000000ffff037224 */ /* 0x010fe400078e0008 */
[----:B------:R-:W-:Y:S02]  /*28b0*/  @!P6 IMAD.IADD R7, R7, 0x1, -R0 ;  /* 0x000000010707e824 */ /* 0x000fe400078e0a00 */
[----:B------:R-:W-:Y:S01]  /*28c0*/  @!P0 IMAD.MOV R3, RZ, RZ, -R3 ;  /* 0x000000ffff038224 */ /* 0x000fe200078e0a03 */
[----:B------:R-:W-:Y:S01]  /*28d0*/  STL [R1+0x18], R18 ;  /* 0x0000181201007387 */ /* 0x000fe20000100800 */
[----:B------:R-:W-:-:S03]  /*28e0*/  IMAD.MOV R15, RZ, RZ, -R15 ;  /* 0x000000ffff0f7224 */ /* 0x000fc600078e0a0f */
[----:B------:R4:W-:Y:S01]  /*28f0*/  STL [R1+0x10], R3 ;  /* 0x0000100301007387 */ /* 0x0009e20000100800 */
[C---:B------:R-:W-:Y:S01]  /*2900*/  IMAD R28, R0.reuse, R15, R28 ;  /* 0x0000000f001c7224 */ /* 0x040fe200078e021c */
[C---:B------:R-:W-:Y:S02]  /*2910*/  ISETP.GT.U32.AND P3, PT, R0.reuse, R6, PT ;  /* 0x000000060000720c */ /* 0x040fe40003f64070 */
[----:B------:R-:W2:Y:S01]  /*2920*/  LDL.LU R23, [R1] ;  /* 0x0000000001177983 */ /* 0x000ea20000300800 */
[----:B----4-:R-:W-:Y:S01]  /*2930*/  IMAD.MOV.U32 R3, RZ, RZ, R7 ;  /* 0x000000ffff037224 */ /* 0x010fe200078e0007 */
[----:B------:R-:W-:Y:S02]  /*2940*/  ISETP.GT.U32.AND P5, PT, R0, R28, PT ;  /* 0x0000001c0000720c */ /* 0x000fe40003fa4070 */
[----:B------:R-:W4:Y:S01]  /*2950*/  LDL.LU R19, [R1+0x4] ;  /* 0x0000040001137983 */ /* 0x000f220000300800 */
[----:B------:R-:W-:-:S05]  /*2960*/  @!P4 IMAD.MOV R3, RZ, RZ, -R3 ;  /* 0x000000ffff03c224 */ /* 0x000fca00078e0a03 */
[----:B------:R0:W-:Y:S04]  /*2970*/  STL [R1+0xc], R3 ;  /* 0x00000c0301007387 */ /* 0x0001e80000100800 */
[----:B------:R-:W2:Y:S01]  /*2980*/  LDL.LU R20, [R1+0x14] ;  /* 0x0000140001147983 */ /* 0x000ea20000300800 */
[--C-:B------:R-:W-:Y:S02]  /*2990*/  @!P3 IMAD.IADD R6, R6, 0x1, -R0.reuse ;  /* 0x000000010606b824 */ /* 0x100fe400078e0a00 */
[----:B------:R-:W-:-:S03]  /*29a0*/  @!P5 IMAD.IADD R28, R28, 0x1, -R0 ;  /* 0x000000011c1cd824 */ /* 0x000fc600078e0a00 */
[----:B------:R-:W-:Y:S02]  /*29b0*/  ISETP.GT.U32.AND P5, PT, R0, R6, PT ;  /* 0x000000060000720c */ /* 0x000fe40003fa4070 */
[----:B------:R-:W-:-:S11]  /*29c0*/  ISETP.GE.AND P3, PT, R9, RZ, PT ;  /* 0x000000ff0900720c */ /* 0x000fd60003f66270 */
[----:B------:R-:W-:-:S04]  /*29d0*/  @!P5 IMAD.IADD R6, R6, 0x1, -R0 ;  /* 0x000000010606d824 */ /* 0x000fc800078e0a00 */
[----:B0-----:R-:W-:-:S04]  /*29e0*/  IMAD.MOV.U32 R3, RZ, RZ, R6 ;  /* 0x000000ffff037224 */ /* 0x001fc800078e0006 */
[----:B------:R-:W-:-:S05]  /*29f0*/  @!P3 IMAD.MOV R3, RZ, RZ, -R3 ;  /* 0x000000ffff03b224 */ /* 0x000fca00078e0a03 */
[----:B------:R0:W-:Y:S04]  /*2a00*/  STL [R1+0x8], R3 ;  /* 0x0000080301007387 */ /* 0x0001e80000100800 */
[----:B0-----:R-:W3:Y:S01]  /*2a10*/  LDL.LU R3, [R1+0x1c] ;  /* 0x00001c0001037983 */ /* 0x001ee20000300800 */
[----:B------:R-:W-:Y:S02]  /*2a20*/  IABS R21, R12 ;  /* 0x0000000c00157213 */ /* 0x000fe40000000000 */
[----:B------:R-:W-:Y:S01]  /*2a30*/  ISETP.GT.U32.AND P1, PT, R0, R27, PT ;  /* 0x0000001b0000720c */ /* 0x000fe20003f24070 */
[----:B------:R-:W4:Y:S02]  /*2a40*/  LDL.LU R22, [R1+0x24] ;  /* 0x0000240001167983 */ /* 0x000f240000300800 */
[----:B------:R-:W-:Y:S01]  /*2a50*/  IMAD.HI.U32 R16, R4, R21, RZ ;  /* 0x0000001504107227 */ /* 0x000fe200078e00ff */
[----:B------:R-:W-:Y:S01]  /*2a60*/  IABS R2, R13 ;  /* 0x0000000d00027213 */ /* 0x000fe20000000000 */
[----:B------:R-:W4:Y:S02]  /*2a70*/  LDL.LU R18, [R1+0x28] ;  /* 0x0000280001127983 */ /* 0x000f240000300800 */
[----:B------:R-:W-:-:S04]  /*2a80*/  IMAD.MOV R16, RZ, RZ, -R16 ;  /* 0x000000ffff107224 */ /* 0x000fc800078e0a10 */
[----:B------:R-:W-:-:S05]  /*2a90*/  IMAD R21, R0, R16, R21 ;  /* 0x0000001000157224 */ /* 0x000fca00078e0215 */
[----:B------:R-:W-:Y:S01]  /*2aa0*/  ISETP.GT.U32.AND P6, PT, R0, R21, PT ;  /* 0x000000150000720c */ /* 0x000fe20003fc4070 */
[----:B------:R-:W-:Y:S01]  /*2ab0*/  IMAD.HI.U32 R14, R4, R2, RZ ;  /* 0x00000002040e7227 */ /* 0x000fe200078e00ff */
[----:B------:R-:W-:-:S03]  /*2ac0*/  ISETP.GT.U32.AND P2, PT, R0, R28, PT ;  /* 0x0000001c0000720c */ /* 0x000fc60003f44070 */
[----:B------:R-:W-:Y:S02]  /*2ad0*/  IMAD.MOV R14, RZ, RZ, -R14 ;  /* 0x000000ffff0e7224 */ /* 0x000fe400078e0a0e */
[----:B------:R-:W-:Y:S01]  /*2ae0*/  @!P1 IMAD.IADD R27, R27, 0x1, -R0 ;  /* 0x000000011b1b9824 */ /* 0x000fe200078e0a00 */
[----:B------:R-:W-:Y:S01]  /*2af0*/  ISETP.GE.AND P1, PT, R10, RZ, PT ;  /* 0x000000ff0a00720c */ /* 0x000fe20003f26270 */
[C---:B------:R-:W-:Y:S01]  /*2b00*/  IMAD R10, R0.reuse, R14, R2 ;  /* 0x0000000e000a7224 */ /* 0x040fe200078e0202 */
[----:B------:R-:W-:Y:S02]  /*2b10*/  IABS R17, R24 ;  /* 0x0000001800117213 */ /* 0x000fe40000000000 */
[----:B------:R-:W-:Y:S01]  /*2b20*/  IABS R2, R25 ;  /* 0x0000001900027213 */ /* 0x000fe20000000000 */
[----:B------:R-:W-:Y:S01]  /*2b30*/  @!P6 IMAD.IADD R21, R21, 0x1, -R0 ;  /* 0x000000011515e824 */ /* 0x000fe200078e0a00 */
[----:B------:R-:W-:Y:S01]  /*2b40*/  ISETP.GT.U32.AND P6, PT, R0, R27, PT ;  /* 0x0000001b0000720c */ /* 0x000fe20003fc4070 */
[----:B------:R-:W-:-:S04]  /*2b50*/  IMAD.HI.U32 R15, R4, R17, RZ ;  /* 0x00000011040f7227 */ /* 0x000fc800078e00ff */
[----:B------:R-:W-:-:S04]  /*2b60*/  IMAD.HI.U32 R7, R4, R2, RZ ;  /* 0x0000000204077227 */ /* 0x000fc800078e00ff */
[----:B------:R-:W-:Y:S02]  /*2b70*/  IMAD.MOV R15, RZ, RZ, -R15 ;  /* 0x000000ffff0f7224 */ /* 0x000fe400078e0a0f */
[----:B------:R-:W-:Y:S02]  /*2b80*/  IMAD.MOV R7, RZ, RZ, -R7 ;  /* 0x000000ffff077224 */ /* 0x000fe400078e0a07 */
[--C-:B------:R-:W-:Y:S01]  /*2b90*/  @!P2 IMAD.IADD R28, R28, 0x1, -R0.reuse ;  /* 0x000000011c1ca824 */ /* 0x100fe200078e0a00 */
[----:B------:R-:W-:Y:S01]  /*2ba0*/  ISETP.GE.AND P2, PT, R12, RZ, PT ;  /* 0x000000ff0c00720c */ /* 0x000fe20003f46270 */
[C---:B------:R-:W-:Y:S02]  /*2bb0*/  IMAD R17, R0.reuse, R15, R17 ;  /* 0x0000000f00117224 */ /* 0x040fe400078e0211 */
[----:B------:R-:W-:Y:S02]  /*2bc0*/  @!P6 IMAD.IADD R27, R27, 0x1, -R0 ;  /* 0x000000011b1be824 */ /* 0x000fe400078e0a00 */
[C---:B------:R-:W-:Y:S01]  /*2bd0*/  IMAD R12, R0.reuse, R7, R2 ;  /* 0x00000007000c7224 */ /* 0x040fe200078e0202 */
[C---:B------:R-:W-:Y:S01]  /*2be0*/  ISETP.GT.U32.AND P4, PT, R0.reuse, R10, PT ;  /* 0x0000000a0000720c */ /* 0x040fe20003f84070 */
[----:B------:R-:W-:Y:S01]  /*2bf0*/  @!P1 IMAD.MOV R27, RZ, RZ, -R27 ;  /* 0x000000ffff1b9224 */ /* 0x000fe200078e0a1b */
[----:B------:R-:W-:-:S02]  /*2c00*/  ISETP.GT.U32.AND P6, PT, R0, R17, PT ;  /* 0x000000110000720c */ /* 0x000fc40003fc4070 */
[C---:B------:R-:W-:Y:S02]  /*2c10*/  ISETP.GT.U32.AND P1, PT, R0.reuse, R12, PT ;  /* 0x0000000c0000720c */ /* 0x040fe40003f24070 */
[----:B------:R-:W-:Y:S02]  /*2c20*/  ISETP.GT.U32.AND P0, PT, R0, R21, PT ;  /* 0x000000150000720c */ /* 0x000fe40003f04070 */
[----:B------:R-:W-:-:S05]  /*2c30*/  ISETP.GE.AND P5, PT, R11, RZ, PT ;  /* 0x000000ff0b00720c */ /* 0x000fca0003fa6270 */
[--C-:B------:R-:W-:Y:S02]  /*2c40*/  @!P4 IMAD.IADD R10, R10, 0x1, -R0.reuse ;  /* 0x000000010a0ac824 */ /* 0x100fe400078e0a00 */
[--C-:B------:R-:W-:Y:S02]  /*2c50*/  @!P6 IMAD.IADD R17, R17, 0x1, -R0.reuse ;  /* 0x000000011111e824 */ /* 0x100fe400078e0a00 */
[--C-:B------:R-:W-:Y:S01]  /*2c60*/  @!P1 IMAD.IADD R12, R12, 0x1, -R0.reuse ;  /* 0x000000010c0c9824 */ /* 0x100fe200078e0a00 */
[C---:B------:R-:W-:Y:S02]  /*2c70*/  ISETP.GT.U32.AND P6, PT, R0.reuse, R10, PT ;  /* 0x0000000a0000720c */ /* 0x040fe40003fc4070 */
[C---:B------:R-:W-:Y:S01]  /*2c80*/  ISETP.GT.U32.AND P3, PT, R0.reuse, R17, PT ;  /* 0x000000110000720c */ /* 0x040fe20003f64070 */
[----:B------:R-:W-:Y:S01]  /*2c90*/  @!P0 IMAD.IADD R21, R21, 0x1, -R0 ;  /* 0x0000000115158824 */ /* 0x000fe200078e0a00 */
[----:B------:R-:W-:Y:S01]  /*2ca0*/  ISETP.GT.U32.AND P1, PT, R0, R12, PT ;  /* 0x0000000c0000720c */ /* 0x000fe20003f24070 */
[----:B------:R-:W-:Y:S01]  /*2cb0*/  @!P5 IMAD.MOV R28, RZ, RZ, -R28 ;  /* 0x000000ffff1cd224 */ /* 0x000fe200078e0a1c */
[----:B------:R-:W-:-:S02]  /*2cc0*/  ISETP.GE.AND P0, PT, R13, RZ, PT ;  /* 0x000000ff0d00720c */ /* 0x000fc40003f06270 */
[----:B------:R-:W-:Y:S02]  /*2cd0*/  IABS R9, R26 ;  /* 0x0000001a00097213 */ /* 0x000fe40000000000 */
[----:B------:R-:W-:Y:S02]  /*2ce0*/  ISETP.GE.AND P4, PT, R24, RZ, PT ;  /* 0x000000ff1800720c */ /* 0x000fe40003f86270 */
[----:B------:R-:W-:Y:S01]  /*2cf0*/  ISETP.GE.AND P5, PT, R25, RZ, PT ;  /* 0x000000ff1900720c */ /* 0x000fe20003fa6270 */
[----:B------:R-:W-:-:S04]  /*2d00*/  IMAD.HI.U32 R5, R4, R9, RZ ;  /* 0x0000000904057227 */ /* 0x000fc800078e00ff */
[--C-:B------:R-:W-:Y:S02]  /*2d10*/  @!P6 IMAD.IADD R10, R10, 0x1, -R0.reuse ;  /* 0x000000010a0ae824 */ /* 0x100fe400078e0a00 */
[----:B------:R-:W-:Y:S02]  /*2d20*/  IMAD.MOV R5, RZ, RZ, -R5 ;  /* 0x000000ffff057224 */ /* 0x000fe400078e0a05 */
[--C-:B------:R-:W-:Y:S02]  /*2d30*/  @!P3 IMAD.IADD R17, R17, 0x1, -R0.reuse ;  /* 0x000000011111b824 */ /* 0x100fe400078e0a00 */
[----:B------:R-:W-:Y:S02]  /*2d40*/  @!P1 IMAD.IADD R12, R12, 0x1, -R0 ;  /* 0x000000010c0c9824 */ /* 0x000fe400078e0a00 */
[----:B------:R-:W-:Y:S02]  /*2d50*/  @!P2 IMAD.MOV R21, RZ, RZ, -R21 ;  /* 0x000000ffff15a224 */ /* 0x000fe400078e0a15 */
[----:B------:R-:W-:Y:S01]  /*2d60*/  @!P0 IMAD.MOV R10, RZ, RZ, -R10 ;  /* 0x000000ffff0a8224 */ /* 0x000fe200078e0a0a */
[----:B------:R-:W-:Y:S01]  /*2d70*/  STL [R1+0x23dc], R27 ;  /* 0x0023dc1b01007387 */ /* 0x000fe20000100800 */
[----:B------:R-:W-:-:S02]  /*2d80*/  IMAD R14, R0, R5, R9 ;  /* 0x00000005000e7224 */ /* 0x000fc400078e0209 */
[----:B------:R-:W-:Y:S01]  /*2d90*/  @!P4 IMAD.MOV R17, RZ, RZ, -R17 ;  /* 0x000000ffff11c224 */ /* 0x000fe200078e0a11 */
[----:B------:R-:W-:Y:S01]  /*2da0*/  STL [R1+0x23e0], R28 ;  /* 0x0023e01c01007387 */ /* 0x000fe20000100800 */
[----:B------:R-:W-:Y:S01]  /*2db0*/  @!P5 IMAD.MOV R12, RZ, RZ, -R12 ;  /* 0x000000ffff0cd224 */ /* 0x000fe200078e0a0c */
[----:B------:R-:W-:Y:S02]  /*2dc0*/  ISETP.GT.U32.AND P2, PT, R0, R14, PT ;  /* 0x0000000e0000720c */ /* 0x000fe40003f44070 */
[----:B------:R0:W-:Y:S04]  /*2dd0*/  STL [R1+0x23e8], R21 ;  /* 0x0023e81501007387 */ /* 0x0001e80000100800 */
[----:B------:R0:W-:Y:S04]  /*2de0*/  STL [R1+0x23ec], R10 ;  /* 0x0023ec0a01007387 */ /* 0x0001e80000100800 */
[----:B------:R-:W-:Y:S04]  /*2df0*/  STL [R1+0x23f0], R17 ;  /* 0x0023f01101007387 */ /* 0x000fe80000100800 */
[----:B------:R-:W-:Y:S04]  /*2e00*/  STL [R1+0x23f4], R12 ;  /* 0x0023f40c01007387 */ /* 0x000fe80000100800 */
[----:B0-----:R-:W5:Y:S01]  /*2e10*/  LDL.LU R21, [R1+0x2c] ;  /* 0x00002c0001157983 */ /* 0x001f620000300800 */
[----:B------:R-:W-:-:S03]  /*2e20*/  @!P2 IMAD.IADD R14, R14, 0x1, -R0 ;  /* 0x000000010e0ea824 */ /* 0x000fc600078e0a00 */
[----:B------:R-:W5:Y:S01]  /*2e30*/  LDL.LU R25, [R1+0x30] ;  /* 0x0000300001197983 */ /* 0x000f620000300800 */
[----:B------:R-:W-:Y:S02]  /*2e40*/  IABS R15, R29 ;  /* 0x0000001d000f7213 */ /* 0x000fe40000000000 */
[----:B------:R-:W-:Y:S01]  /*2e50*/  ISETP.GT.U32.AND P2, PT, R0, R14, PT ;  /* 0x0000000e0000720c */ /* 0x000fe20003f44070 */
[----:B------:R-:W5:Y:S02]  /*2e60*/  LDL.LU R27, [R1+0x34] ;  /* 0x00003400011b7983 */ /* 0x000f640000300800 */
[----:B------:R-:W-:-:S04]  /*2e70*/  IMAD.HI.U32 R2, R4, R15, RZ ;  /* 0x0000000f04027227 */ /* 0x000fc800078e00ff */
[----:B------:R-:W-:-:S04]  /*2e80*/  IMAD.MOV R2, RZ, RZ, -R2 ;  /* 0x000000ffff027224 */ /* 0x000fc800078e0a02 */
[----:B------:R-:W-:Y:S02]  /*2e90*/  IMAD R15, R0, R2, R15 ;  /* 0x00000002000f7224 */ /* 0x000fe400078e020f */
[----:B------:R-:W-:-:S03]  /*2ea0*/  @!P2 IMAD.IADD R14, R14, 0x1, -R0 ;  /* 0x000000010e0ea824 */ /* 0x000fc600078e0a00 */
[----:B------:R-:W-:Y:S02]  /*2eb0*/  ISETP.GT.U32.AND P1, PT, R0, R15, PT ;  /* 0x0000000f0000720c */ /* 0x000fe40003f24070 */
[----:B------:R-:W-:-:S11]  /*2ec0*/  ISETP.GE.AND P6, PT, R26, RZ, PT ;  /* 0x000000ff1a00720c */ /* 0x000fd60003fc6270 */
[----:B------:R-:W-:-:S05]  /*2ed0*/  @!P1 IMAD.IADD R15, R15, 0x1, -R0 ;  /* 0x000000010f0f9824 */ /* 0x000fca00078e0a00 */
[----:B------:R-:W-:Y:S01]  /*2ee0*/  ISETP.GT.U32.AND P1, PT, R0, R15, PT ;  /* 0x0000000f0000720c */ /* 0x000fe20003f24070 */
[----:B------:R-:W-:-:S12]  /*2ef0*/  @!P6 IMAD.MOV R14, RZ, RZ, -R14 ;  /* 0x000000ffff0ee224 */ /* 0x000fd800078e0a0e */
[----:B------:R-:W-:Y:S01]  /*2f00*/  @!P1 IMAD.IADD R15, R15, 0x1, -R0 ;  /* 0x000000010f0f9824 */ /* 0x000fe200078e0a00 */
[----:B--2---:R-:W-:Y:S02]  /*2f10*/  ISETP.GE.AND P2, PT, R20, RZ, PT ;  /* 0x000000ff1400720c */ /* 0x004fe40003f46270 */
[----:B------:R-:W-:Y:S02]  /*2f20*/  IABS R8, R20 ;  /* 0x0000001400087213 */ /* 0x000fe40000000000 */
[----:B------:R-:W2:Y:S04]  /*2f30*/  LDL.LU R20, [R1+0x38] ;  /* 0x0000380001147983 */ /* 0x000ea80000300800 */
[----:B------:R-:W-:Y:S04]  /*2f40*/  STL [R1+0x23f8], R14 ;  /* 0x0023f80e01007387 */ /* 0x000fe80000100800 */
[----:B------:R-:W2:Y:S01]  /*2f50*/  LDL.LU R28, [R1+0x3c] ;  /* 0x00003c00011c7983 */ /* 0x000ea20000300800 */
[----:B---3--:R-:W-:-:S02]  /*2f60*/  IABS R9, R3 ;  /* 0x0000000300097213 */ /* 0x008fc40000000000 */
[----:B------:R-:W-:Y:S02]  /*2f70*/  ISETP.GE.AND P1, PT, R3, RZ, PT ;  /* 0x000000ff0300720c */ /* 0x000fe40003f26270 */
[----:B------:R-:W3:Y:S01]  /*2f80*/  LDL.LU R3, [R1+0x40] ;  /* 0x0000400001037983 */ /* 0x000ee20000300800 */
[----:B------:R-:W-:-:S05]  /*2f90*/  IABS R5, R23 ;  /* 0x0000001700057213 */ /* 0x000fca0000000000 */
[----:B------:R-:W-:-:S04]  /*2fa0*/  IMAD.HI.U32 R6, R4, R5, RZ ;  /* 0x0000000504067227 */ /* 0x000fc800078e00ff */
[----:B------:R-:W-:-:S04]  /*2fb0*/  IMAD.MOV R6, RZ, RZ, -R6 ;  /* 0x000000ffff067224 */ /* 0x000fc800078e0a06 */
[----:B------:R-:W-:-:S05]  /*2fc0*/  IMAD R5, R0, R6, R5 ;  /* 0x0000000600057224 */ /* 0x000fca00078e0205 */
[----:B------:R-:W-:Y:S02]  /*2fd0*/  ISETP.GT.U32.AND P5, PT, R0, R5, PT ;  /* 0x000000050000720c */ /* 0x000fe40003fa4070 */
[----:B----4-:R-:W-:-:S05]  /*2fe0*/  IABS R16, R19 ;  /* 0x0000001300107213 */ /* 0x010fca0000000000 */
[----:B------:R-:W-:-:S06]  /*2ff0*/  IMAD.HI.U32 R2, R4, R16, RZ ;  /* 0x0000001004027227 */ /* 0x000fcc00078e00ff */
[----:B------:R-:W-:Y:S02]  /*3000*/  @!P5 IMAD.IADD R5, R5, 0x1, -R0 ;  /* 0x000000010505d824 */ /* 0x000fe400078e0a00 */
[----:B------:R-:W-:Y:S02]  /*3010*/  IMAD.MOV R2, RZ, RZ, -R2 ;  /* 0x000000ffff027224 */ /* 0x000fe400078e0a02 */
[----:B------:R-:W-:Y:S01]  /*3020*/  IMAD.HI.U32 R13, R4, R8, RZ ;  /* 0x00000008040d7227 */ /* 0x000fe200078e00ff */
[----:B------:R-:W-:-:S03]  /*3030*/  ISETP.GT.U32.AND P5, PT, R0, R5, PT ;  /* 0x000000050000720c */ /* 0x000fc60003fa4070 */
[----:B------:R-:W-:Y:S02]  /*3040*/  IMAD R16, R0, R2, R16 ;  /* 0x0000000200107224 */ /* 0x000fe400078e0210 */
[----:B------:R-:W-:Y:S02]  /*3050*/  IMAD.MOV R13, RZ, RZ, -R13 ;  /* 0x000000ffff0d7224 */ /* 0x000fe400078e0a0d */
[----:B------:R-:W-:Y:S01]  /*3060*/  IMAD.HI.U32 R11, R4, R9, RZ ;  /* 0x00000009040b7227 */ /* 0x000fe200078e00ff */
[----:B------:R-:W-:-:S03]  /*3070*/  ISETP.GT.U32.AND P6, PT, R0, R16, PT ;  /* 0x000000100000720c */ /* 0x000fc60003fc4070 */
[C---:B------:R-:W-:Y:S02]  /*3080*/  IMAD R8, R0.reuse, R13, R8 ;  /* 0x0000000d00087224 */ /* 0x040fe400078e0208 */
[----:B------:R-:W-:Y:S02]  /*3090*/  IMAD.MOV R11, RZ, RZ, -R11 ;  /* 0x000000ffff0b7224 */ /* 0x000fe400078e0a0b */
[--C-:B------:R-:W-:Y:S01]  /*30a0*/  @!P5 IMAD.IADD R5, R5, 0x1, -R0.reuse ;  /* 0x000000010505d824 */ /* 0x100fe200078e0a00 */
[C---:B------:R-:W-:Y:S01]  /*30b0*/  ISETP.GT.U32.AND P5, PT, R0.reuse, R8, PT ;  /* 0x000000080000720c */ /* 0x040fe20003fa4070 */
[----:B------:R-:W-:Y:S01]  /*30c0*/  IMAD R9, R0, R11, R9 ;  /* 0x0000000b00097224 */ /* 0x000fe200078e0209 */
[----:B------:R-:W-:Y:S02]  /*30d0*/  ISETP.GE.AND P3, PT, R29, RZ, PT ;  /* 0x000000ff1d00720c */ /* 0x000fe40003f66270 */
[----:B------:R-:W-:Y:S01]  /*30e0*/  IABS R2, R22 ;  /* 0x0000001600027213 */ /* 0x000fe20000000000 */
[----:B------:R-:W-:Y:S01]  /*30f0*/  @!P6 IMAD.IADD R16, R16, 0x1, -R0 ;  /* 0x000000011010e824 */ /* 0x000fe200078e0a00 */
[----:B------:R-:W-:-:S02]  /*3100*/  ISETP.GT.U32.AND P6, PT, R0, R9, PT ;  /* 0x000000090000720c */ /* 0x000fc40003fc4070 */
[----:B------:R-:W-:Y:S01]  /*3110*/  ISETP.GE.AND P0, PT, R23, RZ, PT ;  /* 0x000000ff1700720c */ /* 0x000fe20003f06270 */
[----:B------:R-:W-:-:S04]  /*3120*/  IMAD.HI.U32 R7, R4, R2, RZ ;  /* 0x0000000204077227 */ /* 0x000fc800078e00ff */
[----:B------:R-:W-:Y:S01]  /*3130*/  @!P5 IMAD.IADD R8, R8, 0x1, -R0 ;  /* 0x000000010808d824 */ /* 0x000fe200078e0a00 */
[----:B------:R-:W-:Y:S01]  /*3140*/  ISETP.GE.AND P4, PT, R19, RZ, PT ;  /* 0x000000ff1300720c */ /* 0x000fe20003f86270 */
[----:B------:R-:W-:Y:S01]  /*3150*/  IMAD.MOV R7, RZ, RZ, -R7 ;  /* 0x000000ffff077224 */ /* 0x000fe200078e0a07 */
[----:B------:R-:W-:Y:S01]  /*3160*/  IABS R19, R18 ;  /* 0x0000001200137213 */ /* 0x000fe20000000000 */
[----:B------:R-:W-:Y:S01]  /*3170*/  @!P3 IMAD.MOV R15, RZ, RZ, -R15 ;  /* 0x000000ffff0fb224 */ /* 0x000fe200078e0a0f */
[C---:B------:R-:W-:Y:S01]  /*3180*/  ISETP.GT.U32.AND P3, PT, R0.reuse, R8, PT ;  /* 0x000000080000720c */ /* 0x040fe20003f64070 */
[C---:B------:R-:W-:Y:S01]  /*3190*/  IMAD R2, R0.reuse, R7, R2 ;  /* 0x0000000700027224 */ /* 0x040fe200078e0202 */
[----:B------:R-:W-:Y:S01]  /*31a0*/  ISETP.GT.U32.AND P5, PT, R0, R16, PT ;  /* 0x000000100000720c */ /* 0x000fe20003fa4070 */
[----:B------:R-:W-:Y:S02]  /*31b0*/  @!P6 IMAD.IADD R9, R9, 0x1, -R0 ;  /* 0x000000010909e824 */ /* 0x000fe400078e0a00 */
[----:B------:R-:W-:-:S04]  /*31c0*/  IMAD.HI.U32 R6, R4, R19, RZ ;  /* 0x0000001304067227 */ /* 0x000fc800078e00ff */
[----:B------:R-:W-:Y:S01]  /*31d0*/  IMAD.MOV.U32 R10, RZ, RZ, R5 ;  /* 0x000000ffff0a7224 */ /* 0x000fe200078e0005 */
[C---:B------:R-:W-:Y:S01]  /*31e0*/  ISETP.GT.U32.AND P6, PT, R0.reuse, R9, PT ;  /* 0x000000090000720c */ /* 0x040fe20003fc4070 */
[----:B------:R-:W-:Y:S02]  /*31f0*/  IMAD.MOV R6, RZ, RZ, -R6 ;  /* 0x000000ffff067224 */ /* 0x000fe400078e0a06 */
[----:B------:R-:W-:Y:S01]  /*3200*/  @!P0 IMAD.MOV R10, RZ, RZ, -R10 ;  /* 0x000000ffff0a8224 */ /* 0x000fe200078e0a0a */
[----:B------:R-:W-:Y:S01]  /*3210*/  STL [R1+0x23fc], R15 ;  /* 0x0023fc0f01007387 */ /* 0x000fe20000100800 */
[----:B------:R-:W-:Y:S02]  /*3220*/  IMAD R19, R0, R6, R19 ;  /* 0x0000000600137224 */ /* 0x000fe400078e0213 */
[--C-:B------:R-:W-:Y:S01]  /*3230*/  @!P3 IMAD.IADD R8, R8, 0x1, -R0.reuse ;  /* 0x000000010808b824 */ /* 0x100fe200078e0a00 */
[----:B------:R0:W-:Y:S01]  /*3240*/  STL [R1+0x6c], R10 ;  /* 0x00006c0a01007387 */ /* 0x0001e20000100800 */
[----:B------:R-:W-:Y:S01]  /*3250*/  ISETP.GE.AND P3, PT, R22, RZ, PT ;  /* 0x000000ff1600720c */ /* 0x000fe20003f66270 */
[----:B------:R-:W-:-:S02]  /*3260*/  @!P5 IMAD.IADD R16, R16, 0x1, -R0 ;  /* 0x000000011010d824 */ /* 0x000fc400078e0a00 */
[----:B------:R-:W4:Y:S01]  /*3270*/  LDL.LU R22, [R1+0x44] ;  /* 0x0000440001167983 */ /* 0x000f220000300800 */
[C---:B------:R-:W-:Y:S02]  /*3280*/  ISETP.GT.U32.AND P0, PT, R0.reuse, R2, PT ;  /* 0x000000020000720c */ /* 0x040fe40003f04070 */
[----:B------:R-:W-:Y:S01]  /*3290*/  ISETP.GT.U32.AND P5, PT, R0, R19, PT ;  /* 0x000000130000720c */ /* 0x000fe20003fa4070 */
[----:B------:R-:W-:Y:S01]  /*32a0*/  @!P6 IMAD.IADD R9, R9, 0x1, -R0 ;  /* 0x000000010909e824 */ /* 0x000fe200078e0a00 */
[----:B-----5:R-:W-:-:S05]  /*32b0*/  IABS R7, R21 ;  /* 0x0000001500077213 */ /* 0x020fca0000000000 */
[----:B------:R-:W-:Y:S01]  /*32c0*/  IMAD.HI.U32 R11, R4, R7, RZ ;  /* 0x00000007040b7227 */ /* 0x000fe200078e00ff */
[----:B------:R-:W-:-:S03]  /*32d0*/  IABS R6, R25 ;  /* 0x0000001900067213 */ /* 0x000fc60000000000 */
[----:B------:R-:W-:Y:S02]  /*32e0*/  IMAD.MOV R11, RZ, RZ, -R11 ;  /* 0x000000ffff0b7224 */ /* 0x000fe400078e0a0b */
[----:B------:R-:W-:-:S04]  /*32f0*/  IMAD.HI.U32 R5, R4, R6, RZ ;  /* 0x0000000604057227 */ /* 0x000fc800078e00ff */
[----:B------:R-:W-:Y:S01]  /*3300*/  IMAD R7, R0, R11, R7 ;  /* 0x0000000b00077224 */ /* 0x000fe200078e0207 */
[----:B------:R-:W-:Y:S01]  /*3310*/  IABS R23, R27 ;  /* 0x0000001b00177213 */ /* 0x000fe20000000000 */
[----:B------:R-:W-:-:S03]  /*3320*/  IMAD.MOV R5, RZ, RZ, -R5 ;  /* 0x000000ffff057224 */ /* 0x000fc600078e0a05 */
[----:B------:R-:W-:Y:S01]  /*3330*/  ISETP.GT.U32.AND P6, PT, R0, R7, PT ;  /* 0x000000070000720c */ /* 0x000fe20003fc4070 */
[----:B------:R-:W-:-:S04]  /*3340*/  IMAD.HI.U32 R11, R4, R23, RZ ;  /* 0x00000017040b7227 */ /* 0x000fc800078e00ff */
[----:B------:R-:W-:Y:S02]  /*3350*/  IMAD R6, R0, R5, R6 ;  /* 0x0000000500067224 */ /* 0x000fe400078e0206 */
[----:B------:R-:W-:Y:S02]  /*3360*/  IMAD.MOV R11, RZ, RZ, -R11 ;  /* 0x000000ffff0b7224 */ /* 0x000fe400078e0a0b */
[--C-:B------:R-:W-:Y:S02]  /*3370*/  @!P0 IMAD.IADD R2, R2, 0x1, -R0.reuse ;  /* 0x0000000102028824 */ /* 0x100fe400078e0a00 */
[--C-:B------:R-:W-:Y:S01]  /*3380*/  @!P5 IMAD.IADD R19, R19, 0x1, -R0.reuse ;  /* 0x000000011313d824 */ /* 0x100fe200078e0a00 */
[C---:B------:R-:W-:Y:S01]  /*3390*/  ISETP.GT.U32.AND P5, PT, R0.reuse, R6, PT ;  /* 0x000000060000720c */ /* 0x040fe20003fa4070 */
[C---:B------:R-:W-:Y:S02]  /*33a0*/  IMAD R23, R0.reuse, R11, R23 ;  /* 0x0000000b00177224 */ /* 0x040fe400078e0217 */
[----:B------:R-:W-:Y:S01]  /*33b0*/  @!P6 IMAD.IADD R7, R7, 0x1, -R0 ;  /* 0x000000010707e824 */ /* 0x000fe200078e0a00 */
[----:B------:R-:W-:Y:S01]  /*33c0*/  ISETP.GT.U32.AND P6, PT, R0, R2, PT ;  /* 0x000000020000720c */ /* 0x000fe20003fc4070 */
[----:B0-----:R-:W-:-:S02]  /*33d0*/  IMAD.MOV.U32 R10, RZ, RZ, R8 ;  /* 0x000000ffff0a7224 */ /* 0x001fc400078e0008 */
[----:B------:R-:W-:Y:S01]  /*33e0*/  @!P4 IMAD.MOV R16, RZ, RZ, -R16 ;  /* 0x000000ffff10c224 */ /* 0x000fe200078e0a10 */
[C---:B------:R-:W-:Y:S01]  /*33f0*/  ISETP.GT.U32.AND P4, PT, R0.reuse, R19, PT ;  /* 0x000000130000720c */ /* 0x040fe20003f84070 */
[----:B------:R-:W-:Y:S01]  /*3400*/  @!P2 IMAD.MOV R10, RZ, RZ, -R10 ;  /* 0x000000ffff0aa224 */ /* 0x000fe200078e0a0a */
[C---:B------:R-:W-:Y:S01]  /*3410*/  ISETP.GT.U32.AND P2, PT, R0.reuse, R7, PT ;  /* 0x000000070000720c */ /* 0x040fe20003f44070 */
[----:B------:R-:W-:Y:S01]  /*3420*/  @!P1 IMAD.MOV R9, RZ, RZ, -R9 ;  /* 0x000000ffff099224 */ /* 0x000fe200078e0a09 */
[----:B------:R-:W-:Y:S01]  /*3430*/  ISETP.GT.U32.AND P1, PT, R0, R23, PT ;  /* 0x000000170000720c */ /* 0x000fe20003f24070 */
[--C-:B------:R-:W-:Y:S01]  /*3440*/  @!P5 IMAD.IADD R6, R6, 0x1, -R0.reuse ;  /* 0x000000010606d824 */ /* 0x100fe200078e0a00 */
[----:B------:R-:W-:Y:S02]  /*3450*/  ISETP.GE.AND P0, PT, R18, RZ, PT ;  /* 0x000000ff1200720c */ /* 0x000fe40003f06270 */
[----:B------:R-:W5:Y:S01]  /*3460*/  LDL.LU R18, [R1+0x48] ;  /* 0x0000480001127983 */ /* 0x000f620000300800 */
[----:B------:R-:W-:Y:S01]  /*3470*/  @!P6 IMAD.IADD R2, R2, 0x1, -R0 ;  /* 0x000000010202e824 */ /* 0x000fe200078e0a00 */
[----:B------:R-:W-:-:S02]  /*3480*/  ISETP.GT.U32.AND P5, PT, R0, R6, PT ;  /* 0x000000060000720c */ /* 0x000fc40003fa4070 */
[----:B------:R-:W-:Y:S01]  /*3490*/  STL [R1+0x2400], R16 ;  /* 0x0024001001007387 */ /* 0x000fe20000100800 */
[--C-:B------:R-:W-:Y:S01]  /*34a0*/  @!P4 IMAD.IADD R19, R19, 0x1, -R0.reuse ;  /* 0x000000011313c824 */ /* 0x100fe200078e0a00 */
[----:B------:R-:W-:Y:S01]  /*34b0*/  ISETP.GE.AND P4, PT, R21, RZ, PT ;  /* 0x000000ff1500720c */ /* 0x000fe20003f86270 */
[--C-:B------:R-:W-:Y:S01]  /*34c0*/  @!P2 IMAD.IADD R7, R7, 0x1, -R0.reuse ;  /* 0x000000010707a824 */ /* 0x100fe200078e0a00 */
[----:B------:R0:W-:Y:S01]  /*34d0*/  STL [R1+0x60], R10 ;  /* 0x0000600a01007387 */ /* 0x0001e20000100800 */
[----:B------:R-:W-:Y:S01]  /*34e0*/  @!P1 IMAD.IADD R23, R23, 0x1, -R0 ;  /* 0x0000000117179824 */ /* 0x000fe200078e0a00 */
[----:B------:R-:W-:Y:S02]  /*34f0*/  ISETP.GE.AND P2, PT, R25, RZ, PT ;  /* 0x000000ff1900720c */ /* 0x000fe40003f46270 */
[----:B------:R1:W-:Y:S01]  /*3500*/  STL [R1+0x5c], R9 ;  /* 0x00005c0901007387 */ /* 0x0003e20000100800 */
[----:B------:R-:W-:-:S03]  /*3510*/  ISETP.GE.AND P1, PT, R27, RZ, PT ;  /* 0x000000ff1b00720c */ /* 0x000fc60003f26270 */
[----:B------:R-:W5:Y:S01]  /*3520*/  LDL.LU R27, [R1+0x54] ;  /* 0x00005400011b7983 */ /* 0x000f620000300800 */
[----:B0-----:R-:W-:-:S04]  /*3530*/  IMAD.MOV.U32 R10, RZ, RZ, R2 ;  /* 0x000000ffff0a7224 */ /* 0x001fc800078e0002 */
[----:B------:R-:W-:Y:S01]  /*3540*/  @!P3 IMAD.MOV R10, RZ, RZ, -R10 ;  /* 0x000000ffff0ab224 */ /* 0x000fe200078e0a0a */
[----:B------:R-:W-:Y:S01]  /*3550*/  ISETP.GT.U32.AND P3, PT, R0, R23, PT ;  /* 0x000000170000720c */ /* 0x000fe20003f64070 */
[----:B------:R-:W-:Y:S02]  /*3560*/  @!P5 IMAD.IADD R6, R6, 0x1, -R0 ;  /* 0x000000010606d824 */ /* 0x000fe400078e0a00 */
[----:B------:R-:W-:Y:S02]  /*3570*/  @!P0 IMAD.MOV R19, RZ, RZ, -R19 ;  /* 0x000000ffff138224 */ /* 0x000fe400078e0a13 */
[----:B------:R-:W-:Y:S02]  /*3580*/  @!P4 IMAD.MOV R7, RZ, RZ, -R7 ;  /* 0x000000ffff07c224 */ /* 0x000fe400078e0a07 */
[----:B------:R-:W-:-:S06]  /*3590*/  @!P2 IMAD.MOV R6, RZ, RZ, -R6 ;  /* 0x000000ffff06a224 */ /* 0x000fcc00078e0a06 */
[----:B------:R-:W-:Y:S01]  /*35a0*/  @!P3 IMAD.IADD R23, R23, 0x1, -R0 ;  /* 0x000000011717b824 */ /* 0x000fe200078e0a00 */
[----:B--2---:R-:W-:-:S05]  /*35b0*/  IABS R24, R20 ;  /* 0x0000001400187213 */ /* 0x004fca0000000000 */
[----:B------:R-:W-:-:S04]  /*35c0*/  IMAD.HI.U32 R5, R4, R24, RZ ;  /* 0x0000001804057227 */ /* 0x000fc800078e00ff */
[----:B------:R-:W-:-:S04]  /*35d0*/  IMAD.MOV R5, RZ, RZ, -R5 ;  /* 0x000000ffff057224 */ /* 0x000fc800078e0a05 */
[----:B------:R-:W-:-:S05]  /*35e0*/  IMAD R24, R0, R5, R24 ;  /* 0x0000000500187224 */ /* 0x000fca00078e0218 */
[----:B------:R-:W-:-:S13]  /*35f0*/  ISETP.GT.U32.AND P6, PT, R0, R24, PT ;  /* 0x000000180000720c */ /* 0x000fda0003fc4070 */
[----:B------:R-:W-:Y:S01]  /*3600*/  @!P6 IMAD.IADD R24, R24, 0x1, -R0 ;  /* 0x000000011818e824 */ /* 0x000fe200078e0a00 */
[----:B------:R-:W-:Y:S02]  /*3610*/  ISETP.GE.AND P6, PT, R20, RZ, PT ;  /* 0x000000ff1400720c */ /* 0x000fe40003fc6270 */
[----:B------:R-:W2:Y:S04]  /*3620*/  LDL.LU R20, [R1+0x64] ;  /* 0x0000640001147983 */ /* 0x000ea80000300800 */
[----:B------:R-:W-:Y:S04]  /*3630*/  STL [R1+0x2404], R19 ;  /* 0x0024041301007387 */ /* 0x000fe80000100800 */
[----:B------:R0:W-:Y:S01]  /*3640*/  STL [R1+0x58], R10 ;  /* 0x0000580a01007387 */ /* 0x0001e20000100800 */
[----:B---3--:R-:W-:-:S02]  /*3650*/  IABS R5, R3 ;  /* 0x0000000300057213 */ /* 0x008fc40000000000 */
[----:B------:R-:W-:Y:S01]  /*3660*/  ISETP.GE.AND P3, PT, R3, RZ, PT ;  /* 0x000000ff0300720c */ /* 0x000fe20003f66270 */
[----:B------:R3:W-:Y:S04]  /*3670*/  STL [R1+0x4c], R7 ;  /* 0x00004c0701007387 */ /* 0x0007e80000100800 */
[----:B------:R-:W-:Y:S04]  /*3680*/  STL [R1+0x50], R6 ;  /* 0x0000500601007387 */ /* 0x000fe80000100800 */
[----:B------:R-:W2:Y:S01]  /*3690*/  LDL.LU R3, [R1+0x68] ;  /* 0x0000680001037983 */ /* 0x000ea20000300800 */
[----:B------:R-:W-:-:S05]  /*36a0*/  IABS R11, R28 ;  /* 0x0000001c000b7213 */ /* 0x000fca0000000000 */
[----:B------:R-:W-:-:S04]  /*36b0*/  IMAD.HI.U32 R8, R4, R11, RZ ;  /* 0x0000000b04087227 */ /* 0x000fc800078e00ff */
[----:B------:R-:W-:-:S04]  /*36c0*/  IMAD.MOV R8, RZ, RZ, -R8 ;  /* 0x000000ffff087224 */ /* 0x000fc800078e0a08 */
[----:B------:R-:W-:-:S05]  /*36d0*/  IMAD R11, R0, R8, R11 ;  /* 0x00000008000b7224 */ /* 0x000fca00078e020b */
[----:B------:R-:W-:Y:S01]  /*36e0*/  ISETP.GT.U32.AND P5, PT, R0, R11, PT ;  /* 0x0000000b0000720c */ /* 0x000fe20003fa4070 */
[----:B-1----:R-:W-:-:S04]  /*36f0*/  IMAD.HI.U32 R9, R4, R5, RZ ;  /* 0x0000000504097227 */ /* 0x002fc800078e00ff */
[----:B------:R-:W-:-:S08]  /*3700*/  IMAD.MOV R9, RZ, RZ, -R9 ;  /* 0x000000ffff097224 */ /* 0x000fd000078e0a09 */
[----:B------:R-:W-:Y:S01]  /*3710*/  @!P5 IMAD.IADD R11, R11, 0x1, -R0 ;  /* 0x000000010b0bd824 */ /* 0x000fe200078e0a00 */
[C---:B------:R-:W-:Y:S01]  /*3720*/  ISETP.GT.U32.AND P5, PT, R0.reuse, R24, PT ;  /* 0x000000180000720c */ /* 0x040fe20003fa4070 */
[----:B------:R-:W-:-:S05]  /*3730*/  IMAD R5, R0, R9, R5 ;  /* 0x0000000900057224 */ /* 0x000fca00078e0205 */
[C---:B------:R-:W-:Y:S02]  /*3740*/  ISETP.GT.U32.AND P2, PT, R0.reuse, R5, PT ;  /* 0x000000050000720c */ /* 0x040fe40003f44070 */
[----:B------:R-:W-:-:S05]  /*3750*/  ISETP.GT.U32.AND P0, PT, R0, R11, PT ;  /* 0x0000000b0000720c */ /* 0x000fca0003f04070 */
[----:B------:R-:W-:-:S06]  /*3760*/  @!P5 IMAD.IADD R24, R24, 0x1, -R0 ;  /* 0x000000011818d824 */ /* 0x000fcc00078e0a00 */
[----:B------:R-:W-:Y:S01]  /*3770*/  @!P2 IMAD.IADD R5, R5, 0x1, -R0 ;  /* 0x000000010505a824 */ /* 0x000fe200078e0a00 */
[----:B----4-:R-:W-:-:S05]  /*3780*/  IABS R8, R22 ;  /* 0x0000001600087213 */ /* 0x010fca0000000000 */
[----:B------:R-:W-:-:S04]  /*3790*/  IMAD.HI.U32 R2, R4, R8, RZ ;  /* 0x0000000804027227 */ /* 0x000fc800078e00ff */
[----:B------:R-:W-:-:S04]  /*37a0*/  IMAD.MOV R2, RZ, RZ, -R2 ;  /* 0x000000ffff027224 */ /* 0x000fc800078e0a02 */
[----:B------:R-:W-:-:S05]  /*37b0*/  IMAD R8, R0, R2, R8 ;  /* 0x0000000200087224 */ /* 0x000fca00078e0208 */
[----:B------:R-:W-:Y:S01]  /*37c0*/  ISETP.GT.U32.AND P5, PT, R0, R8, PT ;  /* 0x000000080000720c */ /* 0x000fe20003fa4070 */
[--C-:B------:R-:W-:Y:S01]  /*37d0*/  @!P0 IMAD.IADD R11, R11, 0x1, -R0.reuse ;  /* 0x000000010b0b8824 */ /* 0x100fe200078e0a00 */
[----:B------:R-:W-:Y:S01]  /*37e0*/  ISETP.GE.AND P4, PT, R28, RZ, PT ;  /* 0x000000ff1c00720c */ /* 0x000fe20003f86270 */
[----:B------:R-:W-:Y:S01]  /*37f0*/  @!P1 IMAD.MOV R23, RZ, RZ, -R23 ;  /* 0x000000ffff179224 */ /* 0x000fe200078e0a17 */
[----:B------:R-:W-:Y:S02]  /*3800*/  ISETP.GE.AND P0, PT, R22, RZ, PT ;  /* 0x000000ff1600720c */ /* 0x000fe40003f06270 */
[----:B------:R-:W4:Y:S07]  /*3810*/  LDL.LU R22, [R1+0x70] ;  /* 0x0000700001167983 */ /* 0x000f2e0000300800 */
[----:B------:R-:W-:Y:S01]  /*3820*/  @!P5 IMAD.IADD R8, R8, 0x1, -R0 ;  /* 0x000000010808d824 */ /* 0x000fe200078e0a00 */
[----:B------:R-:W-:-:S04]  /*3830*/  ISETP.GT.U32.AND P5, PT, R0, R5, PT ;  /* 0x000000050000720c */ /* 0x000fc80003fa4070 */
[----:B------:R-:W-:Y:S01]  /*3840*/  ISETP.GT.U32.AND P1, PT, R0, R8, PT ;  /* 0x000000080000720c */ /* 0x000fe20003f24070 */
[----:B0-----:R-:W-:-:S04]  /*3850*/  IMAD.MOV.U32 R10, RZ, RZ, R11 ;  /* 0x000000ffff0a7224 */ /* 0x001fc800078e000b */
[----:B------:R-:W-:-:S04]  /*3860*/  @!P4 IMAD.MOV R10, RZ, RZ, -R10 ;  /* 0x000000ffff0ac224 */ /* 0x000fc800078e0a0a */
[----:B------:R-:W-:-:S04]  /*3870*/  @!P5 IMAD.IADD R5, R5, 0x1, -R0 ;  /* 0x000000010505d824 */ /* 0x000fc800078e0a00 */
[----:B------:R-:W-:Y:S02]  /*3880*/  @!P1 IMAD.IADD R8, R8, 0x1, -R0 ;  /* 0x0000000108089824 */ /* 0x000fe400078e0a00 */
[----:B------:R-:W-:-:S04]  /*3890*/  IMAD.MOV.U32 R12, RZ, RZ, R5 ;  /* 0x000000ffff0c7224 */ /* 0x000fc800078e0005 */
[----:B------:R-:W-:Y:S01]  /*38a0*/  @!P3 IMAD.MOV R12, RZ, RZ, -R12 ;  /* 0x000000ffff0cb224 */ /* 0x000fe200078e0a0c */
[----:B-----5:R-:W-:Y:S02]  /*38b0*/  IABS R9, R18 ;  /* 0x0000001200097213 */ /* 0x020fe40000000000 */
[----:B------:R-:W-:Y:S02]  /*38c0*/  ISETP.GE.AND P2, PT, R18, RZ, PT ;  /* 0x000000ff1200720c */ /* 0x000fe40003f46270 */
[----:B------:R-:W5:Y:S01]  /*38d0*/  LDL.LU R18, [R1+0x74] ;  /* 0x0000740001127983 */ /* 0x000f620000300800 */
[----:B---3--:R-:W-:-:S04]  /*38e0*/  IMAD.HI.U32 R7, R4, R9, RZ ;  /* 0x0000000904077227 */ /* 0x008fc800078e00ff */
[----:B------:R-:W-:Y:S01]  /*38f0*/  IMAD.MOV R7, RZ, RZ, -R7 ;  /* 0x000000ffff077224 */ /* 0x000fe200078e0a07 */
[----:B------:R-:W-:-:S03]  /*3900*/  IABS R2, R27 ;  /* 0x0000001b00027213 */ /* 0x000fc60000000000 */
[----:B------:R-:W-:Y:S01]  /*3910*/  IMAD R9, R0, R7, R9 ;  /* 0x0000000700097224 */ /* 0x000fe200078e0209 */
[----:B------:R-:W-:Y:S01]  /*3920*/  STL [R1+0x2408], R23 ;  /* 0x0024081701007387 */ /* 0x000fe20000100800 */
[----:B------:R-:W-:-:S03]  /*3930*/  IMAD.HI.U32 R7, R4, R2, RZ ;  /* 0x0000000204077227 */ /* 0x000fc600078e00ff */
[----:B------:R0:W-:Y:S01]  /*3940*/  STL [R1+0x48], R10 ;  /* 0x0000480a01007387 */ /* 0x0001e20000100800 */
[----:B------:R-:W-:Y:S02]  /*3950*/  IMAD.MOV R7, RZ, RZ, -R7 ;  /* 0x000000ffff077224 */ /* 0x000fe400078e0a07 */
[----:B0-----:R-:W-:Y:S02]  /*3960*/  IMAD.MOV.U32 R10, RZ, RZ, R8 ;  /* 0x000000ffff0a7224 */ /* 0x001fe400078e0008 */
[----:B------:R-:W-:Y:S02]  /*3970*/  IMAD R7, R0, R7, R2 ;  /* 0x0000000700077224 */ /* 0x000fe400078e0202 */
[----:B------:R-:W-:Y:S01]  /*3980*/  @!P0 IMAD.MOV R10, RZ, RZ, -R10 ;  /* 0x000000ffff0a8224 */ /* 0x000fe200078e0a0a */
[----:B--2---:R-:W-:Y:S02]  /*3990*/  IABS R6, R20 ;  /* 0x0000001400067213 */ /* 0x004fe40000000000 */
[----:B------:R-:W-:-:S02]  /*39a0*/  ISETP.GE.AND P5, PT, R20, RZ, PT ;  /* 0x000000ff1400720c */ /* 0x000fc40003fa6270 */
[----:B------:R-:W2:Y:S04]  /*39b0*/  LDL.LU R20, [R1+0x78] ;  /* 0x0000780001147983 */ /* 0x000ea80000300800 */
[----:B------:R-:W-:Y:S01]  /*39c0*/  STL [R1+0x44], R12 ;  /* 0x0000440c01007387 */ /* 0x000fe20000100800 */
[----:B------:R-:W-:Y:S02]  /*39d0*/  IABS R2, R3 ;  /* 0x0000000300027213 */ /* 0x000fe40000000000 */
[----:B------:R-:W-:Y:S02]  /*39e0*/  ISETP.GE.AND P0, PT, R3, RZ, PT ;  /* 0x000000ff0300720c */ /* 0x000fe40003f06270 */
[----:B------:R-:W3:Y:S01]  /*39f0*/  LDL.LU R3, [R1+0x7c] ;  /* 0x00007c0001037983 */ /* 0x000ee20000300800 */
[----:B------:R-:W-:Y:S01]  /*3a00*/  @!P6 IMAD.MOV R24, RZ, RZ, -R24 ;  /* 0x000000ffff18e224 */ /* 0x000fe200078e0a18 */
[----:B------:R-:W-:Y:S01]  /*3a10*/  ISETP.GT.U32.AND P6, PT, R0, R9, PT ;  /* 0x000000090000720c */ /* 0x000fe20003fc4070 */
[----:B------:R-:W-:Y:S01]  /*3a20*/  IMAD.HI.U32 R11, R4, R6, RZ ;  /* 0x00000006040b7227 */ /* 0x000fe200078e00ff */
[----:B------:R-:W-:-:S03]  /*3a30*/  ISETP.GT.U32.AND P1, PT, R0, R7, PT ;  /* 0x000000070000720c */ /* 0x000fc60003f24070 */
[----:B------:R-:W-:-:S04]  /*3a40*/  IMAD.MOV R11, RZ, RZ, -R11 ;  /* 0x000000ffff0b7224 */ /* 0x000fc800078e0a0b */
[----:B------:R-:W-:-:S04]  /*3a50*/  IMAD R6, R0, R11, R6 ;  /* 0x0000000b00067224 */ /* 0x000fc800078e0206 */
[----:B------:R-:W-:Y:S01]  /*3a60*/  @!P6 IMAD.IADD R9, R9, 0x1, -R0 ;  /* 0x000000010909e824 */ /* 0x000fe200078e0a00 */
[----:B------:R-:W-:Y:S01]  /*3a70*/  ISETP.GT.U32.AND P3, PT, R0, R6, PT ;  /* 0x000000060000720c */ /* 0x000fe20003f64070 */
[----:B------:R-:W-:-:S03]  /*3a80*/  IMAD.HI.U32 R5, R4, R2, RZ ;  /* 0x0000000204057227 */ /* 0x000fc600078e00ff */
[C---:B------:R-:W-:Y:S01]  /*3a90*/  ISETP.GT.U32.AND P6, PT, R0.reuse, R9, PT ;  /* 0x000000090000720c */ /* 0x040fe20003fc4070 */
[----:B------:R-:W-:Y:S02]  /*3aa0*/  IMAD.MOV R5, RZ, RZ, -R5 ;  /* 0x000000ffff057224 */ /* 0x000fe400078e0a05 */
[----:B------:R-:W-:Y:S02]  /*3ab0*/  @!P1 IMAD.IADD R7, R7, 0x1, -R0 ;  /* 0x0000000107079824 */ /* 0x000fe400078e0a00 */
[----:B------:R-:W-:-:S03]  /*3ac0*/  IMAD R2, R0, R5, R2 ;  /* 0x0000000500027224 */ /* 0x000fc600078e0202 */
[----:B------:R-:W-:Y:S01]  /*3ad0*/  ISETP.GT.U32.AND P1, PT, R0, R7, PT ;  /* 0x000000070000720c */ /* 0x000fe20003f24070 */
[----:B------:R0:W-:Y:S01]  /*3ae0*/  STL [R1+0x40], R10 ;  /* 0x0000400a01007387 */ /* 0x0001e20000100800 */
[----:B------:R-:W-:-:S03]  /*3af0*/  @!P3 IMAD.IADD R6, R6, 0x1, -R0 ;  /* 0x000000010606b824 */ /* 0x000fc600078e0a00 */
[----:B------:R-:W-:Y:S01]  /*3b00*/  @!P6 IMAD.IADD R9, R9, 0x1, -R0 ;  /* 0x000000010909e824 */ /* 0x000fe200078e0a00 */
[----:B------:R-:W-:-:S03]  /*3b10*/  ISETP.GT.U32.AND P6, PT, R0, R2, PT ;  /* 0x000000020000720c */ /* 0x000fc60003fc4070 */
[----:B0-----:R-:W-:Y:S01]  /*3b20*/  IMAD.MOV.U32 R10, RZ, RZ, R9 ;  /* 0x000000ffff0a7224 */ /* 0x001fe200078e0009 */
[----:B------:R-:W-:-:S03]  /*3b30*/  ISETP.GT.U32.AND P3, PT, R0, R6, PT ;  /* 0x000000060000720c */ /* 0x000fc60003f64070 */
[----:B------:R-:W-:Y:S02]  /*3b40*/  @!P2 IMAD.MOV R10, RZ, RZ, -R10 ;  /* 0x000000ffff0aa224 */ /* 0x000fe400078e0a0a */
[--C-:B------:R-:W-:Y:S01]  /*3b50*/  @!P1 IMAD.IADD R7, R7, 0x1, -R0.reuse ;  /* 0x0000000107079824 */ /* 0x100fe200078e0a00 */
[----:B------:R-:W-:Y:S02]  /*3b60*/  ISETP.GE.AND P4, PT, R27, RZ, PT ;  /* 0x000000ff1b00720c */ /* 0x000fe40003f86270 */
[----:B------:R0:W-:Y:S01]  /*3b70*/  STL [R1+0x3c], R10 ;  /* 0x00003c0a01007387 */ /* 0x0001e20000100800 */
[----:B------:R-:W-:-:S04]  /*3b80*/  @!P6 IMAD.IADD R2, R2, 0x1, -R0 ;  /* 0x000000010202e824 */ /* 0x000fc800078e0a00 */
[----:B------:R-:W-:Y:S01]  /*3b90*/  @!P3 IMAD.IADD R6, R6, 0x1, -R0 ;  /* 0x000000010606b824 */ /* 0x000fe200078e0a00 */
[----:B------:R-:W-:Y:S01]  /*3ba0*/  ISETP.GT.U32.AND P6, PT, R0, R2, PT ;  /* 0x000000020000720c */ /* 0x000fe20003fc4070 */
[----:B------:R-:W-:Y:S02]  /*3bb0*/  IMAD.MOV.U32 R12, RZ, RZ, R7 ;  /* 0x000000ffff0c7224 */ /* 0x000fe400078e0007 */
[----:B0-----:R-:W-:Y:S02]  /*3bc0*/  IMAD.MOV.U32 R10, RZ, RZ, R6 ;  /* 0x000000ffff0a7224 */ /* 0x001fe400078e0006 */
[----:B------:R-:W-:Y:S02]  /*3bd0*/  @!P4 IMAD.MOV R12, RZ, RZ, -R12 ;  /* 0x000000ffff0cc224 */ /* 0x000fe400078e0a0c */
[----:B------:R-:W-:-:S06]  /*3be0*/  @!P5 IMAD.MOV R10, RZ, RZ, -R10 ;  /* 0x000000ffff0ad224 */ /* 0x000fcc00078e0a0a */
[----:B------:R-:W-:Y:S01]  /*3bf0*/  @!P6 IMAD.IADD R2, R2, 0x1, -R0 ;  /* 0x000000010202e824 */ /* 0x000fe200078e0a00 */
[----:B----4-:R-:W-:-:S05]  /*3c00*/  IABS R11, R22 ;  /* 0x00000016000b7213 */ /* 0x010fca0000000000 */
[----:B------:R-:W-:-:S04]  /*3c10*/  IMAD.HI.U32 R5, R4, R11, RZ ;  /* 0x0000000b04057227 */ /* 0x000fc800078e00ff */
[----:B------:R-:W-:-:S04]  /*3c20*/  IMAD.MOV R5, RZ, RZ, -R5 ;  /* 0x000000ffff057224 */ /* 0x000fc800078e0a05 */
[----:B------:R-:W-:Y:S01]  /*3c30*/  IMAD R11, R0, R5, R11 ;  /* 0x00000005000b7224 */ /* 0x000fe200078e020b */
[----:B------:R-:W-:Y:S02]  /*3c40*/  ISETP.GE.AND P2, PT, R22, RZ, PT ;  /* 0x000000ff1600720c */ /* 0x000fe40003f46270 */
[----:B-----5:R-:W-:Y:S02]  /*3c50*/  IABS R8, R18 ;  /* 0x0000001200087213 */ /* 0x020fe40000000000 */
[----:B------:R-:W-:Y:S02]  /*3c60*/  ISETP.GE.AND P1, PT, R18, RZ, PT ;  /* 0x000000ff1200720c */ /* 0x000fe40003f26270 */
[----:B------:R-:W4:Y:S01]  /*3c70*/  LDL.LU R18, [R1+0x80] ;  /* 0x0000800001127983 */ /* 0x000f220000300800 */
[----:B--2---:R-:W-:Y:S02]  /*3c80*/  IABS R5, R20 ;  /* 0x0000001400057213 */ /* 0x004fe40000000000 */
[----:B------:R-:W-:-:S02]  /*3c90*/  ISETP.GE.AND P4, PT, R20, RZ, PT ;  /* 0x000000ff1400720c */ /* 0x000fc40003f86270 */
[----:B------:R-:W2:Y:S04]  /*3ca0*/  LDL.LU R20, [R1+0x84] ;  /* 0x0000840001147983 */ /* 0x000ea80000300800 */
[----:B------:R-:W-:Y:S04]  /*3cb0*/  STL [R1+0x28], R12 ;  /* 0x0000280c01007387 */ /* 0x000fe80000100800 */
[----:B------:R0:W-:Y:S04]  /*3cc0*/  STL [R1+0x30], R10 ;  /* 0x0000300a01007387 */ /* 0x0001e80000100800 */
[----:B------:R-:W5:Y:S01]  /*3cd0*/  LDL.LU R22, [R1+0x88] ;  /* 0x0000880001167983 */ /* 0x000f620000300800 */
[----:B---3--:R-:W-:-:S02]  /*3ce0*/  ISETP.GE.AND P6, PT, R3, RZ, PT ;  /* 0x000000ff0300720c */ /* 0x008fc40003fc6270 */
[----:B------:R-:W-:Y:S02]  /*3cf0*/  IABS R6, R3 ;  /* 0x0000000300067213 */ /* 0x000fe40000000000 */
[----:B------:R-:W3:Y:S01]  /*3d00*/  LDL.LU R3, [R1+0x8c] ;  /* 0x00008c0001037983 */ /* 0x000ee20000300800 */
[----:B------:R-:W-:-:S04]  /*3d10*/  IMAD.HI.U32 R9, R4, R8, RZ ;  /* 0x0000000804097227 */ /* 0x000fc800078e00ff */
[----:B------:R-:W-:Y:S01]  /*3d20*/  IMAD.MOV R9, RZ, RZ, -R9 ;  /* 0x000000ffff097224 */ /* 0x000fe200078e0a09 */
[----:B------:R-:W-:-:S03]  /*3d30*/  ISETP.GT.U32.AND P3, PT, R0, R11, PT ;  /* 0x0000000b0000720c */ /* 0x000fc60003f64070 */
[----:B------:R-:W-:-:S05]  /*3d40*/  IMAD R8, R0, R9, R8 ;  /* 0x0000000900087224 */ /* 0x000fca00078e0208 */
[----:B------:R-:W-:Y:S01]  /*3d50*/  ISETP.GT.U32.AND P5, PT, R0, R8, PT ;  /* 0x000000080000720c */ /* 0x000fe20003fa4070 */
[----:B------:R-:W-:-:S04]  /*3d60*/  IMAD.HI.U32 R7, R4, R5, RZ ;  /* 0x0000000504077227 */ /* 0x000fc800078e00ff */
[----:B------:R-:W-:Y:S02]  /*3d70*/  @!P3 IMAD.IADD R11, R11, 0x1, -R0 ;  /* 0x000000010b0bb824 */ /* 0x000fe400078e0a00 */
[----:B------:R-:W-:-:S03]  /*3d80*/  IMAD.MOV R7, RZ, RZ, -R7 ;  /* 0x000000ffff077224 */ /* 0x000fc600078e0a07 */
[----:B------:R-:W-:-:S03]  /*3d90*/  ISETP.GT.U32.AND P3, PT, R0, R11, PT ;  /* 0x0000000b0000720c */ /* 0x000fc60003f64070 */
[----:B------:R-:W-:Y:S02]  /*3da0*/  @!P5 IMAD.IADD R8, R8, 0x1, -R0 ;  /* 0x000000010808d824 */ /* 0x000fe400078e0a00 */
[----:B------:R-:W-:Y:S02]  /*3db0*/  IMAD.MOV.U32 R9, RZ, RZ, R2 ;  /* 0x000000ffff097224 */ /* 0x000fe400078e0002 */
[C---:B------:R-:W-:Y:S01]  /*3dc0*/  IMAD R5, R0.reuse, R7, R5 ;  /* 0x0000000700057224 */ /* 0x040fe200078e0205 */
[----:B------:R-:W-:Y:S01]  /*3dd0*/  ISETP.GT.U32.AND P5, PT, R0, R8, PT ;  /* 0x000000080000720c */ /* 0x000fe20003fa4070 */
[----:B------:R-:W-:-:S04]  /*3de0*/  IMAD.HI.U32 R2, R4, R6, RZ ;  /* 0x0000000604027227 */ /* 0x000fc800078e00ff */
[----:B------:R-:W-:Y:S01]  /*3df0*/  @!P0 IMAD.MOV R9, RZ, RZ, -R9 ;  /* 0x000000ffff098224 */ /* 0x000fe200078e0a09 */
[C---:B------:R-:W-:Y:S01]  /*3e00*/  ISETP.GT.U32.AND P0, PT, R0.reuse, R5, PT ;  /* 0x000000050000720c */ /* 0x040fe20003f04070 */
[----:B------:R-:W-:Y:S02]  /*3e10*/  IMAD.MOV R2, RZ, RZ, -R2 ;  /* 0x000000ffff027224 */ /* 0x000fe400078e0a02 */
[----:B------:R-:W-:Y:S02]  /*3e20*/  @!P3 IMAD.IADD R11, R11, 0x1, -R0 ;  /* 0x000000010b0bb824 */ /* 0x000fe400078e0a00 */
[----:B------:R-:W-:Y:S02]  /*3e30*/  IMAD R6, R0, R2, R6 ;  /* 0x0000000200067224 */ /* 0x000fe400078e0206 */
[----:B------:R-:W-:Y:S02]  /*3e40*/  @!P5 IMAD.IADD R8, R8, 0x1, -R0 ;  /* 0x000000010808d824 */ /* 0x000fe400078e0a00 */
[----:B0-----:R-:W-:Y:S01]  /*3e50*/  IMAD.MOV.U32 R10, RZ, RZ, R11 ;  /* 0x000000ffff0a7224 */ /* 0x001fe200078e000b */
[----:B------:R-:W-:-:S03]  /*3e60*/  ISETP.GT.U32.AND P5, PT, R0, R6, PT ;  /* 0x000000060000720c */ /* 0x000fc60003fa4070 */
[----:B------:R-:W-:Y:S02]  /*3e70*/  @!P0 IMAD.IADD R5, R5, 0x1, -R0 ;  /* 0x0000000105058824 */ /* 0x000fe400078e0a00 */
[----:B------:R-:W-:Y:S01]  /*3e80*/  @!P2 IMAD.MOV R10, RZ, RZ, -R10 ;  /* 0x000000ffff0aa224 */ /* 0x000fe200078e0a0a */
[----:B------:R-:W-:Y:S02]  /*3e90*/  STL [R1+0x2c], R9 ;  /* 0x00002c0901007387 */ /* 0x000fe40000100800 */
[----:B------:R-:W-:Y:S02]  /*3ea0*/  ISETP.GT.U32.AND P2, PT, R0, R5, PT ;  /* 0x000000050000720c */ /* 0x000fe40003f44070 */
[----:B------:R0:W-:Y:S03]  /*3eb0*/  STL [R1+0x24], R10 ;  /* 0x0000240a01007387 */ /* 0x0001e60000100800 */
[----:B------:R-:W-:-:S05]  /*3ec0*/  @!P5 IMAD.IADD R6, R6, 0x1, -R0 ;  /* 0x000000010606d824 */ /* 0x000fca00078e0a00 */
[----:B------:R-:W-:Y:S01]  /*3ed0*/  ISETP.GT.U32.AND P5, PT, R0, R6, PT ;  /* 0x000000060000720c */ /* 0x000fe20003fa4070 */
[----:B0-----:R-:W-:Y:S02]  /*3ee0*/  IMAD.MOV.U32 R10, RZ, RZ, R8 ;  /* 0x000000ffff0a7224 */ /* 0x001fe400078e0008 */
[----:B------:R-:W-:Y:S02]  /*3ef0*/  @!P2 IMAD.IADD R5, R5, 0x1, -R0 ;  /* 0x000000010505a824 */ /* 0x000fe400078e0a00 */
[----:B------:R-:W-:Y:S02]  /*3f00*/  @!P1 IMAD.MOV R10, RZ, RZ, -R10 ;  /* 0x000000ffff0a9224 */ /* 0x000fe400078e0a0a */
[----:B------:R-:W-:-:S06]  /*3f10*/  @!P4 IMAD.MOV R5, RZ, RZ, -R5 ;  /* 0x000000ffff05c224 */ /* 0x000fcc00078e0a05 */
[----:B------:R-:W-:Y:S01]  /*3f20*/  @!P5 IMAD.IADD R6, R6, 0x1, -R0 ;  /* 0x000000010606d824 */ /* 0x000fe200078e0a00 */
[----:B----4-:R-:W-:Y:S02]  /*3f30*/  IABS R7, R18 ;  /* 0x0000001200077213 */ /* 0x010fe40000000000 */
[----:B------:R-:W-:Y:S02]  /*3f40*/  ISETP.GE.AND P3, PT, R18, RZ, PT ;  /* 0x000000ff1200720c */ /* 0x000fe40003f66270 */
[----:B------:R-:W4:Y:S01]  /*3f50*/  LDL.LU R18, [R1+0x90] ;  /* 0x0000900001127983 */ /* 0x000f220000300800 */
[----:B------:R-:W-:-:S04]  /*3f60*/  IMAD.HI.U32 R9, R4, R7, RZ ;  /* 0x0000000704097227 */ /* 0x000fc800078e00ff */
[----:B------:R-:W-:-:S04]  /*3f70*/  IMAD.MOV R9, RZ, RZ, -R9 ;  /* 0x000000ffff097224 */ /* 0x000fc800078e0a09 */
[----:B------:R-:W-:Y:S01]  /*3f80*/  IMAD R7, R0, R9, R7 ;  /* 0x0000000900077224 */ /* 0x000fe200078e0207 */
[----:B--2---:R-:W-:Y:S02]  /*3f90*/  IABS R2, R20 ;  /* 0x0000001400027213 */ /* 0x004fe40000000000 */
[----:B------:R-:W-:Y:S02]  /*3fa0*/  ISETP.GE.AND P0, PT, R20, RZ, PT ;  /* 0x000000ff1400720c */ /* 0x000fe40003f06270 */
[----:B------:R-:W2:Y:S04]  /*3fb0*/  LDL.LU R20, [R1+0x94] ;  /* 0x0000940001147983 */ /* 0x000ea80000300800 */
[----:B------:R-:W-:Y:S04]  /*3fc0*/  STL [R1+0xdc], R10 ;  /* 0x0000dc0a01007387 */ /* 0x000fe80000100800 */
[----:B------:R0:W-:Y:S01]  /*3fd0*/  STL [R1+0xd4], R5 ;  /* 0x0000d40501007387 */ /* 0x0001e20000100800 */
[----:B---3--:R-:W-:-:S02]  /*3fe0*/  IABS R9, R3 ;  /* 0x0000000300097213 */ /* 0x008fc40000000000 */
[----:B------:R-:W-:Y:S02]  /*3ff0*/  ISETP.GE.AND P5, PT, R3, RZ, PT ;  /* 0x000000ff0300720c */ /* 0x000fe40003fa6270 */
[----:B------:R-:W3:Y:S01]  /*4000*/  LDL.LU R3, [R1+0x98] ;  /* 0x0000980001037983 */ /* 0x000ee20000300800 */
[----:B------:R-:W-:-:S04]  /*4010*/  IMAD.HI.U32 R11, R4, R2, RZ ;  /* 0x00000002040b7227 */ /* 0x000fc800078e00ff */
[----:B------:R-:W-:Y:S01]  /*4020*/  IMAD.MOV R11, RZ, RZ, -R11 ;  /* 0x000000ffff0b7224 */ /* 0x000fe200078e0a0b */
[----:B------:R-:W-:-:S03]  /*4030*/  ISETP.GT.U32.AND P1, PT, R0, R7, PT ;  /* 0x000000070000720c */ /* 0x000fc60003f24070 */
[----:B------:R-:W-:Y:S01]  /*4040*/  IMAD R2, R0, R11, R2 ;  /* 0x0000000b00027224 */ /* 0x000fe200078e0202 */
[----:B-----5:R-:W-:-:S04]  /*4050*/  IABS R8, R22 ;  /* 0x0000001600087213 */ /* 0x020fc80000000000 */
[----:B------:R-:W-:Y:S01]  /*4060*/  ISETP.GT.U32.AND P4, PT, R0, R2, PT ;  /* 0x000000020000720c */ /* 0x000fe20003f84070 */
[----:B------:R-:W-:-:S04]  /*4070*/  IMAD.HI.U32 R11, R4, R8, RZ ;  /* 0x00000008040b7227 */ /* 0x000fc800078e00ff */
[----:B------:R-:W-:Y:S02]  /*4080*/  @!P1 IMAD.IADD R7, R7, 0x1, -R0 ;  /* 0x0000000107079824 */ /* 0x000fe400078e0a00 */
[----:B0-----:R-:W-:Y:S02]  /*4090*/  IMAD.MOV.U32 R5, RZ, RZ, R6 ;  /* 0x000000ffff057224 */ /* 0x001fe400078e0006 */
[----:B------:R-:W-:Y:S01]  /*40a0*/  IMAD.MOV R11, RZ, RZ, -R11 ;  /* 0x000000ffff0b7224 */ /* 0x000fe200078e0a0b */
[----:B------:R-:W-:Y:S01]  /*40b0*/  ISETP.GT.U32.AND P1, PT, R0, R7, PT ;  /* 0x000000070000720c */ /* 0x000fe20003f24070 */
[----:B------:R-:W-:Y:S02]  /*40c0*/  @!P6 IMAD.MOV R5, RZ, RZ, -R5 ;  /* 0x000000ffff05e224 */ /* 0x000fe400078e0a05 */
[----:B------:R-:W-:Y:S02]  /*40d0*/  @!P4 IMAD.IADD R2, R2, 0x1, -R0 ;  /* 0x000000010202c824 */ /* 0x000fe400078e0a00 */
[C---:B------:R-:W-:Y:S01]  /*40e0*/  IMAD R11, R0.reuse, R11, R8 ;  /* 0x0000000b000b7224 */ /* 0x040fe200078e0208 */
[----:B------:R2:W-:Y:S02]  /*40f0*/  STL [R1+0xcc], R5 ;  /* 0x0000cc0501007387 */ /* 0x0005e40000100800 */
[----:B------:R-:W-:-:S05]  /*4100*/  ISETP.GT.U32.AND P4, PT, R0, R2, PT ;  /* 0x000000020000720c */ /* 0x000fca0003f84070 */
[----:B------:R-:W-:-:S04]  /*4110*/  @!P1 IMAD.IADD R7, R7, 0x1, -R0 ;  /* 0x0000000107079824 */ /* 0x000fc800078e0a00 */
[----:B------:R-:W-:-:S04]  /*4120*/  IMAD.MOV.U32 R10, RZ, RZ, R7 ;  /* 0x000000ffff0a7224 */ /* 0x000fc800078e0007 */
[----:B------:R-:W-:Y:S02]  /*4130*/  @!P4 IMAD.IADD R2, R2, 0x1, -R0 ;  /* 0x000000010202c824 */ /* 0x000fe400078e0a00 */
[----:B------:R-:W-:Y:S02]  /*4140*/  @!P3 IMAD.MOV R10, RZ, RZ, -R10 ;  /* 0x000000ffff0ab224 */ /* 0x000fe400078e0a0a */
[----:B------:R-:W-:-:S04]  /*4150*/  IMAD.MOV.U32 R12, RZ, RZ, R2 ;  /* 0x000000ffff0c7224 */ /* 0x000fc800078e0002 */
[----:B------:R-:W-:Y:S01]  /*4160*/  @!P0 IMAD.MOV R12, RZ, RZ, -R12 ;  /* 0x000000ffff0c8224 */ /* 0x000fe200078e0a0c */
[----:B----4-:R-:W-:Y:S02]  /*4170*/  ISETP.GE.AND P6, PT, R18, RZ, PT ;  /* 0x000000ff1200720c */ /* 0x010fe40003fc6270 */
[----:B------:R-:W-:Y:S02]  /*4180*/  IABS R8, R18 ;  /* 0x0000001200087213 */ /* 0x000fe40000000000 */
[----:B------:R-:W4:Y:S03]  /*4190*/  LDL.LU R18, [R1+0x9c] ;  /* 0x00009c0001127983 */ /* 0x000f260000300800 */
[----:B------:R-:W-:-:S04]  /*41a0*/  IMAD.HI.U32 R6, R4, R8, RZ ;  /* 0x0000000804067227 */ /* 0x000fc800078e00ff */
[----:B------:R-:W-:Y:S01]  /*41b0*/  IMAD.MOV R6, RZ, RZ, -R6 ;  /* 0x000000ffff067224 */ /* 0x000fe200078e0a06 */
[----:B------:R0:W-:Y:S03]  /*41c0*/  STL [R1+0xc4], R10 ;  /* 0x0000c40a01007387 */ /* 0x0001e60000100800 */
[----:B------:R-:W-:Y:S01]  /*41d0*/  IMAD R8, R0, R6, R8 ;  /* 0x0000000600087224 */ /* 0x000fe200078e0208 */
[----:B--2---:R-:W-:Y:S02]  /*41e0*/  IABS R5, R20 ;  /* 0x0000001400057213 */ /* 0x004fe40000000000 */
[----:B------:R-:W-:Y:S02]  /*41f0*/  ISETP.GE.AND P4, PT, R20, RZ, PT ;  /* 0x000000ff1400720c */ /* 0x000fe40003f86270 */
[----:B------:R-:W2:Y:S01]  /*4200*/  LDL.LU R20, [R1+0xa0] ;  /* 0x0000a00001147983 */ /* 0x000ea20000300800 */
[----:B---3--:R-:W-:-:S02]  /*4210*/  IABS R6, R3 ;  /* 0x0000000300067213 */ /* 0x008fc40000000000 */
[----:B------:R-:W-:Y:S02]  /*4220*/  ISETP.GE.AND P0, PT, R3, RZ, PT ;  /* 0x000000ff0300720c */ /* 0x000fe40003f06270 */
[----:B------:R-:W3:Y:S01]  /*4230*/  LDL.LU R3, [R1+0xa4] ;  /* 0x0000a40001037983 */ /* 0x000ee20000300800 */
[----:B------:R-:W-:Y:S01]  /*4240*/  ISETP.GT.U32.AND P1, PT, R0, R11, PT ;  /* 0x0000000b0000720c */ /* 0x000fe20003f24070 */
[----:B------:R-:W-:-:S04]  /*4250*/  IMAD.HI.U32 R13, R4, R9, RZ ;  /* 0x00000009040d7227 */ /* 0x000fc800078e00ff */
[----:B------:R-:W-:-:S08]  /*4260*/  IMAD.MOV R13, RZ, RZ, -R13 ;  /* 0x000000ffff0d7224 */ /* 0x000fd000078e0a0d */
[----:B------:R-:W-:Y:S02]  /*4270*/  @!P1 IMAD.IADD R11, R11, 0x1, -R0 ;  /* 0x000000010b0b9824 */ /* 0x000fe400078e0a00 */
[----:B------:R-:W-:-:S03]  /*4280*/  IMAD R9, R0, R13, R9 ;  /* 0x0000000d00097224 */ /* 0x000fc600078e0209 */
[C---:B------:R-:W-:Y:S02]  /*4290*/  ISETP.GT.U32.AND P1, PT, R0.reuse, R11, PT ;  /* 0x0000000b0000720c */ /* 0x040fe40003f24070 */
[----:B------:R-:W-:Y:S01]  /*42a0*/  ISETP.GT.U32.AND P3, PT, R0, R9, PT ;  /* 0x000000090000720c */ /* 0x000fe20003f64070 */
[----:B------:R-:W-:Y:S01]  /*42b0*/  IMAD.MOV.U32 R7, RZ, RZ, R5 ;  /* 0x000000ffff077224 */ /* 0x000fe200078e0005 */
[----:B------:R-:W-:-:S03]  /*42c0*/  ISETP.GE.AND P2, PT, R22, RZ, PT ;  /* 0x000000ff1600720c */ /* 0x000fc60003f46270 */
[----:B------:R-:W-:-:S06]  /*42d0*/  IMAD.HI.U32 R5, R4, R7, RZ ;  /* 0x0000000704057227 */ /* 0x000fcc00078e00ff */
[--C-:B------:R-:W-:Y:S02]  /*42e0*/  @!P1 IMAD.IADD R11, R11, 0x1, -R0.reuse ;  /* 0x000000010b0b9824 */ /* 0x100fe400078e0a00 */
[----:B------:R-:W-:Y:S02]  /*42f0*/  IMAD.MOV R5, RZ, RZ, -R5 ;  /* 0x000000ffff057224 */ /* 0x000fe400078e0a05 */
[----:B0-----:R-:W-:Y:S02]  /*4300*/  IMAD.MOV.U32 R10, RZ, RZ, R11 ;  /* 0x000000ffff0a7224 */ /* 0x001fe400078e000b */
[----:B------:R-:W-:Y:S02]  /*4310*/  @!P3 IMAD.IADD R9, R9, 0x1, -R0 ;  /* 0x000000010909b824 */ /* 0x000fe400078e0a00 */
[C---:B------:R-:W-:Y:S02]  /*4320*/  IMAD R7, R0.reuse, R5, R7 ;  /* 0x0000000500077224 */ /* 0x040fe400078e0207 */
[----:B------:R-:W-:Y:S01]  /*4330*/  @!P2 IMAD.MOV R10, RZ, RZ, -R10 ;  /* 0x000000ffff0aa224 */ /* 0x000fe200078e0a0a */
[C---:B------:R-:W-:Y:S01]  /*4340*/  ISETP.GT.U32.AND P3, PT, R0.reuse, R9, PT ;  /* 0x000000090000720c */ /* 0x040fe20003f64070 */
[----:B------:R-:W-:Y:S01]  /*4350*/  STL [R1+0xb4], R12 ;  /* 0x0000b40c01007387 */ /* 0x000fe20000100800 */
[----:B------:R-:W-:-:S02]  /*4360*/  ISETP.GT.U32.AND P1, PT, R0, R8, PT ;  /* 0x000000080000720c */ /* 0x000fc40003f24070 */
[----:B------:R-:W-:Y:S01]  /*4370*/  ISETP.GT.U32.AND P2, PT, R0, R7, PT ;  /* 0x000000070000720c */ /* 0x000fe20003f44070 */
[----:B------:R-:W-:Y:S04]  /*4380*/  STL [R1+0xb0], R10 ;  /* 0x0000b00a01007387 */ /* 0x000fe80000100800 */
[----:B------:R-:W5:Y:S04]  /*4390*/  LDL.LU R22, [R1+0xa8] ;  /* 0x0000a80001167983 */ /* 0x000f680000300800 */
[--C-:B------:R-:W-:Y:S02]  /*43a0*/  @!P3 IMAD.IADD R9, R9, 0x1, -R0.reuse ;  /* 0x000000010909b824 */ /* 0x100fe400078e0a00 */
[----:B------:R-:W-:-:S02]  /*43b0*/  @!P1 IMAD.IADD R8, R8, 0x1, -R0 ;  /* 0x0000000108089824 */ /* 0x000fc400078e0a00 */
[----:B------:R-:W-:Y:S02]  /*43c0*/  @!P2 IMAD.IADD R7, R7, 0x1, -R0 ;  /* 0x000000010707a824 */ /* 0x000fe400078e0a00 */
[----:B------:R-:W-:Y:S01]  /*43d0*/  IMAD.HI.U32 R2, R4, R6, RZ ;  /* 0x0000000604027227 */ /* 0x000fe200078e00ff */
[C---:B------:R-:W-:Y:S02]  /*43e0*/  ISETP.GT.U32.AND P1, PT, R0.reuse, R8, PT ;  /* 0x000000080000720c */ /* 0x040fe40003f24070 */
[C---:B------:R-:W-:Y:S01]  /*43f0*/  ISETP.GT.U32.AND P2, PT, R0.reuse, R7, PT ;  /* 0x000000070000720c */ /* 0x040fe20003f44070 */
[----:B------:R-:W-:Y:S02]  /*4400*/  IMAD.MOV R2, RZ, RZ, -R2 ;  /* 0x000000ffff027224 */ /* 0x000fe400078e0a02 */
[----:B------:R-:W-:Y:S02]  /*4410*/  @!P5 IMAD.MOV R9, RZ, RZ, -R9 ;  /* 0x000000ffff09d224 */ /* 0x000fe400078e0a09 */
[----:B------:R-:W-:-:S06]  /*4420*/  IMAD R6, R0, R2, R6 ;  /* 0x0000000200067224 */ /* 0x000fcc00078e0206 */
[--C-:B------:R-:W-:Y:S02]  /*4430*/  @!P1 IMAD.IADD R8, R8, 0x1, -R0.reuse ;  /* 0x0000000108089824 */ /* 0x100fe400078e0a00 */
[----:B------:R-:W-:Y:S02]  /*4440*/  @!P2 IMAD.IADD R7, R7, 0x1, -R0 ;  /* 0x000000010707a824 */ /* 0x000fe400078e0a00 */
[----:B------:R-:W-:Y:S01]  /*4450*/  @!P6 IMAD.MOV R8, RZ, RZ, -R8 ;  /* 0x000000ffff08e224 */ /* 0x000fe200078e0a08 */
[----:B----4-:R-:W-:Y:S02]  /*4460*/  ISETP.GE.AND P3, PT, R18, RZ, PT ;  /* 0x000000ff1200720c */ /* 0x010fe40003f66270 */
[----:B------:R-:W-:Y:S02]  /*4470*/  IABS R11, R18 ;  /* 0x00000012000b7213 */ /* 0x000fe40000000000 */
[----:B------:R-:W4:Y:S03]  /*4480*/  LDL.LU R18, [R1+0xb8] ;  /* 0x0000b80001127983 */ /* 0x000f260000300800 */
[----:B------:R-:W-:Y:S01]  /*4490*/  IMAD.HI.U32 R2, R4, R11, RZ ;  /* 0x0000000b04027227 */ /* 0x000fe200078e00ff */
[----:B------:R0:W-:Y:S03]  /*44a0*/  STL [R1+0xac], R9 ;  /* 0x0000ac0901007387 */ /* 0x0001e60000100800 */
[----:B0-----:R-:W-:-:S04]  /*44b0*/  IMAD.MOV R9, RZ, RZ, -R2 ;  /* 0x000000ffff097224 */ /* 0x001fc800078e0a02 */
[----:B------:R-:W-:Y:S01]  /*44c0*/  IMAD R11, R0, R9, R11 ;  /* 0x00000009000b7224 */ /* 0x000fe200078e020b */
[----:B------:R-:W-:Y:S01]  /*44d0*/  STL [R1+0x90], R8 ;  /* 0x0000900801007387 */ /* 0x000fe20000100800 */
[----:B--2---:R-:W-:Y:S02]  /*44e0*/  IABS R5, R20 ;  /* 0x0000001400057213 */ /* 0x004fe40000000000 */
[----:B------:R-:W-:Y:S02]  /*44f0*/  ISETP.GE.AND P1, PT, R20, RZ, PT ;  /* 0x000000ff1400720c */ /* 0x000fe40003f26270 */
[----:B------:R-:W2:Y:S01]  /*4500*/  LDL.LU R20, [R1+0xbc] ;  /* 0x0000bc0001147983 */ /* 0x000ea20000300800 */
[----:B---3--:R-:W-:Y:S02]  /*4510*/  IABS R9, R3 ;  /* 0x0000000300097213 */ /* 0x008fe40000000000 */
[----:B------:R-:W-:Y:S01]  /*4520*/  ISETP.GE.AND P6, PT, R3, RZ, PT ;  /* 0x000000ff0300720c */ /* 0x000fe20003fc6270 */
[----:B------:R-:W-:-:S04]  /*4530*/  IMAD.MOV.U32 R3, RZ, RZ, R7 ;  /* 0x000000ffff037224 */ /* 0x000fc800078e0007 */
[----:B------:R-:W-:-:S05]  /*4540*/  @!P4 IMAD.MOV R3, RZ, RZ, -R3 ;  /* 0x000000ffff03c224 */ /* 0x000fca00078e0a03 */
[----:B------:R0:W-:Y:S04]  /*4550*/  STL [R1+0xa0], R3 ;  /* 0x0000a00301007387 */ /* 0x0001e80000100800 */
[----:B0-----:R-:W3:Y:S01]  /*4560*/  LDL.LU R3, [R1+0xc0] ;  /* 0x0000c00001037983 */ /* 0x001ee20000300800 */
[C---:B------:R-:W-:Y:S02]  /*4570*/  ISETP.GT.U32.AND P5, PT, R0.reuse, R6, PT ;  /* 0x000000060000720c */ /* 0x040fe40003fa4070 */
[----:B------:R-:W-:-:S11]  /*4580*/  ISETP.GT.U32.AND P2, PT, R0, R11, PT ;  /* 0x0000000b0000720c */ /* 0x000fd60003f44070 */
[----:B------:R-:W-:-:S05]  /*4590*/  @!P5 IMAD.IADD R6, R6, 0x1, -R0 ;  /* 0x000000010606d824 */ /* 0x000fca00078e0a00 */
[----:B------:R-:W-:Y:S01]  /*45a0*/  ISETP.GT.U32.AND P5, PT, R0, R6, PT ;  /* 0x000000060000720c */ /* 0x000fe20003fa4070 */
[----:B------:R-:W-:-:S05]  /*45b0*/  @!P2 IMAD.IADD R11, R11, 0x1, -R0 ;  /* 0x000000010b0ba824 */ /* 0x000fca00078e0a00 */
[----:B------:R-:W-:Y:S01]  /*45c0*/  ISETP.GT.U32.AND P2, PT, R0, R11, PT ;  /* 0x0000000b0000720c */ /* 0x000fe20003f44070 */
[----:B------:R-:W-:-:S06]  /*45d0*/  IMAD.HI.U32 R2, R4, R5, RZ ;  /* 0x0000000504027227 */ /* 0x000fcc00078e00ff */
[----:B------:R-:W-:Y:S02]  /*45e0*/  @!P5 IMAD.IADD R6, R6, 0x1, -R0 ;  /* 0x000000010606d824 */ /* 0x000fe400078e0a00 */
[----:B------:R-:W-:Y:S02]  /*45f0*/  IMAD.MOV R2, RZ, RZ, -R2 ;  /* 0x000000ffff027224 */ /* 0x000fe400078e0a02 */
[----:B------:R-:W-:Y:S02]  /*4600*/  IMAD.MOV.U32 R10, RZ, RZ, R6 ;  /* 0x000000ffff0a7224 */ /* 0x000fe400078e0006 */
[----:B------:R-:W-:Y:S02]  /*4610*/  IMAD R5, R0, R2, R5 ;  /* 0x0000000200057224 */ /* 0x000fe400078e0205 */
[----:B------:R-:W-:Y:S01]  /*4620*/  @!P0 IMAD.MOV R10, RZ, RZ, -R10 ;  /* 0x000000ffff0a8224 */ /* 0x000fe200078e0a0a */
[----:B-----5:R-:W-:Y:S01]  /*4630*/  IABS R8, R22 ;  /* 0x0000001600087213 */ /* 0x020fe20000000000 */
[----:B------:R-:W-:Y:S01]  /*4640*/  IMAD.HI.U32 R2, R4, R9, RZ ;  /* 0x0000000904027227 */ /* 0x000fe200078e00ff */
[----:B------:R-:W-:-:S02]  /*4650*/  ISETP.GE.AND P5, PT, R22, RZ, PT ;  /* 0x000000ff1600720c */ /* 0x000fc40003fa6270 */
[----:B------:R-:W5:Y:S01]  /*4660*/  LDL.LU R22, [R1+0xc8] ;  /* 0x0000c80001167983 */ /* 0x000f620000300800 */
[----:B------:R-:W-:Y:S01]  /*4670*/  @!P2 IMAD.IADD R11, R11, 0x1, -R0 ;  /* 0x000000010b0ba824 */ /* 0x000fe200078e0a00 */
[C---:B------:R-:W-:Y:S01]  /*4680*/  ISETP.GT.U32.AND P4, PT, R0.reuse, R5, PT ;  /* 0x000000050000720c */ /* 0x040fe20003f84070 */
[----:B------:R-:W-:Y:S01]  /*4690*/  IMAD.MOV R2, RZ, RZ, -R2 ;  /* 0x000000ffff027224 */ /* 0x000fe200078e0a02 */
[----:B------:R0:W-:Y:S03]  /*46a0*/  STL [R1+0x98], R10 ;  /* 0x0000980a01007387 */ /* 0x0001e60000100800 */
[----:B------:R-:W-:Y:S02]  /*46b0*/  IMAD R9, R0, R2, R9 ;  /* 0x0000000200097224 */ /* 0x000fe400078e0209 */
[----:B0-----:R-:W-:-:S04]  /*46c0*/  IMAD.MOV.U32 R10, RZ, RZ, R11 ;  /* 0x000000ffff0a7224 */ /* 0x001fc800078e000b */
[----:B------:R-:W-:Y:S01]  /*46d0*/  @!P3 IMAD.MOV R10, RZ, RZ, -R10 ;  /* 0x000000ffff0ab224 */ /* 0x000fe200078e0a0a */
[----:B------:R-:W-:-:S04]  /*46e0*/  ISETP.GT.U32.AND P2, PT, R0, R9, PT ;  /* 0x000000090000720c */ /* 0x000fc80003f44070 */
[----:B------:R0:W-:Y:S01]  /*46f0*/  STL [R1+0x80], R10 ;  /* 0x0000800a01007387 */ /* 0x0001e20000100800 */
[----:B------:R-:W-:-:S05]  /*4700*/  @!P4 IMAD.IADD R5, R5, 0x1, -R0 ;  /* 0x000000010505c824 */ /* 0x000fca00078e0a00 */
[----:B------:R-:W-:-:S03]  /*4710*/  ISETP.GT.U32.AND P4, PT, R0, R5, PT ;  /* 0x000000050000720c */ /* 0x000fc60003f84070 */
[----:B------:R-:W-:Y:S02]  /*4720*/  @!P2 IMAD.IADD R9, R9, 0x1, -R0 ;  /* 0x000000010909a824 */ /* 0x000fe400078e0a00 */
[----:B------:R-:W-:-:S03]  /*4730*/  IMAD.HI.U32 R13, R4, R8, RZ ;  /* 0x00000008040d7227 */ /* 0x000fc600078e00ff */
[----:B------:R-:W-:Y:S01]  /*4740*/  ISETP.GT.U32.AND P2, PT, R0, R9, PT ;  /* 0x000000090000720c */ /* 0x000fe20003f44070 */
[----:B------:R-:W-:-:S04]  /*4750*/  IMAD.MOV R6, RZ, RZ, -R13 ;  /* 0x000000ffff067224 */ /* 0x000fc800078e0a0d */
[----:B------:R-:W-:Y:S02]  /*4760*/  @!P4 IMAD.IADD R5, R5, 0x1, -R0 ;  /* 0x000000010505c824 */ /* 0x000fe400078e0a00 */
[----:B------:R-:W-:Y:S02]  /*4770*/  IMAD R8, R0, R6, R8 ;  /* 0x0000000600087224 */ /* 0x000fe400078e0208 */
[----:B------:R-:W-:-:S03]  /*4780*/  @!P1 IMAD.MOV R5, RZ, RZ, -R5 ;  /* 0x000000ffff059224 */ /* 0x000fc600078e0a05 */
[----:B------:R-:W-:Y:S01]  /*4790*/  ISETP.GT.U32.AND P4, PT, R0, R8, PT ;  /* 0x000000080000720c */ /* 0x000fe20003f84070 */
[----:B------:R-:W-:Y:S01]  /*47a0*/  @!P2 IMAD.IADD R9, R9, 0x1, -R0 ;  /* 0x000000010909a824 */ /* 0x000fe200078e0a00 */
[----:B----4-:R-:W-:Y:S02]  /*47b0*/  IABS R7, R18 ;  /* 0x0000001200077213 */ /* 0x010fe40000000000 */
[----:B------:R-:W-:Y:S02]  /*47c0*/  ISETP.GE.AND P0, PT, R18, RZ, PT ;  /* 0x000000ff1200720c */ /* 0x000fe40003f06270 */
[----:B------:R-:W4:Y:S01]  /*47d0*/  LDL.LU R18, [R1+0xd0] ;  /* 0x0000d00001127983 */ /* 0x000f220000300800 */
[----:B------:R-:W-:-:S04]  /*47e0*/  IMAD.HI.U32 R2, R4, R7, RZ ;  /* 0x0000000704027227 */ /* 0x000fc800078e00ff */
[----:B------:R-:W-:Y:S01]  /*47f0*/  IMAD.MOV R2, RZ, RZ, -R2 ;  /* 0x000000ffff027224 */ /* 0x000fe200078e0a02 */
[----:B------:R5:W-:Y:S03]  /*4800*/  STL [R1+0x84], R5 ;  /* 0x0000840501007387 */ /* 0x000be60000100800 */
[----:B------:R-:W-:-:S05]  /*4810*/  IMAD R7, R0, R2, R7 ;  /* 0x0000000200077224 */ /* 0x000fca00078e0207 */
[----:B------:R-:W-:Y:S01]  /*4820*/  ISETP.GT.U32.AND P1, PT, R0, R7, PT ;  /* 0x000000070000720c */ /* 0x000fe20003f24070 */
[----:B------:R-:W-:-:S05]  /*4830*/  @!P4 IMAD.IADD R8, R8, 0x1, -R0 ;  /* 0x000000010808c824 */ /* 0x000fca00078e0a00 */
[----:B------:R-:W-:-:S07]  /*4840*/  ISETP.GT.U32.AND P4, PT, R0, R8, PT ;  /* 0x000000080000720c */ /* 0x000fce0003f84070 */
[----:B------:R-:W-:-:S05]  /*4850*/  @!P1 IMAD.IADD R7, R7, 0x1, -R0 ;  /* 0x0000000107079824 */ /* 0x000fca00078e0a00 */
[----:B------:R-:W-:Y:S01]  /*4860*/  ISETP.GT.U32.AND P1, PT, R0, R7, PT ;  /* 0x000000070000720c */ /* 0x000fe20003f24070 */
[----:B------:R-:W-:-:S04]  /*4870*/  @!P4 IMAD.IADD R8, R8, 0x1, -R0 ;  /* 0x000000010808c824 */ /* 0x000fc800078e0a00 */
[----:B0-----:R-:W-:Y:S02]  /*4880*/  IMAD.MOV.U32 R10, RZ, RZ, R8 ;  /* 0x000000ffff0a7224 */ /* 0x001fe400078e0008 */
[----:B------:R-:W-:Y:S02]  /*4890*/  @!P6 IMAD.MOV R9, RZ, RZ, -R9 ;  /* 0x000000ffff09e224 */ /* 0x000fe400078e0a09 */
[----:B------:R-:W-:-:S04]  /*48a0*/  @!P5 IMAD.MOV R10, RZ, RZ, -R10 ;  /* 0x000000ffff0ad224 */ /* 0x000fc800078e0a0a */
[----:B------:R-:W-:-:S04]  /*48b0*/  @!P1 IMAD.IADD R7, R7, 0x1, -R0 ;  /* 0x0000000107079824 */ /* 0x000fc800078e0a00 */
[----:B------:R-:W-:Y:S01]  /*48c0*/  @!P0 IMAD.MOV R7, RZ, RZ, -R7 ;  /* 0x000000ffff078224 */ /* 0x000fe200078e0a07 */
[----:B--2---:R-:W-:Y:S02]  /*48d0*/  ISETP.GE.AND P3, PT, R20, RZ, PT ;  /* 0x000000ff1400720c */ /* 0x004fe40003f66270 */
[----:B------:R-:W-:Y:S02]  /*48e0*/  IABS R2, R20 ;  /* 0x0000001400027213 */ /* 0x000fe40000000000 */
[----:B------:R-:W2:Y:S01]  /*48f0*/  LDL.LU R20, [R1+0xd8] ;  /* 0x0000d80001147983 */ /* 0x000ea20000300800 */
[----:B---3--:R-:W-:Y:S02]  /*4900*/  IABS R6, R3 ;  /* 0x0000000300067213 */ /* 0x008fe40000000000 */
[----:B------:R-:W-:Y:S02]  /*4910*/  ISETP.GE.AND P2, PT, R3, RZ, PT ;  /* 0x000000ff0300720c */ /* 0x000fe40003f46270 */
[----:B------:R-:W3:Y:S04]  /*4920*/  LDL.LU R3, [R1+0xe0] ;  /* 0x0000e00001037983 */ /* 0x000ee80000300800 */
[----:B------:R-:W3:Y:S04]  /*4930*/  LDL.LU R27, [R1+0xe4] ;  /* 0x0000e400011b7983 */ /* 0x000ee80000300800 */
[----:B------:R-:W-:Y:S04]  /*4940*/  STL [R1+0x54], R9 ;  /* 0x0000540901007387 */ /* 0x000fe80000100800 */
[----:B------:R-:W-:Y:S04]  /*4950*/  STL [R1+0x64], R10 ;  /* 0x0000640a01007387 */ /* 0x000fe80000100800 */
[----:B------:R-:W3:Y:S04]  /*4960*/  LDL.LU R25, [R1+0xe8] ;  /* 0x0000e80001197983 */ /* 0x000ee80000300800 */
[----:B------:R0:W-:Y:S04]  /*4970*/  STL [R1+0x68], R7 ;  /* 0x0000680701007387 */ /* 0x0001e80000100800 */
[----:B------:R-:W3:Y:S04]  /*4980*/  LDL.LU R28, [R1+0xec] ;  /* 0x0000ec00011c7983 */ /* 0x000ee80000300800 */
[----:B------:R-:W3:Y:S01]  /*4990*/  LDL.LU R15, [R1+0xf0] ;  /* 0x0000f000010f7983 */ /* 0x000ee20000300800 */
[----:B------:R-:W-:-:S03]  /*49a0*/  IMAD.HI.U32 R11, R4, R6, RZ ;  /* 0x00000006040b7227 */ /* 0x000fc600078e00ff */
[----:B------:R-:W3:Y:S01]  /*49b0*/  LDL.LU R14, [R1+0xf4] ;  /* 0x0000f400010e7983 */ /* 0x000ee20000300800 */
[----:B------:R-:W-:Y:S02]  /*49c0*/  IMAD.MOV R11, RZ, RZ, -R11 ;  /* 0x000000ffff0b7224 */ /* 0x000fe400078e0a0b */
[----:B------:R-:W-:-:S04]  /*49d0*/  IMAD.HI.U32 R13, R4, R2, RZ ;  /* 0x00000002040d7227 */ /* 0x000fc800078e00ff */
[----:B------:R-:W-:Y:S02]  /*49e0*/  IMAD R6, R0, R11, R6 ;  /* 0x0000000b00067224 */ /* 0x000fe400078e0206 */
[----:B------:R-:W-:-:S03]  /*49f0*/  IMAD.MOV R13, RZ, RZ, -R13 ;  /* 0x000000ffff0d7224 */ /* 0x000fc600078e0a0d */
[C---:B------:R-:W-:Y:S01]  /*4a00*/  ISETP.GT.U32.AND P5, PT, R0.reuse, R6, PT ;  /* 0x000000060000720c */ /* 0x040fe20003fa4070 */
[----:B------:R-:W-:-:S05]  /*4a10*/  IMAD R2, R0, R13, R2 ;  /* 0x0000000d00027224 */ /* 0x000fca00078e0202 */
[----:B------:R-:W-:-:S07]  /*4a20*/  ISETP.GT.U32.AND P4, PT, R0, R2, PT ;  /* 0x000000020000720c */ /* 0x000fce0003f84070 */
[----:B------:R-:W-:-:S05]  /*4a30*/  @!P5 IMAD.IADD R6, R6, 0x1, -R0 ;  /* 0x000000010606d824 */ /* 0x000fca00078e0a00 */
[----:B------:R-:W-:Y:S01]  /*4a40*/  ISETP.GT.U32.AND P5, PT, R0, R6, PT ;  /* 0x000000060000720c */ /* 0x000fe20003fa4070 */
[----:B------:R-:W-:Y:S01]  /*4a50*/  @!P4 IMAD.IADD R2, R2, 0x1, -R0 ;  /* 0x000000010202c824 */ /* 0x000fe200078e0a00 */
[----:B-----5:R-:W-:-:S04]  /*4a60*/  IABS R5, R22 ;  /* 0x0000001600057213 */ /* 0x020fc80000000000 */
[----:B------:R-:W-:Y:S01]  /*4a70*/  ISETP.GT.U32.AND P4, PT, R0, R2, PT ;  /* 0x000000020000720c */ /* 0x000fe20003f84070 */
[----:B------:R-:W-:-:S06]  /*4a80*/  IMAD.HI.U32 R11, R4, R5, RZ ;  /* 0x00000005040b7227 */ /* 0x000fcc00078e00ff */
[----:B------:R-:W-:Y:S02]  /*4a90*/  @!P5 IMAD.IADD R6, R6, 0x1, -R0 ;  /* 0x000000010606d824 */ /* 0x000fe400078e0a00 */
[----:B------:R-:W-:-:S04]  /*4aa0*/  IMAD.MOV R11, RZ, RZ, -R11 ;  /* 0x000000ffff0b7224 */ /* 0x000fc800078e0a0b */
[----:B------:R-:W-:Y:S02]  /*4ab0*/  @!P4 IMAD.IADD R2, R2, 0x1, -R0 ;  /* 0x000000010202c824 */ /* 0x000fe400078e0a00 */
[----:B------:R-:W-:Y:S02]  /*4ac0*/  IMAD R5, R0, R11, R5 ;  /* 0x0000000b00057224 */ /* 0x000fe400078e0205 */
[----:B------:R-:W-:-:S03]  /*4ad0*/  @!P3 IMAD.MOV R2, RZ, RZ, -R2 ;  /* 0x000000ffff02b224 */ /* 0x000fc600078e0a02 */
[----:B------:R-:W-:Y:S02]  /*4ae0*/  ISETP.GT.U32.AND P4, PT, R0, R5, PT ;  /* 0x000000050000720c */ /* 0x000fe40003f84070 */
[----:B------:R1:W-:Y:S04]  /*4af0*/  STL [R1+0x38], R2 ;  /* 0x0000380201007387 */ /* 0x0003e80000100800 */
[----:B------:R-:W5:Y:S01]  /*4b00*/  LDL.LU R12, [R1+0xf8] ;  /* 0x0000f800010c7983 */ /* 0x000f620000300800 */
[----:B------:R-:W-:-:S03]  /*4b10*/  ISETP.GE.AND P6, PT, R22, RZ, PT ;  /* 0x000000ff1600720c */ /* 0x000fc60003fc6270 */
[----:B------:R-:W5:Y:S01]  /*4b20*/  LDL.LU R17, [R1+0xfc] ;  /* 0x0000fc0001117983 */ /* 0x000f620000300800 */
[----:B----4-:R-:W-:Y:S02]  /*4b30*/  ISETP.GE.AND P1, PT, R18, RZ, PT ;  /* 0x000000ff1200720c */ /* 0x010fe40003f26270 */
[----:B------:R-:W-:-:S05]  /*4b40*/  IABS R18, R18 ;  /* 0x0000001200127213 */ /* 0x000fca0000000000 */
[----:B0-----:R-:W-:-:S04]  /*4b50*/  IMAD.HI.U32 R7, R4, R18, RZ ;  /* 0x0000001204077227 */ /* 0x001fc800078e00ff */
[----:B------:R-:W-:-:S04]  /*4b60*/  IMAD.MOV R7, RZ, RZ, -R7 ;  /* 0x000000ffff077224 */ /* 0x000fc800078e0a07 */
[----:B------:R-:W-:-:S05]  /*4b70*/  IMAD R18, R0, R7, R18 ;  /* 0x0000000700127224 */ /* 0x000fca00078e0212 */
[----:B------:R-:W-:-:S13]  /*4b80*/  ISETP.GT.U32.AND P5, PT, R0, R18, PT ;  /* 0x000000120000720c */ /* 0x000fda0003fa4070 */
[----:B------:R-:W-:-:S05]  /*4b90*/  @!P5 IMAD.IADD R18, R18, 0x1, -R0 ;  /* 0x000000011212d824 */ /* 0x000fca00078e0a00 */
[----:B------:R-:W-:Y:S01]  /*4ba0*/  ISETP.GT.U32.AND P3, PT, R0, R18, PT ;  /* 0x000000120000720c */ /* 0x000fe20003f64070 */
[----:B------:R-:W-:-:S05]  /*4bb0*/  @!P4 IMAD.IADD R5, R5, 0x1, -R0 ;  /* 0x000000010505c824 */ /* 0x000fca00078e0a00 */
[----:B------:R-:W-:-:S07]  /*4bc0*/  ISETP.GT.U32.AND P5, PT, R0, R5, PT ;  /* 0x000000050000720c */ /* 0x000fce0003fa4070 */
[----:B------:R-:W-:Y:S02]  /*4bd0*/  @!P3 IMAD.IADD R18, R18, 0x1, -R0 ;  /* 0x000000011212b824 */ /* 0x000fe400078e0a00 */
[----:B-1----:R-:W-:-:S04]  /*4be0*/  IMAD.MOV.U32 R2, RZ, RZ, R6 ;  /* 0x000000ffff027224 */ /* 0x002fc800078e0006 */
[----:B------:R-:W-:Y:S02]  /*4bf0*/  @!P2 IMAD.MOV R2, RZ, RZ, -R2 ;  /* 0x000000ffff02a224 */ /* 0x000fe400078e0a02 */
[----:B------:R-:W-:-:S03]  /*4c00*/  @!P5 IMAD.IADD R5, R5, 0x1, -R0 ;  /* 0x000000010505d824 */ /* 0x000fc600078e0a00 */
[----:B------:R0:W-:Y:S04]  /*4c10*/  STL [R1+0x34], R2 ;  /* 0x0000340201007387 */ /* 0x0001e80000100800 */
[----:B------:R-:W4:Y:S04]  /*4c20*/  LDL.LU R10, [R1+0x100] ;  /* 0x00010000010a7983 */ /* 0x000f280000300800 */
[----:B------:R-:W4:Y:S01]  /*4c30*/  LDL.LU R21, [R1+0x104] ;  /* 0x0001040001157983 */ /* 0x000f220000300800 */
[----:B--2---:R-:W-:Y:S02]  /*4c40*/  ISETP.GE.AND P0, PT, R20, RZ, PT ;  /* 0x000000ff1400720c */ /* 0x004fe40003f06270 */
[----:B------:R-:W-:-:S05]  /*4c50*/  IABS R22, R20 ;  /* 0x0000001400167213 */ /* 0x000fca0000000000 */
[----:B------:R-:W-:Y:S01]  /*4c60*/  IMAD.HI.U32 R9, R4, R22, RZ ;  /* 0x0000001604097227 */ /* 0x000fe200078e00ff */
[----:B---3--:R-:W-:-:S05]  /*4c70*/  IABS R26, R27 ;  /* 0x0000001b001a7213 */ /* 0x008fca0000000000 */
[----:B------:R-:W-:-:S04]  /*4c80*/  IMAD.HI.U32 R7, R4, R26, RZ ;  /* 0x0000001a04077227 */ /* 0x000fc800078e00ff */
[----:B------:R-:W-:-:S04]  /*4c90*/  IMAD.MOV R7, RZ, RZ, -R7 ;  /* 0x000000ffff077224 */ /* 0x000fc800078e0a07 */
[----:B------:R-:W-:Y:S01]  /*4ca0*/  IMAD R26, R0, R7, R26 ;  /* 0x00000007001a7224 */ /* 0x000fe200078e021a */
[----:B------:R-:W-:-:S04]  /*4cb0*/  IABS R20, R3 ;  /* 0x0000000300147213 */ /* 0x000fc80000000000 */
[----:B------:R-:W-:Y:S01]  /*4cc0*/  ISETP.GT.U32.AND P3, PT, R0, R26, PT ;  /* 0x0000001a0000720c */ /* 0x000fe20003f64070 */
[----:B------:R-:W-:-:S04]  /*4cd0*/  IMAD.HI.U32 R8, R4, R20, RZ ;  /* 0x0000001404087227 */ /* 0x000fc800078e00ff */
[----:B------:R-:W-:-:S04]  /*4ce0*/  IMAD.MOV R8, RZ, RZ, -R8 ;  /* 0x000000ffff087224 */ /* 0x000fc800078e0a08 */
[----:B------:R-:W-:-:S04]  /*4cf0*/  IMAD R20, R0, R8, R20 ;  /* 0x0000000800147224 */ /* 0x000fc800078e0214 */
[----:B------:R-:W-:Y:S01]  /*4d00*/  @!P3 IMAD.IADD R26, R26, 0x1, -R0 ;  /* 0x000000011a1ab824 */ /* 0x000fe200078e0a00 */
[C---:B------:R-:W-:Y:S01]  /*4d10*/  ISETP.GT.U32.AND P5, PT, R0.reuse, R20, PT ;  /* 0x000000140000720c */ /* 0x040fe20003fa4070 */
[----:B------:R-:W-:Y:S01]  /*4d20*/  IMAD.MOV R9, RZ, RZ, -R9 ;  /* 0x000000ffff097224 */ /* 0x000fe200078e0a09 */
[----:B------:R-:W-:Y:S02]  /*4d30*/  ISETP.GE.AND P4, PT, R3, RZ, PT ;  /* 0x000000ff0300720c */ /* 0x000fe40003f86270 */
[C---:B------:R-:W-:Y:S01]  /*4d40*/  ISETP.GT.U32.AND P3, PT, R0.reuse, R26, PT ;  /* 0x0000001a0000720c */ /* 0x040fe20003f64070 */
[----:B------:R-:W-:Y:S02]  /*4d50*/  IMAD.MOV.U32 R3, RZ, RZ, R5 ;  /* 0x000000ffff037224 */ /* 0x000fe400078e0005 */
[----:B------:R-:W-:Y:S01]  /*4d60*/  IMAD R22, R0, R9, R22 ;  /* 0x0000000900167224 */ /* 0x000fe200078e0216 */
[----:B------:R-:W-:Y:S01]  /*4d70*/  IABS R9, R28 ;  /* 0x0000001c00097213 */ /* 0x000fe20000000000 */
[----:B------:R-:W-:-:S04]  /*4d80*/  @!P6 IMAD.MOV R3, RZ, RZ, -R3 ;  /* 0x000000ffff03e224 */ /* 0x000fc800078e0a03 */
[----:B0-----:R-:W-:Y:S01]  /*4d90*/  IMAD.HI.U32 R2, R4, R9, RZ ;  /* 0x0000000904027227 */ /* 0x001fe200078e00ff */
[----:B------:R0:W-:Y:S01]  /*4da0*/  STL [R1+0x1c], R3 ;  /* 0x00001c0301007387 */ /* 0x0001e20000100800 */
[----:B------:R-:W-:Y:S02]  /*4db0*/  IABS R8, R15 ;  /* 0x0000000f00087213 */ /* 0x000fe40000000000 */
[--C-:B------:R-:W-:Y:S01]  /*4dc0*/  @!P3 IMAD.IADD R26, R26, 0x1, -R0.reuse ;  /* 0x000000011a1ab824 */ /* 0x100fe200078e0a00 */
[----:B------:R-:W-:Y:S01]  /*4dd0*/  ISETP.GE.AND P3, PT, R27, RZ, PT ;  /* 0x000000ff1b00720c */ /* 0x000fe20003f66270 */
[----:B------:R-:W-:Y:S02]  /*4de0*/  @!P5 IMAD.IADD R20, R20, 0x1, -R0 ;  /* 0x000000011414d824 */ /* 0x000fe400078e0a00 */
[----:B------:R-:W-:Y:S01]  /*4df0*/  IMAD.MOV R2, RZ, RZ, -R2 ;  /* 0x000000ffff027224 */ /* 0x000fe200078e0a02 */
[----:B0-----:R-:W2:Y:S04]  /*4e00*/  LDL.LU R3, [R1+0x108] ;  /* 0x0001080001037983 */ /* 0x001ea80000300800 */
[----:B------:R-:W3:Y:S01]  /*4e10*/  LDL.LU R27, [R1+0x10c] ;  /* 0x00010c00011b7983 */ /* 0x000ee20000300800 */
[C---:B------:R-:W-:Y:S01]  /*4e20*/  IMAD R9, R0.reuse, R2, R9 ;  /* 0x0000000200097224 */ /* 0x040fe200078e0209 */
[----:B------:R-:W-:Y:S01]  /*4e30*/  ISETP.GT.U32.AND P6, PT, R0, R20, PT ;  /* 0x000000140000720c */ /* 0x000fe20003fc4070 */
[----:B------:R-:W-:-:S04]  /*4e40*/  IMAD.HI.U32 R2, R4, R8, RZ ;  /* 0x0000000804027227 */ /* 0x000fc800078e00ff */
[----:B------:R-:W-:-:S04]  /*4e50*/  IMAD.MOV R2, RZ, RZ, -R2 ;  /* 0x000000ffff027224 */ /* 0x000fc800078e0a02 */
[----:B------:R-:W-:-:S04]  /*4e60*/  IMAD R8, R0, R2, R8 ;  /* 0x0000000200087224 */ /* 0x000fc800078e0208 */
[----:B------:R-:W-:Y:S01]  /*4e70*/  @!P6 IMAD.IADD R20, R20, 0x1, -R0 ;  /* 0x000000011414e824 */ /* 0x000fe200078e0a00 */
[----:B------:R-:W-:-:S13]  /*4e80*/  ISETP.GT.U32.AND P6, PT, R0, R8, PT ;  /* 0x000000080000720c */ /* 0x000fda0003fc4070 */
[----:B------:R-:W-:Y:S01]  /*4e90*/  @!P6 IMAD.IADD R8, R8, 0x1, -R0 ;  /* 0x000000010808e824 */ /* 0x000fe200078e0a00 */
[----:B------:R-:W-:Y:S02]  /*4ea0*/  ISETP.GE.AND P6, PT, R28, RZ, PT ;  /* 0x000000ff1c00720c */ /* 0x000fe40003fc6270 */
[----:B------:R-:W3:Y:S01]  /*4eb0*/  LDL R28, [R1+0xbd4] ;  /* 0x000bd400011c7983 */ /* 0x000ee20000100800 */
[----:B------:R-:W-:Y:S02]  /*4ec0*/  IABS R29, R25 ;  /* 0x00000019001d7213 */ /* 0x000fe40000000000 */
[----:B------:R-:W-:-:S03]  /*4ed0*/  ISETP.GT.U32.AND P2, PT, R0, R22, PT ;  /* 0x000000160000720c */ /* 0x000fc60003f44070 */
[----:B------:R-:W-:-:S04]  /*4ee0*/  IMAD.HI.U32 R6, R4, R29, RZ ;  /* 0x0000001d04067227 */ /* 0x000fc800078e00ff */
[----:B------:R-:W-:-:S04]  /*4ef0*/  IMAD.MOV R6, RZ, RZ, -R6 ;  /* 0x000000ffff067224 */ /* 0x000fc800078e0a06 */
[----:B------:R-:W-:Y:S02]  /*4f00*/  IMAD R29, R0, R6, R29 ;  /* 0x00000006001d7224 */ /* 0x000fe400078e021d */
[----:B------:R-:W-:-:S03]  /*4f10*/  @!P2 IMAD.IADD R22, R22, 0x1, -R0 ;  /* 0x000000011616a824 */ /* 0x000fc600078e0a00 */
[----:B------:R-:W-:Y:S02]  /*4f20*/  ISETP.GT.U32.AND P2, PT, R0, R29, PT ;  /* 0x0000001d0000720c */ /* 0x000fe40003f44070 */
[----:B------:R-:W-:-:S05]  /*4f30*/  IABS R7, R14 ;  /* 0x0000000e00077213 */ /* 0x000fca0000000000 */
[----:B------:R-:W-:-:S06]  /*4f40*/  IMAD.HI.U32 R2, R4, R7, RZ ;  /* 0x0000000704027227 */ /* 0x000fcc00078e00ff */
[----:B------:R-:W-:-:S05]  /*4f50*/  @!P2 IMAD.IADD R29, R29, 0x1, -R0 ;  /* 0x000000011d1da824 */ /* 0x000fca00078e0a00 */
[----:B------:R-:W-:Y:S01]  /*4f60*/  ISETP.GT.U32.AND P2, PT, R0, R29, PT ;  /* 0x0000001d0000720c */ /* 0x000fe20003f44070 */
[----:B------:R-:W-:Y:S01]  /*4f70*/  IMAD.MOV R2, RZ, RZ, -R2 ;  /* 0x000000ffff027224 */ /* 0x000fe200078e0a02 */
[----:B-----5:R-:W-:-:S03]  /*4f80*/  IABS R6, R12 ;  /* 0x0000000c00067213 */ /* 0x020fc60000000000 */
[C---:B------:R-:W-:Y:S01]  /*4f90*/  IMAD R7, R0.reuse, R2, R7 ;  /* 0x0000000200077224 */ /* 0x040fe200078e0207 */
[----:B------:R-:W-:Y:S01]  /*4fa0*/  ISETP.GT.U32.AND P5, PT, R0, R22, PT ;  /* 0x000000160000720c */ /* 0x000fe20003fa4070 */
[----:B------:R-:W-:-:S06]  /*4fb0*/  IMAD.HI.U32 R2, R4, R6, RZ ;  /* 0x0000000604027227 */ /* 0x000fcc00078e00ff */
[----:B------:R-:W-:Y:S01]  /*4fc0*/  @!P2 IMAD.IADD R29, R29, 0x1, -R0 ;  /* 0x000000011d1da824 */ /* 0x000fe200078e0a00 */
[----:B------:R-:W-:Y:S01]  /*4fd0*/  ISETP.GT.U32.AND P2, PT, R0, R7, PT ;  /* 0x000000070000720c */ /* 0x000fe20003f44070 */
[----:B------:R-:W-:Y:S01]  /*4fe0*/  IMAD.MOV R2, RZ, RZ, -R2 ;  /* 0x000000ffff027224 */ /* 0x000fe200078e0a02 */
[----:B------:R-:W-:-:S03]  /*4ff0*/  IABS R5, R17 ;  /* 0x0000001100057213 */ /* 0x000fc60000000000 */
[----:B------:R-:W-:Y:S02]  /*5000*/  IMAD R6, R0, R2, R6 ;  /* 0x0000000200067224 */ /* 0x000fe400078e0206 */
[----:B------:R-:W-:Y:S01]  /*5010*/  @!P5 IMAD.IADD R22, R22, 0x1, -R0 ;  /* 0x000000011616d824 */ /* 0x000fe200078e0a00 */
[----:B------:R-:W-:Y:S01]  /*5020*/  ISETP.GT.U32.AND P5, PT, R0, R9, PT ;  /* 0x000000090000720c */ /* 0x000fe20003fa4070 */
[----:B------:R-:W-:-:S04]  /*5030*/  IMAD.HI.U32 R11, R4, R5, RZ ;  /* 0x00000005040b7227 */ /* 0x000fc800078e00ff */
[----:B------:R-:W-:Y:S01]  /*5040*/  @!P2 IMAD.IADD R7, R7, 0x1, -R0 ;  /* 0x000000010707a824 */ /* 0x000fe200078e0a00 */
[----:B------:R-:W-:Y:S01]  /*5050*/  ISETP.GT.U32.AND P2, PT, R0, R6, PT ;  /* 0x000000060000720c */ /* 0x000fe20003f44070 */
[----:B------:R-:W-:-:S04]  /*5060*/  IMAD.MOV R11, RZ, RZ, -R11 ;  /* 0x000000ffff0b7224 */ /* 0x000fc800078e0a0b */
[----:B------:R-:W-:Y:S02]  /*5070*/  IMAD R5, R0, R11, R5 ;  /* 0x0000000b00057224 */ /* 0x000fe400078e0205 */
[----:B------:R-:W-:Y:S01]  /*5080*/  @!P5 IMAD.IADD R9, R9, 0x1, -R0 ;  /* 0x000000010909d824 */ /* 0x000fe200078e0a00 */
[----:B------:R-:W-:-:S05]  /*5090*/  ISETP.GE.AND P5, PT, R25, RZ, PT ;  /* 0x000000ff1900720c */ /* 0x000fca0003fa6270 */
[----:B------:R-:W-:Y:S01]  /*50a0*/  @!P2 IMAD.IADD R6, R6, 0x1, -R0 ;  /* 0x000000010606a824 */ /* 0x000fe200078e0a00 */
[C---:B------:R-:W-:Y:S01]  /*50b0*/  ISETP.GT.U32.AND P2, PT, R0.reuse, R5, PT ;  /* 0x000000050000720c */ /* 0x040fe20003f44070 */
[----:B------:R-:W-:Y:S01]  /*50c0*/  @!P1 IMAD.MOV R18, RZ, RZ, -R18 ;  /* 0x000000ffff129224 */ /* 0x000fe200078e0a12 */
[C---:B------:R-:W-:Y:S01]  /*50d0*/  ISETP.GT.U32.AND P1, PT, R0.reuse, R9, PT ;  /* 0x000000090000720c */ /* 0x040fe20003f24070 */
[----:B------:R-:W-:Y:S01]  /*50e0*/  @!P0 IMAD.MOV R22, RZ, RZ, -R22 ;  /* 0x000000ffff168224 */ /* 0x000fe200078e0a16 */
[----:B------:R-:W-:Y:S01]  /*50f0*/  ISETP.GT.U32.AND P0, PT, R0, R8, PT ;  /* 0x000000080000720c */ /* 0x000fe20003f04070 */
[----:B------:R-:W-:-:S08]  /*5100*/  @!P4 IMAD.MOV R20, RZ, RZ, -R20 ;  /* 0x000000ffff14c224 */ /* 0x000fd000078e0a14 */
[----:B------:R-:W-:Y:S01]  /*5110*/  @!P2 IMAD.IADD R5, R5, 0x1, -R0 ;  /* 0x000000010505a824 */ /* 0x000fe200078e0a00 */
[----:B----4-:R-:W-:Y:S02]  /*5120*/  IABS R2, R10 ;  /* 0x0000000a00027213 */ /* 0x010fe40000000000 */
[----:B------:R-:W-:-:S03]  /*5130*/  IABS R25, R21 ;  /* 0x0000001500197213 */ /* 0x000fc60000000000 */
[----:B------:R-:W-:-:S04]  /*5140*/  IMAD.HI.U32 R23, R4, R2, RZ ;  /* 0x0000000204177227 */ /* 0x000fc800078e00ff */
[----:B------:R-:W-:-:S04]  /*5150*/  IMAD.HI.U32 R19, R4, R25, RZ ;  /* 0x0000001904137227 */ /* 0x000fc800078e00ff */
[----:B------:R-:W-:Y:S02]  /*5160*/  IMAD.MOV R23, RZ, RZ, -R23 ;  /* 0x000000ffff177224 */ /* 0x000fe400078e0a17 */
[----:B------:R-:W-:Y:S01]  /*5170*/  IMAD.MOV R19, RZ, RZ, -R19 ;  /* 0x000000ffff137224 */ /* 0x000fe200078e0a13 */
[C---:B------:R-:W-:Y:S01]  /*5180*/  ISETP.GT.U32.AND P2, PT, R0.reuse, R7, PT ;  /* 0x000000070000720c */ /* 0x040fe20003f44070 */
[C---:B------:R-:W-:Y:S02]  /*5190*/  IMAD R2, R0.reuse, R23, R2 ;  /* 0x0000001700027224 */ /* 0x040fe400078e0202 */
[----:B------:R-:W4:Y:S01]  /*51a0*/  LDL.LU R23, [R1+0x2408] ;  /* 0x0024080001177983 */ /* 0x000f220000300800 */
[C---:B------:R-:W-:Y:S01]  /*51b0*/  IMAD R25, R0.reuse, R19, R25 ;  /* 0x0000001300197224 */ /* 0x040fe200078e0219 */
[C---:B------:R-:W-:Y:S02]  /*51c0*/  ISETP.GT.U32.AND P4, PT, R0.reuse, R5, PT ;  /* 0x000000050000720c */ /* 0x040fe40003f84070 */
[----:B------:R-:W5:Y:S04]  /*51d0*/  LDL.LU R19, [R1+0x2404] ;  /* 0x0024040001137983 */ /* 0x000f680000300800 */
[----:B------:R-:W-:Y:S01]  /*51e0*/  STL [R1+0x23c0], R18 ;  /* 0x0023c01201007387 */ /* 0x000fe20000100800 */
[----:B------:R-:W-:Y:S01]  /*51f0*/  @!P3 IMAD.MOV R26, RZ, RZ, -R26 ;  /* 0x000000ffff1ab224 */ /* 0x000fe200078e0a1a */
[C---:B------:R-:W-:Y:S01]  /*5200*/  ISETP.GT.U32.AND P3, PT, R0.reuse, R6, PT ;  /* 0x000000060000720c */ /* 0x040fe20003f64070 */
[--C-:B------:R-:W-:Y:S01]  /*5210*/  @!P1 IMAD.IADD R9, R9, 0x1, -R0.reuse ;  /* 0x0000000109099824 */ /* 0x100fe200078e0a00 */
[----:B------:R-:W-:Y:S01]  /*5220*/  ISETP.GT.U32.AND P1, PT, R0, R2, PT ;  /* 0x000000020000720c */ /* 0x000fe20003f24070 */
[--C-:B------:R-:W-:Y:S01]  /*5230*/  @!P0 IMAD.IADD R8, R8, 0x1, -R0.reuse ;  /* 0x0000000108088824 */ /* 0x100fe200078e0a00 */
[----:B------:R-:W-:Y:S01]  /*5240*/  ISETP.GT.U32.AND P0, PT, R0, R25, PT ;  /* 0x000000190000720c */ /* 0x000fe20003f04070 */
[----:B------:R-:W-:-:S02]  /*5250*/  @!P2 IMAD.IADD R7, R7, 0x1, -R0 ;  /* 0x000000010707a824 */ /* 0x000fc400078e0a00 */
[----:B------:R-:W-:-:S06]  /*5260*/  @!P4 IMAD.IADD R5, R5, 0x1, -R0 ;  /* 0x000000010505c824 */ /* 0x000fcc00078e0a00 */
[--C-:B------:R-:W-:Y:S01]  /*5270*/  @!P3 IMAD.IADD R6, R6, 0x1, -R0.reuse ;  /* 0x000000010606b824 */ /* 0x100fe200078e0a00 */
[----:B------:R-:W-:Y:S01]  /*5280*/  ISETP.GE.AND P3, PT, R15, RZ, PT ;  /* 0x000000ff0f00720c */ /* 0x000fe20003f66270 */
[--C-:B------:R-:W-:Y:S02]  /*5290*/  @!P1 IMAD.IADD R2, R2, 0x1, -R0.reuse ;  /* 0x0000000102029824 */ /* 0x100fe400078e0a00 */
[----:B------:R-:W-:Y:S01]  /*52a0*/  @!P0 IMAD.IADD R25, R25, 0x1, -R0 ;  /* 0x0000000119198824 */ /* 0x000fe200078e0a00 */
[----:B------:R-:W-:Y:S01]  /*52b0*/  ISETP.GE.AND P1, PT, R14, RZ, PT ;  /* 0x000000ff0e00720c */ /* 0x000fe20003f26270 */
[----:B------:R-:W-:Y:S02]  /*52c0*/  @!P6 IMAD.MOV R9, RZ, RZ, -R9 ;  /* 0x000000ffff09e224 */ /* 0x000fe400078e0a09 */
[----:B------:R-:W-:Y:S01]  /*52d0*/  @!P5 IMAD.MOV R29, RZ, RZ, -R29 ;  /* 0x000000ffff1dd224 */ /* 0x000fe200078e0a1d */
[----:B------:R-:W-:Y:S01]  /*52e0*/  ISETP.GT.U32.AND P6, PT, R0, R25, PT ;  /* 0x000000190000720c */ /* 0x000fe20003fc4070 */
[----:B------:R-:W-:Y:S04]  /*52f0*/  STL [R1+0x23c4], R22 ;  /* 0x0023c41601007387 */ /* 0x000fe80000100800 */
[----:B------:R0:W-:Y:S01]  /*5300*/  STL [R1+0x23c8], R20 ;  /* 0x0023c81401007387 */ /* 0x0001e20000100800 */
[----:B------:R-:W-:-:S03]  /*5310*/  @!P3 IMAD.MOV R8, RZ, RZ, -R8 ;  /* 0x000000ffff08b224 */ /* 0x000fc600078e0a08 */
[----:B------:R-:W-:Y:S01]  /*5320*/  STL [R1+0x23cc], R26 ;  /* 0x0023cc1a01007387 */ /* 0x000fe20000100800 */
[----:B------:R-:W-:Y:S01]  /*5330*/  ISETP.GE.AND P0, PT, R12, RZ, PT ;  /* 0x000000ff0c00720c */ /* 0x000fe20003f06270 */
[----:B------:R-:W-:Y:S01]  /*5340*/  @!P1 IMAD.MOV R7, RZ, RZ, -R7 ;  /* 0x000000ffff079224 */ /* 0x000fe200078e0a07 */
[----:B------:R-:W-:Y:S01]  /*5350*/  ISETP.GE.AND P1, PT, R17, RZ, PT ;  /* 0x000000ff1100720c */ /* 0x000fe20003f26270 */
[----:B------:R-:W-:Y:S01]  /*5360*/  @!P6 IMAD.IADD R25, R25, 0x1, -R0 ;  /* 0x000000011919e824 */ /* 0x000fe200078e0a00 */
[----:B------:R-:W-:Y:S01]  /*5370*/  ISETP.GE.AND P6, PT, R21, RZ, PT ;  /* 0x000000ff1500720c */ /* 0x000fe20003fc6270 */
[----:B0-----:R-:W0:Y:S01]  /*5380*/  LDC R20, c[0x0][0x3ac] ;  /* 0x0000eb00ff147b82 */ /* 0x001e220000000800 */
[----:B--2---:R-:W-:Y:S02]  /*5390*/  IABS R13, R3 ;  /* 0x00000003000d7213 */ /* 0x004fe40000000000 */
[----:B---3--:R-:W-:-:S03]  /*53a0*/  IABS R11, R27 ;  /* 0x0000001b000b7213 */ /* 0x008fc60000000000 */
[----:B------:R-:W-:-:S04]  /*53b0*/  IMAD.HI.U32 R16, R4, R13, RZ ;  /* 0x0000000d04107227 */ /* 0x000fc800078e00ff */
[----:B------:R-:W-:-:S04]  /*53c0*/  IMAD.HI.U32 R18, R4, R11, RZ ;  /* 0x0000000b04127227 */ /* 0x000fc800078e00ff */
[----:B------:R-:W-:Y:S02]  /*53d0*/  IMAD.MOV R16, RZ, RZ, -R16 ;  /* 0x000000ffff107224 */ /* 0x000fe400078e0a10 */
[----:B------:R-:W-:Y:S02]  /*53e0*/  IMAD.MOV R18, RZ, RZ, -R18 ;  /* 0x000000ffff127224 */ /* 0x000fe400078e0a12 */
[C---:B------:R-:W-:Y:S02]  /*53f0*/  IMAD R13, R0.reuse, R16, R13 ;  /* 0x00000010000d7224 */ /* 0x040fe400078e020d */
[----:B------:R-:W-:-:S03]  /*5400*/  IMAD R11, R0, R18, R11 ;  /* 0x00000012000b7224 */ /* 0x000fc600078e020b */
[C---:B------:R-:W-:Y:S02]  /*5410*/  ISETP.GT.U32.AND P2, PT, R0.reuse, R13, PT ;  /* 0x0000000d0000720c */ /* 0x040fe40003f44070 */
[----:B------:R-:W-:-:S11]  /*5420*/  ISETP.GT.U32.AND P4, PT, R0, R11, PT ;  /* 0x0000000b0000720c */ /* 0x000fd60003f84070 */
[--C-:B------:R-:W-:Y:S02]  /*5430*/  @!P2 IMAD.IADD R13, R13, 0x1, -R0.reuse ;  /* 0x000000010d0da824 */ /* 0x100fe400078e0a00 */
[----:B------:R-:W-:Y:S01]  /*5440*/  @!P4 IMAD.IADD R11, R11, 0x1, -R0 ;  /* 0x000000010b0bc824 */ /* 0x000fe200078e0a00 */
[C---:B------:R-:W-:Y:S02]  /*5450*/  ISETP.GT.U32.AND P4, PT, R0.reuse, R2, PT ;  /* 0x000000020000720c */ /* 0x040fe40003f84070 */
[----:B------:R-:W-:Y:S02]  /*5460*/  IABS R16, R28 ;  /* 0x0000001c00107213 */ /* 0x000fe40000000000 */
[----:B------:R-:W-:-:S03]  /*5470*/  ISETP.GT.U32.AND P5, PT, R0, R13, PT ;  /* 0x0000000d0000720c */ /* 0x000fc60003fa4070 */
[----:B------:R-:W-:Y:S02]  /*5480*/  IMAD.MOV.U32 R18, RZ, RZ, R16 ;  /* 0x000000ffff127224 */ /* 0x000fe400078e0010 */
[----:B------:R-:W2:Y:S04]  /*5490*/  LDL.LU R16, [R1+0x2400] ;  /* 0x0024000001107983 */ /* 0x000ea80000300800 */
[----:B------:R-:W3:Y:S04]  /*54a0*/  LDL.LU R15, [R1+0x23fc] ;  /* 0x0023fc00010f7983 */ /* 0x000ee80000300800 */
[----:B------:R-:W2:Y:S01]  /*54b0*/  LDL.LU R14, [R1+0x23f8] ;  /* 0x0023f800010e7983 */ /* 0x000ea20000300800 */
[----:B------:R-:W-:-:S03]  /*54c0*/  @!P4 IMAD.IADD R2, R2, 0x1, -R0 ;  /* 0x000000010202c824 */ /* 0x000fc600078e0a00 */
[----:B------:R-:W2:Y:S01]  /*54d0*/  LDL.LU R12, [R1+0x23f4] ;  /* 0x0023f400010c7983 */ /* 0x000ea20000300800 */
[----:B------:R-:W-:-:S03]  /*54e0*/  ISETP.GE.AND P4, PT, R10, RZ, PT ;  /* 0x000000ff0a00720c */ /* 0x000fc60003f86270 */
[----:B------:R-:W-:Y:S01]  /*54f0*/  STL [R1+0x23d0], R29 ;  /* 0x0023d01d01007387 */ /* 0x000fe20000100800 */
[----:B------:R-:W-:-:S03]  /*5500*/  @!P5 IMAD.IADD R13, R13, 0x1, -R0 ;  /* 0x000000010d0dd824 */ /* 0x000fc600078e0a00 */
[----:B------:R1:W-:Y:S01]  /*5510*/  STL [R1+0x23d4], R9 ;  /* 0x0023d40901007387 */ /* 0x0003e20000100800 */
[----:B------:R-:W-:-:S03]  /*5520*/  ISETP.GE.AND P5, PT, R3, RZ, PT ;  /* 0x000000ff0300720c */ /* 0x000fc60003fa6270 */
[----:B------:R0:W-:Y:S04]  /*5530*/  STL [R1+0x23d8], R8 ;  /* 0x0023d80801007387 */ /* 0x0001e80000100800 */
[----:B------:R-:W2:Y:S04]  /*5540*/  LDL.LU R17, [R1+0x23f0] ;  /* 0x0023f00001117983 */ /* 0x000ea80000300800 */
[----:B------:R-:W2:Y:S04]  /*5550*/  LDL.LU R10, [R1+0x23ec] ;  /* 0x0023ec00010a7983 */ /* 0x000ea80000300800 */
[----:B------:R-:W2:Y:S04]  /*5560*/  LDL.LU R21, [R1+0x23e8] ;  /* 0x0023e80001157983 */ /* 0x000ea80000300800 */
[----:B------:R-:W2:Y:S01]  /*5570*/  LDL.LU R3, [R1+0x23e4] ;  /* 0x0023e40001037983 */ /* 0x000ea20000300800 */
[----:B------:R-:W-:-:S04]  /*5580*/  IMAD.HI.U32 R4, R4, R18, RZ ;  /* 0x0000001204047227 */ /* 0x000fc800078e00ff */
[----:B------:R-:W-:-:S04]  /*5590*/  IMAD.MOV R4, RZ, RZ, -R4 ;  /* 0x000000ffff047224 */ /* 0x000fc800078e0a04 */
[C---:B------:R-:W-:Y:S02]  /*55a0*/  IMAD R4, R0.reuse, R4, R18 ;  /* 0x0000000400047224 */ /* 0x040fe400078e0212 */
[----:B------:R-:W0:Y:S03]  /*55b0*/  S2R R18, SR_TID.X ;  /* 0x0000000000127919 */ /* 0x000e260000002100 */
[----:B------:R-:W-:-:S13]  /*55c0*/  ISETP.GT.U32.AND P2, PT, R0, R4, PT ;  /* 0x000000040000720c */ /* 0x000fda0003f44070 */
[----:B------:R-:W-:Y:S01]  /*55d0*/  @!P2 IMAD.IADD R4, R4, 0x1, -R0 ;  /* 0x000000010404a824 */ /* 0x000fe200078e0a00 */
[----:B------:R-:W-:-:S04]  /*55e0*/  ISETP.GT.U32.AND P2, PT, R0, R11, PT ;  /* 0x0000000b0000720c */ /* 0x000fc80003f44070 */
[----:B------:R-:W-:Y:S01]  /*55f0*/  ISETP.GT.U32.AND P3, PT, R0, R4, PT ;  /* 0x000000040000720c */ /* 0x000fe20003f64070 */
[----:B------:R-:W-:Y:S01]  /*5600*/  @!P0 IMAD.MOV R6, RZ, RZ, -R6 ;  /* 0x000000ffff068224 */ /* 0x000fe200078e0a06 */
[----:B0-----:R-:W-:-:S07]  /*5610*/  LOP3.LUT R18, R18, 0x3f, RZ, 0xc0, !PT ;  /* 0x0000003f12127812 */ /* 0x001fce00078ec0ff */
[--C-:B------:R-:W-:Y:S02]  /*5620*/  @!P2 IMAD.IADD R11, R11, 0x1, -R0.reuse ;  /* 0x000000010b0ba824 */ /* 0x100fe400078e0a00 */
[----:B------:R-:W-:Y:S01]  /*5630*/  IMAD R18, R18, R20, RZ ;  /* 0x0000001412127224 */ /* 0x000fe200078e02ff */
[----:B------:R-:W-:Y:S01]  /*5640*/  ISETP.GE.AND P2, PT, R27, RZ, PT ;  /* 0x000000ff1b00720c */ /* 0x000fe20003f46270 */
[----:B------:R-:W-:Y:S01]  /*5650*/  @!P3 IMAD.IADD R4, R4, 0x1, -R0 ;  /* 0x000000010404b824 */ /* 0x000fe200078e0a00 */
[----:B------:R-:W3:Y:S01]  /*5660*/  LDL.LU R27, [R1+0x20] ;  /* 0x00002000011b7983 */ /* 0x000ee20000300800 */
[----:B------:R-:W-:Y:S01]  /*5670*/  IMAD.MOV.U32 R0, RZ, RZ, R2 ;  /* 0x000000ffff007224 */ /* 0x000fe200078e0002 */
[----:B------:R-:W-:Y:S01]  /*5680*/  IADD3 R2, P3, PT, R18, UR26, RZ ;  /* 0x0000001a12027c10 */ /* 0x000fe2000ff7e0ff */
[----:B------:R-:W-:Y:S01]  /*5690*/  @!P1 IMAD.MOV R5, RZ, RZ, -R5 ;  /* 0x000000ffff059224 */ /* 0x000fe200078e0a05 */
[----:B-1----:R-:W4:Y:S01]  /*56a0*/  LDL.LU R9, [R1+0xc] ;  /* 0x00000c0001097983 */ /* 0x002f220000300800 */
[----:B------:R-:W-:-:S03]  /*56b0*/  ISETP.GE.AND P1, PT, R28, RZ, PT ;  /* 0x000000ff1c00720c */ /* 0x000fc60003f26270 */
[----:B------:R-:W4:Y:S01]  /*56c0*/  LDL.LU R29, [R1+0x8] ;  /* 0x00000800011d7983 */ /* 0x000f220000300800 */
[----:B------:R-:W-:Y:S01]  /*56d0*/  @!P4 IMAD.MOV R0, RZ, RZ, -R0 ;  /* 0x000000ffff00c224 */ /* 0x000fe200078e0a00 */
[----:B--2---:R-:W-:Y:S02]  /*56e0*/  LOP3.LUT R8, RZ, R3, RZ, 0x33, !PT ;  /* 0x00000003ff087212 */ /* 0x004fe400078e33ff */
[----:B------:R-:W-:Y:S01]  /*56f0*/  ISETP.NE.AND P0, PT, R3, RZ, PT ;  /* 0x000000ff0300720c */ /* 0x000fe20003f05270 */
[----:B------:R-:W-:Y:S02]  /*5700*/  IMAD R3, R20, 0x40, R18 ;  /* 0x0000004014037824 */ /* 0x000fe400078e0212 */
[----:B------:R-:W-:Y:S04]  /*5710*/  STL [R1], R8 ;  /* 0x0000000801007387 */ /* 0x000fe80000100800 */
[----:B------:R-:W2:Y:S01]  /*5720*/  LDL.LU R28, [R1+0x23e0] ;  /* 0x0023e000011c7983 */ /* 0x000ea20000300800 */
[----:B------:R-:W-:Y:S01]  /*5730*/  IADD3 R3, P4, PT, R3, UR26, RZ ;  /* 0x0000001a03037c10 */ /* 0x000fe2000ff9e0ff */
[----:B------:R-:W-:Y:S01]  /*5740*/  @!P6 IMAD.MOV R25, RZ, RZ, -R25 ;  /* 0x000000ffff19e224 */ /* 0x000fe200078e0a19 */
[----:B------:R-:W-:Y:S01]  /*5750*/  UIMAD UR70, UR70, 0x5d, URZ ;  /* 0x0000005d464678a4 */ /* 0x000fe2000f8e02ff */
[----:B------:R0:W-:Y:S01]  /*5760*/  STL [R1+0x22d8], R2 ;  /* 0x0022d80201007387 */ /* 0x0001e20000100800 */
[----:B------:R-:W-:Y:S01]  /*5770*/  @!P5 IMAD.MOV R13, RZ, RZ, -R13 ;  /* 0x000000ffff0dd224 */ /* 0x000fe200078e0a0d */
[----:B------:R-:W-:Y:S01]  /*5780*/  UIMAD UR68, UR68, 0x5c, URZ ;  /* 0x0000005c444478a4 */ /* 0x000fe2000f8e02ff */
[----:B------:R-:W-:Y:S01]  /*5790*/  @!P2 IMAD.MOV R11, RZ, RZ, -R11 ;  /* 0x000000ffff0ba224 */ /* 0x000fe200078e0a0b */
[----:B------:R-:W-:Y:S01]  /*57a0*/  UIMAD UR66, UR66, 0x5b, URZ ;  /* 0x0000005b424278a4 */ /* 0x000fe2000f8e02ff */
[----:B------:R-:W-:Y:S01]  /*57b0*/  @!P1 IMAD.MOV R4, RZ, RZ, -R4 ;  /* 0x000000ffff049224 */ /* 0x000fe200078e0a04 */
[----:B------:R-:W-:-:S02]  /*57c0*/  UIMAD UR64, UR64, 0x5a, URZ ;  /* 0x0000005a404078a4 */ /* 0x000fc4000f8e02ff */
[----:B------:R-:W-:Y:S01]  /*57d0*/  UIMAD UR62, UR62, 0x59, URZ ;  /* 0x000000593e3e78a4 */ /* 0x000fe2000f8e02ff */
[----:B0-----:R-:W2:Y:S01]  /*57e0*/  LDL.LU R2, [R1+0x10] ;  /* 0x0000100001027983 */ /* 0x001ea20000300800 */
[----:B------:R-:W-:Y:S02]  /*57f0*/  UIMAD UR60, UR60, 0x58, URZ ;  /* 0x000000583c3c78a4 */ /* 0x000fe4000f8e02ff */
[----:B------:R-:W-:Y:S01]  /*5800*/  UIMAD UR58, UR58, 0x57, URZ ;  /* 0x000000573a3a78a4 */ /* 0x000fe2000f8e02ff */
[----:B------:R-:W2:Y:S01]  /*5810*/  LDL.LU R26, [R1+0x6c] ;  /* 0x00006c00011a7983 */ /* 0x000ea20000300800 */
[----:B------:R-:W-:Y:S02]  /*5820*/  UIMAD UR56, UR56, 0x56, URZ ;  /* 0x00000056383878a4 */ /* 0x000fe4000f8e02ff */
[----:B------:R-:W-:Y:S01]  /*5830*/  UIMAD UR54, UR54, 0x55, URZ ;  /* 0x00000055363678a4 */ /* 0x000fe2000f8e02ff */
[----:B------:R-:W2:Y:S01]  /*5840*/  LDL.LU R20, [R1+0x60] ;  /* 0x0000600001147983 */ /* 0x000ea20000300800 */
[----:B------:R-:W-:-:S02]  /*5850*/  UIMAD UR52, UR52, 0x54, URZ ;  /* 0x00000054343478a4 */ /* 0x000fc4000f8e02ff */
[----:B------:R-:W-:Y:S01]  /*5860*/  UIMAD UR50, UR50, 0x53, URZ ;  /* 0x00000053323278a4 */ /* 0x000fe2000f8e02ff */
[----:B------:R-:W2:Y:S01]  /*5870*/  LDL.LU R22, [R1+0x5c] ;  /* 0x00005c0001167983 */ /* 0x000ea20000300800 */
[----:B------:R-:W-:Y:S02]  /*5880*/  UIMAD UR48, UR48, 0x52, URZ ;  /* 0x00000052303078a4 */ /* 0x000fe4000f8e02ff */
[----:B------:R-:W-:Y:S01]  /*5890*/  UIMAD UR46, UR46, 0x51, URZ ;  /* 0x000000512e2e78a4 */ /* 0x000fe2000f8e02ff */
[----:B------:R-:W2:Y:S01]  /*58a0*/  LDL.LU R18, [R1+0x58] ;  /* 0x0000580001127983 */ /* 0x000ea20000300800 */
[----:B------:R-:W-:Y:S02]  /*58b0*/  UIMAD UR44, UR44, 0x50, URZ ;  /* 0x000000502c2c78a4 */ /* 0x000fe4000f8e02ff */
[----:B------:R-:W-:Y:S01]  /*58c0*/  UIMAD UR40, UR40, 0x4f, URZ ;  /* 0x0000004f282878a4 */ /* 0x000fe2000f8e02ff */
[----:B------:R0:W-:Y:S01]  /*58d0*/  STL [R1+0x22dc], R3 ;  /* 0x0022dc0301007387 */ /* 0x0001e20000100800 */
[----:B------:R-:W-:-:S02]  /*58e0*/  UIMAD UR38, UR38, 0x4e, URZ ;  /* 0x0000004e262678a4 */ /* 0x000fc4000f8e02ff */
[----:B------:R-:W-:Y:S02]  /*58f0*/  UIMAD UR36, UR36, 0x4d, URZ ;  /* 0x0000004d242478a4 */ /* 0x000fe4000f8e02ff */
[----:B------:R-:W-:Y:S02]  /*5900*/  UIMAD UR34, UR34, 0x4c, URZ ;  /* 0x0000004c222278a4 */ /* 0x000fe4000f8e02ff */
[----:B------:R-:W-:Y:S01]  /*5910*/  UIMAD UR32, UR32, 0x4b, URZ ;  /* 0x0000004b202078a4 */ /* 0x000fe2000f8e02ff */
[----:B---3--:R-:W-:Y:S01]  /*5920*/  SEL R27, R8, R27, !P0 ;  /* 0x0000001b081b7207 */ /* 0x008fe20004000000 */
[----:B------:R-:W-:Y:S01]  /*5930*/  UIMAD UR30, UR30, 0x4a, URZ ;  /* 0x0000004a1e1e78a4 */ /* 0x000fe2000f8e02ff */
[----:B0-----:R-:W3:Y:S01]  /*5940*/  LDL.LU R3, [R1+0x18] ;  /* 0x0000180001037983 */ /* 0x001ee20000300800 */
[----:B------:R-:W-:Y:S02]  /*5950*/  UIMAD UR28, UR28, 0x49, URZ ;  /* 0x000000491c1c78a4 */ /* 0x000fe4000f8e02ff */
[----:B------:R-:W-:Y:S01]  /*5960*/  UIMAD UR22, UR22, 0x48, URZ ;  /* 0x00000048161678a4 */ /* 0x000fe2000f8e02ff */
[----:B------:R0:W-:Y:S01]  /*5970*/  STL [R1+0xe4], R27 ;  /* 0x0000e41b01007387 */ /* 0x0001e20000100800 */
[----:B------:R-:W-:-:S02]  /*5980*/  UIMAD UR20, UR20, 0x47, URZ ;  /* 0x00000047141478a4 */ /* 0x000fc4000f8e02ff */
[----:B------:R-:W-:Y:S02]  /*5990*/  UIMAD UR18, UR18, 0x46, URZ ;  /* 0x00000046121278a4 */ /* 0x000fe4000f8e02ff */
[----:B------:R-:W-:Y:S02]  /*59a0*/  UIMAD UR16, UR16, 0x45, URZ ;  /* 0x00000045101078a4 */ /* 0x000fe4000f8e02ff */
[----:B------:R-:W-:Y:S02]  /*59b0*/  UIMAD UR14, UR14, 0x44, URZ ;  /* 0x000000440e0e78a4 */ /* 0x000fe4000f8e02ff */
[----:B------:R-:W-:Y:S01]  /*59c0*/  UIMAD UR13, UR13, 0x43, URZ ;  /* 0x000000430d0d78a4 */ /* 0x000fe2000f8e02ff */
[----:B0-----:R-:W2:Y:S01]  /*59d0*/  LDL.LU R27, [R1+0x23dc] ;  /* 0x0023dc00011b7983 */ /* 0x001ea20000300800 */
[----:B------:R-:W-:Y:S02]  /*59e0*/  UIMAD UR12, UR12, 0x42, URZ ;  /* 0x000000420c0c78a4 */ /* 0x000fe4000f8e02ff */
[----:B------:R-:W-:-:S02]  /*59f0*/  UIMAD UR10, UR10, 0x41, URZ ;  /* 0x000000410a0a78a4 */ /* 0x000fc4000f8e02ff */
[----:B------:R-:W-:Y:S02]  /*5a00*/  USHF.L.U32 UR5, UR5, 0x6, URZ ;  /* 0x0000000605057899 */ /* 0x000fe400080006ff */
[----:B------:R-:W-:Y:S02]  /*5a10*/  UIMAD UR8, UR8, 0x3f, URZ ;  /* 0x0000003f080878a4 */ /* 0x000fe4000f8e02ff */
[----:B------:R-:W-:Y:S02]  /*5a20*/  UIMAD UR9, UR9, 0x3e, URZ ;  /* 0x0000003e090978a4 */ /* 0x000fe4000f8e02ff */
[----:B------:R-:W-:Y:S02]  /*5a30*/  UIMAD UR47, UR47, 0x3d, URZ ;  /* 0x0000003d2f2f78a4 */ /* 0x000fe4000f8e02ff */
[----:B------:R-:W-:Y:S02]  /*5a40*/  UIMAD UR63, UR63, 0x3c, URZ ;  /* 0x0000003c3f3f78a4 */ /* 0x000fe4000f8e02ff */
[----:B------:R-:W-:-:S02]  /*5a50*/  UIMAD UR29, UR29, 0x3b, URZ ;  /* 0x0000003b1d1d78a4 */ /* 0x000fc4000f8e02ff */
[----:B------:R-:W-:Y:S02]  /*5a60*/  UIMAD UR71, UR71, 0x3a, URZ ;  /* 0x0000003a474778a4 */ /* 0x000fe4000f8e02ff */
        /* <DEDUP_REMOVED lines=25> */
[----:B------:R-:W-:Y:S01]  /*5c00*/  USHF.L.U32 UR6, UR6, 0x5, URZ ;  /* 0x0000000506067899 */ /* 0x000fe200080006ff */
[----:B------:R-:W0:Y:S01]  /*5c10*/  LDCU UR26, c[0x0][0x3a8] ;  /* 0x00007500ff1a77ac */ /* 0x000e220008000800 */
[----:B---3--:R-:W-:-:S05]  /*5c20*/  SEL R3, R8, R3, !P0 ;  /* 0x0000000308037207 */ /* 0x008fca0004000000 */
[----:B------:R2:W-:Y:S02]  /*5c30*/  STL [R1+0xe0], R3 ;  /* 0x0000e00301007387 */ /* 0x0005e40000100800 */
[C---:B--2---:R-:W-:Y:S02]  /*5c40*/  SEL R3, R8.reuse, R2, !P0 ;  /* 0x0000000208037207 */ /* 0x044fe40004000000 */
[C---:B----4-:R-:W-:Y:S02]  /*5c50*/  SEL R2, R8.reuse, R9, !P0 ;  /* 0x0000000908027207 */ /* 0x050fe40004000000 */
[C---:B------:R-:W-:Y:S01]  /*5c60*/  SEL R9, R8.reuse, R29, !P0 ;  /* 0x0000001d08097207 */ /* 0x040fe20004000000 */
[----:B------:R-:W-:Y:S04]  /*5c70*/  STL [R1+0xd8], R3 ;  /* 0x0000d80301007387 */ /* 0x000fe80000100800 */
[----:B------:R1:W-:Y:S04]  /*5c80*/  STL [R1+0xd0], R2 ;  /* 0x0000d00201007387 */ /* 0x0003e80000100800 */
[----:B------:R-:W-:Y:S01]  /*5c90*/  STL [R1+0xc8], R9 ;  /* 0x0000c80901007387 */ /* 0x000fe20000100800 */
[----:B-1----:R-:W-:-:S03]  /*5ca0*/  SEL R2, R8, R28, !P0 ;  /* 0x0000001c08027207 */ /* 0x002fc60004000000 */
[----:B------:R-:W2:Y:S01]  /*5cb0*/  LDL.LU R28, [R1] ;  /* 0x00000000011c7983 */ /* 0x000ea20000300800 */
[----:B------:R-:W-:-:S05]  /*5cc0*/  SEL R3, R8, R27, !P0 ;  /* 0x0000001b08037207 */ /* 0x000fca0004000000 */
[----:B------:R2:W-:Y:S04]  /*5cd0*/  STL [R1+0xc0], R3 ;  /* 0x0000c00301007387 */ /* 0x0005e80000100800 */
[----:B------:R1:W-:Y:S01]  /*5ce0*/  STL [R1+0xbc], R2 ;  /* 0x0000bc0201007387 */ /* 0x0003e20000100800 */
[C---:B--2---:R-:W-:Y:S02]  /*5cf0*/  SEL R3, R28.reuse, R21, !P0 ;  /* 0x000000151c037207 */ /* 0x044fe40004000000 */
[C---:B-1----:R-:W-:Y:S02]  /*5d00*/  SEL R2, R28.reuse, R10, !P0 ;  /* 0x0000000a1c027207 */ /* 0x042fe40004000000 */
[C---:B------:R-:W-:Y:S01]  /*5d10*/  SEL R8, R28.reuse, R17, !P0 ;  /* 0x000000111c087207 */ /* 0x040fe20004000000 */
[----:B------:R1:W-:Y:S04]  /*5d20*/  STL [R1+0xb8], R3 ;  /* 0x0000b80301007387 */ /* 0x0003e80000100800 */
[----:B------:R2:W-:Y:S01]  /*5d30*/  STL [R1+0xa8], R2 ;  /* 0x0000a80201007387 */ /* 0x0005e20000100800 */
[----:B-1----:R-:W-:-:S03]  /*5d40*/  SEL R3, R28, R12, !P0 ;  /* 0x0000000c1c037207 */ /* 0x002fc60004000000 */
[----:B------:R-:W-:Y:S01]  /*5d50*/  STL [R1+0xa4], R8 ;  /* 0x0000a40801007387 */ /* 0x000fe20000100800 */
[----:B--2---:R-:W-:-:S03]  /*5d60*/  SEL R2, R28, R14, !P0 ;  /* 0x0000000e1c027207 */ /* 0x004fc60004000000 */
[----:B------:R-:W2:Y:S04]  /*5d70*/  LDL.LU R14, [R1+0x50] ;  /* 0x00005000010e7983 */ /* 0x000ea80000300800 */
[----:B------:R1:W-:Y:S04]  /*5d80*/  STL [R1+0x9c], R3 ;  /* 0x00009c0301007387 */ /* 0x0003e80000100800 */
[----:B------:R-:W3:Y:S04]  /*5d90*/  LDL.LU R10, [R1+0x48] ;  /* 0x00004800010a7983 */ /* 0x000ee80000300800 */
[----:B------:R4:W-:Y:S01]  /*5da0*/  STL [R1+0x94], R2 ;  /* 0x0000940201007387 */ /* 0x0009e20000100800 */
[----:B-1----:R-:W-:-:S03]  /*5db0*/  SEL R3, R28, R26, !P0 ;  /* 0x0000001a1c037207 */ /* 0x002fc60004000000 */
[----:B------:R-:W2:Y:S01]  /*5dc0*/  LDL.LU R12, [R1+0x44] ;  /* 0x00004400010c7983 */ /* 0x000ea20000300800 */
[----:B----4-:R-:W-:-:S05]  /*5dd0*/  SEL R2, R28, R15, !P0 ;  /* 0x0000000f1c027207 */ /* 0x010fca0004000000 */
[----:B------:R1:W-:Y:S04]  /*5de0*/  STL [R1+0x8c], R2 ;  /* 0x00008c0201007387 */ /* 0x0003e80000100800 */
[----:B------:R-:W4:Y:S04]  /*5df0*/  LDL.LU R15, [R1+0x40] ;  /* 0x00004000010f7983 */ /* 0x000f280000300800 */
[----:B------:R-:W-:Y:S01]  /*5e00*/  STL [R1+0x88], R3 ;  /* 0x0000880301007387 */ /* 0x000fe20000100800 */
[----:B-1----:R-:W-:-:S03]  /*5e10*/  SEL R2, R28, R16, !P0 ;  /* 0x000000101c027207 */ /* 0x002fc60004000000 */
[----:B------:R-:W4:Y:S04]  /*5e20*/  LDL.LU R16, [R1+0x4c] ;  /* 0x00004c0001107983 */ /* 0x000f280000300800 */
[----:B------:R-:W4:Y:S04]  /*5e30*/  LDL.LU R17, [R1+0x3c] ;  /* 0x00003c0001117983 */ /* 0x000f280000300800 */
[----:B------:R1:W-:Y:S04]  /*5e40*/  STL [R1+0x7c], R2 ;  /* 0x00007c0201007387 */ /* 0x0003e80000100800 */
[----:B------:R-:W4:Y:S01]  /*5e50*/  LDL.LU R21, [R1+0x28] ;  /* 0x0000280001157983 */ /* 0x000f220000300800 */
[----:B-1----:R-:W-:-:S05]  /*5e60*/  SEL R2, R28, R20, !P0 ;  /* 0x000000141c027207 */ /* 0x002fca0004000000 */
[----:B------:R1:W-:Y:S04]  /*5e70*/  STL [R1+0x78], R2 ;  /* 0x0000780201007387 */ /* 0x0003e80000100800 */
[----:B------:R-:W4:Y:S01]  /*5e80*/  LDL.LU R27, [R1+0x30] ;  /* 0x00003000011b7983 */ /* 0x000f220000300800 */
[C---:B------:R-:W-:Y:S02]  /*5e90*/  SEL R3, R28.reuse, R22, !P0 ;  /* 0x000000161c037207 */ /* 0x040fe40004000000 */
[----:B-1----:R-:W-:-:S03]  /*5ea0*/  SEL R2, R28, R18, !P0 ;  /* 0x000000121c027207 */ /* 0x002fc60004000000 */
[----:B------:R1:W-:Y:S04]  /*5eb0*/  STL [R1+0x74], R3 ;  /* 0x0000740301007387 */ /* 0x0003e80000100800 */
[----:B------:R-:W4:Y:S04]  /*5ec0*/  LDL.LU R8, [R1+0x2c] ;  /* 0x00002c0001087983 */ /* 0x000f280000300800 */
[----:B------:R-:W4:Y:S01]  /*5ed0*/  LDL.LU R9, [R1+0x24] ;  /* 0x0000240001097983 */ /* 0x000f220000300800 */
[----:B-----5:R-:W-:-:S03]  /*5ee0*/  SEL R19, R28, R19, !P0 ;  /* 0x000000131c137207 */ /* 0x020fc60004000000 */
[----:B------:R5:W-:Y:S04]  /*5ef0*/  STL [R1+0x70], R2 ;  /* 0x0000700201007387 */ /* 0x000be80000100800 */
[----:B------:R-:W4:Y:S04]  /*5f00*/  LDL.LU R29, [R1+0xdc] ;  /* 0x0000dc00011d7983 */ /* 0x000f280000300800 */
[----:B------:R-:W4:Y:S04]  /*5f10*/  LDL.LU R26, [R1+0xd4] ;  /* 0x0000d400011a7983 */ /* 0x000f280000300800 */
[----:B------:R-:W4:Y:S04]  /*5f20*/  LDL.LU R20, [R1+0xcc] ;  /* 0x0000cc0001147983 */ /* 0x000f280000300800 */
[----:B------:R-:W4:Y:S04]  /*5f30*/  LDL.LU R22, [R1+0xc4] ;  /* 0x0000c40001167983 */ /* 0x000f280000300800 */
[----:B------:R-:W4:Y:S04]  /*5f40*/  LDL.LU R18, [R1+0xb4] ;  /* 0x0000b40001127983 */ /* 0x000f280000300800 */
[----:B-1----:R-:W4:Y:S04]  /*5f50*/  LDL.LU R3, [R1+0xac] ;  /* 0x0000ac0001037983 */ /* 0x002f280000300800 */
[----:B-----5:R-:W5:Y:S04]  /*5f60*/  LDL.LU R2, [R1+0x90] ;  /* 0x0000900001027983 */ /* 0x020f680000300800 */
[----:B------:R1:W-:Y:S04]  /*5f70*/  STL [R1+0x6c], R19 ;  /* 0x00006c1301007387 */ /* 0x0003e80000100800 */
[----:B-1----:R-:W5:Y:S01]  /*5f80*/  LDL.LU R19, [R1+0xa0] ;  /* 0x0000a00001137983 */ /* 0x002f620000300800 */
[----:B---3--:R-:W-:-:S02]  /*5f90*/  SEL R10, R28, R10, !P0 ;  /* 0x0000000a1c0a7207 */ /* 0x008fc40004000000 */
[C---:B--2---:R-:W-:Y:S02]  /*5fa0*/  SEL R12, R28.reuse, R12, !P0 ;  /* 0x0000000c1c0c7207 */ /* 0x044fe40004000000 */
[----:B----4-:R-:W-:-:S05]  /*5fb0*/  SEL R16, R28, R16, !P0 ;  /* 0x000000101c107207 */ /* 0x010fca0004000000 */
[----:B------:R1:W-:Y:S02]  /*5fc0*/  STL [R1+0x60], R16 ;  /* 0x0000601001007387 */ /* 0x0003e40000100800 */
[C---:B-1----:R-:W-:Y:S02]  /*5fd0*/  SEL R16, R28.reuse, R14, !P0 ;  /* 0x0000000e1c107207 */ /* 0x042fe40004000000 */
[C---:B------:R-:W-:Y:S02]  /*5fe0*/  SEL R14, R28.reuse, R23, !P0 ;  /* 0x000000171c0e7207 */ /* 0x040fe40004000000 */
[----:B------:R-:W2:Y:S04]  /*5ff0*/  LDL.LU R23, [R1+0x98] ;  /* 0x0000980001177983 */ /* 0x000ea80000300800 */
[----:B------:R1:W-:Y:S01]  /*6000*/  STL [R1+0x5c], R16 ;  /* 0x00005c1001007387 */ /* 0x0003e20000100800 */
[----:B------:R-:W-:-:S03]  /*6010*/  SEL R15, R28, R15, !P0 ;  /* 0x0000000f1c0f7207 */ /* 0x000fc60004000000 */
[----:B-1----:R-:W3:Y:S04]  /*6020*/  LDL.LU R16, [R1+0x80] ;  /* 0x0000800001107983 */ /* 0x002ee80000300800 */
[----:B------:R1:W-:Y:S01]  /*6030*/  STL [R1+0x58], R14 ;  /* 0x0000580e01007387 */ /* 0x0003e20000100800 */
[C---:B------:R-:W-:Y:S02]  /*6040*/  SEL R17, R28.reuse, R17, !P0 ;  /* 0x000000111c117207 */ /* 0x040fe40004000000 */
[C---:B-1----:R-:W-:Y:S02]  /*6050*/  SEL R14, R28.reuse, R24, !P0 ;  /* 0x000000181c0e7207 */ /* 0x042fe40004000000 */
[----:B------:R-:W4:Y:S04]  /*6060*/  LDL.LU R24, [R1+0xb0] ;  /* 0x0000b00001187983 */ /* 0x000f280000300800 */
[----:B------:R1:W-:Y:S01]  /*6070*/  STL [R1+0x50], R14 ;  /* 0x0000500e01007387 */ /* 0x0003e20000100800 */
[----:B------:R-:W-:-:S03]  /*6080*/  SEL R21, R28, R21, !P0 ;  /* 0x000000151c157207 */ /* 0x000fc60004000000 */
[----:B-1----:R-:W3:Y:S04]  /*6090*/  LDL.LU R14, [R1+0x84] ;  /* 0x00008400010e7983 */ /* 0x002ee80000300800 */
[----:B------:R1:W-:Y:S04]  /*60a0*/  STL [R1+0x4c], R10 ;  /* 0x00004c0a01007387 */ /* 0x0003e80000100800 */
        /* <DEDUP_REMOVED lines=8> */
[----:B-1----:R-:W3:Y:S01]  /*6130*/  LDL.LU R21, [R1+0x34] ;  /* 0x0000340001157983 */ /* 0x002ee20000300800 */
[----:B------:R-:W-:-:S05]  /*6140*/  SEL R27, R28, R27, !P0 ;  /* 0x0000001b1c1b7207 */ /* 0x000fca0004000000 */
[----:B------:R1:W-:Y:S04]  /*6150*/  STL [R1+0x30], R27 ;  /* 0x0000301b01007387 */ /* 0x0003e80000100800 */
[----:B-1----:R-:W3:Y:S01]  /*6160*/  LDL.LU R27, [R1+0x1c] ;  /* 0x00001c00011b7983 */ /* 0x002ee20000300800 */
[C---:B------:R-:W-:Y:S02]  /*6170*/  SEL R8, R28.reuse, R8, !P0 ;  /* 0x000000081c087207 */ /* 0x040fe40004000000 */
[C---:B------:R-:W-:Y:S02]  /*6180*/  SEL R9, R28.reuse, R9, !P0 ;  /* 0x000000091c097207 */ /* 0x040fe40004000000 */
[C---:B------:R-:W-:Y:S01]  /*6190*/  SEL R29, R28.reuse, R29, !P0 ;  /* 0x0000001d1c1d7207 */ /* 0x040fe20004000000 */
[----:B------:R1:W-:Y:S01]  /*61a0*/  STL [R1+0x2c], R8 ;  /* 0x00002c0801007387 */ /* 0x0003e20000100800 */
[----:B------:R-:W-:-:S02]  /*61b0*/  SEL R26, R28, R26, !P0 ;  /* 0x0000001a1c1a7207 */ /* 0x000fc40004000000 */
[C---:B------:R-:W-:Y:S02]  /*61c0*/  SEL R20, R28.reuse, R20, !P0 ;  /* 0x000000141c147207 */ /* 0x040fe40004000000 */
[C---:B------:R-:W-:Y:S01]  /*61d0*/  SEL R22, R28.reuse, R22, !P0 ;  /* 0x000000161c167207 */ /* 0x040fe20004000000 */
[----:B-1----:R-:W3:Y:S04]  /*61e0*/  LDL.LU R8, [R1+0x23d8] ;  /* 0x0023d80001087983 */ /* 0x002ee80000300800 */
[----:B------:R1:W-:Y:S01]  /*61f0*/  STL [R1+0x28], R9 ;  /* 0x0000280901007387 */ /* 0x0003e20000100800 */
[----:B------:R-:W-:-:S03]  /*6200*/  SEL R18, R28, R18, !P0 ;  /* 0x000000121c127207 */ /* 0x000fc60004000000 */
[----:B-1----:R-:W3:Y:S04]  /*6210*/  LDL.LU R9, [R1+0x23d4] ;  /* 0x0023d40001097983 */ /* 0x002ee80000300800 */
[----:B------:R1:W-:Y:S04]  /*6220*/  STL [R1+0x24], R29 ;  /* 0x0000241d01007387 */ /* 0x0003e80000100800 */
[----:B-1----:R-:W3:Y:S04]  /*6230*/  LDL.LU R29, [R1+0x23d0] ;  /* 0x0023d000011d7983 */ /* 0x002ee80000300800 */
[----:B------:R1:W-:Y:S01]  /*6240*/  STL [R1+0x20], R26 ;  /* 0x0000201a01007387 */ /* 0x0003e20000100800 */
[----:B------:R-:W-:-:S03]  /*6250*/  SEL R3, R28, R3, !P0 ;  /* 0x000000031c037207 */ /* 0x000fc60004000000 */
[----:B-1----:R-:W3:Y:S04]  /*6260*/  LDL.LU R26, [R1+0x23cc] ;  /* 0x0023cc00011a7983 */ /* 0x002ee80000300800 */
[----:B------:R1:W-:Y:S04]  /*6270*/  STL [R1+0x18], R20 ;  /* 0x0000181401007387 */ /* 0x0003e80000100800 */
[----:B-1----:R-:W3:Y:S04]  /*6280*/  LDL.LU R20, [R1+0x23c8] ;  /* 0x0023c80001147983 */ /* 0x002ee80000300800 */
[----:B------:R1:W-:Y:S01]  /*6290*/  STL [R1+0x14], R22 ;  /* 0x0000141601007387 */ /* 0x0003e20000100800 */
[----:B-----5:R-:W-:-:S03]  /*62a0*/  SEL R2, R28, R2, !P0 ;  /* 0x000000021c027207 */ /* 0x020fc60004000000 */
[----:B-1----:R-:W5:Y:S04]  /*62b0*/  LDL.LU R22, [R1+0x23c4] ;  /* 0x0023c40001167983 */ /* 0x002f680000300800 */
[----:B------:R1:W-:Y:S01]  /*62c0*/  STL [R1+0x10], R18 ;  /* 0x0000101201007387 */ /* 0x0003e20000100800 */
[----:B------:R-:W-:-:S03]  /*62d0*/  SEL R19, R28, R19, !P0 ;  /* 0x000000131c137207 */ /* 0x000fc60004000000 */
[----:B-1----:R-:W5:Y:S04]  /*62e0*/  LDL.LU R18, [R1+0x23c0] ;  /* 0x0023c00001127983 */ /* 0x002f680000300800 */
[----:B------:R-:W-:Y:S01]  /*62f0*/  STL [R1+0x2344], R3 ;  /* 0x0023440301007387 */ /* 0x000fe20000100800 */
[C---:B--2---:R-:W-:Y:S02]  /*6300*/  SEL R23, R28.reuse, R23, !P0 ;  /* 0x000000171c177207 */ /* 0x044fe40004000000 */
[----:B----4-:R-:W-:-:S05]  /*6310*/  SEL R24, R28, R24, !P0 ;  /* 0x000000181c187207 */ /* 0x010fca0004000000 */
[----:B------:R1:W-:Y:S04]  /*6320*/  STL [R1+0xc], R24 ;  /* 0x00000c1801007387 */ /* 0x0003e80000100800 */
[----:B------:R-:W-:Y:S01]  /*6330*/  STL [R1+0x2348], R2 ;  /* 0x0023480201007387 */ /* 0x000fe20000100800 */
[C---:B---3--:R-:W-:Y:S02]  /*6340*/  SEL R14, R28.reuse, R14, !P0 ;  /* 0x0000000e1c0e7207 */ /* 0x048fe40004000000 */
[C---:B-1----:R-:W-:Y:S01]  /*6350*/  SEL R24, R28.reuse, R16, !P0 ;  /* 0x000000101c187207 */ /* 0x042fe20004000000 */
[----:B------:R-:W-:Y:S04]  /*6360*/  STL [R1+0x234c], R19 ;  /* 0x00234c1301007387 */ /* 0x000fe80000100800 */
[----:B------:R-:W-:Y:S04]  /*6370*/  STL [R1+0x2350], R23 ;  /* 0x0023501701007387 */ /* 0x000fe80000100800 */
[----:B------:R-:W-:Y:S01]  /*6380*/  STL [R1+0x2354], R24 ;  /* 0x0023541801007387 */ /* 0x000fe20000100800 */
[----:B------:R-:W-:-:S03]  /*6390*/  SEL R10, R28, R10, !P0 ;  /* 0x0000000a1c0a7207 */ /* 0x000fc60004000000 */
[----:B------:R-:W-:Y:S04]  /*63a0*/  STL [R1+0x2358], R14 ;  /* 0x0023580e01007387 */ /* 0x000fe80000100800 */
[----:B------:R-:W-:Y:S01]  /*63b0*/  STL [R1+0x235c], R10 ;  /* 0x00235c0a01007387 */ /* 0x000fe20000100800 */
[----:B------:R-:W-:-:S05]  /*63c0*/  SEL R12, R28, R12, !P0 ;  /* 0x0000000c1c0c7207 */ /* 0x000fca0004000000 */
[----:B------:R1:W-:Y:S01]  /*63d0*/  STL [R1+0x2360], R12 ;  /* 0x0023600c01007387 */ /* 0x0003e20000100800 */
[C---:B------:R-:W-:Y:S01]  /*63e0*/  SEL R16, R28.reuse, R15, !P0 ;  /* 0x0000000f1c107207 */ /* 0x040fe20004000000 */
[----:B-1----:R-:W1:Y:S04]  /*63f0*/  LDC R12, c[0x0][0x3ac] ;  /* 0x0000eb00ff0c7b82 */ /* 0x002e680000000800 */
[----:B------:R-:W-:Y:S01]  /*6400*/  STL [R1+0x2364], R16 ;  /* 0x0023641001007387 */ /* 0x000fe20000100800 */
[----:B------:R-:W-:-:S05]  /*6410*/  SEL R17, R28, R17, !P0 ;  /* 0x000000111c117207 */ /* 0x000fca0004000000 */
[----:B------:R-:W-:Y:S01]  /*6420*/  STL [R1+0x2368], R17 ;  /* 0x0023681101007387 */ /* 0x000fe20000100800 */
[----:B------:R-:W-:-:S05]  /*6430*/  SEL R21, R28, R21, !P0 ;  /* 0x000000151c157207 */ /* 0x000fca0004000000 */
[----:B------:R-:W-:Y:S04]  /*6440*/  STL [R1+0x236c], R21 ;  /* 0x00236c1501007387 */ /* 0x000fe80000100800 */
[----:B------:R-:W2:Y:S04]  /*6450*/  LDL.LU R14, [R1+0xe4] ;  /* 0x0000e400010e7983 */ /* 0x000ea80000300800 */
[----:B------:R-:W3:Y:S04]  /*6460*/  LDL.LU R24, [R1+0xe0] ;  /* 0x0000e00001187983 */ /* 0x000ee80000300800 */
[----:B------:R-:W4:Y:S04]  /*6470*/  LDL.LU R23, [R1+0xd8] ;  /* 0x0000d80001177983 */ /* 0x000f280000300800 */
[----:B------:R-:W4:Y:S01]  /*6480*/  LDL.LU R19, [R1+0xd0] ;  /* 0x0000d00001137983 */ /* 0x000f220000300800 */
[----:B------:R-:W-:-:S02]  /*6490*/  SEL R15, R28, R27, !P0 ;  /* 0x0000001b1c0f7207 */ /* 0x000fc40004000000 */
[----:B------:R-:W0:Y:S01]  /*64a0*/  S2R R27, SR_TID.X ;  /* 0x00000000001b7919 */ /* 0x000e220000002100 */
[----:B------:R-:W4:Y:S04]  /*64b0*/  LDL.LU R2, [R1+0xc8] ;  /* 0x0000c80001027983 */ /* 0x000f280000300800 */
[----:B------:R-:W4:Y:S01]  /*64c0*/  LDL.LU R3, [R1+0xc0] ;  /* 0x0000c00001037983 */ /* 0x000f220000300800 */
[----:B------:R-:W-:-:S03]  /*64d0*/  SEL R8, R28, R8, !P0 ;  /* 0x000000081c087207 */ /* 0x000fc60004000000 */
[----:B------:R-:W-:Y:S01]  /*64e0*/  STL [R1+0x2370], R15 ;  /* 0x0023700f01007387 */ /* 0x000fe20000100800 */
[C---:B------:R-:W-:Y:S02]  /*64f0*/  SEL R7, R28.reuse, R7, !P0 ;  /* 0x000000071c077207 */ /* 0x040fe40004000000 */
[C---:B------:R-:W-:Y:S02]  /*6500*/  SEL R6, R28.reuse, R6, !P0 ;  /* 0x000000061c067207 */ /* 0x040fe40004000000 */
[C---:B------:R-:W-:Y:S02]  /*6510*/  SEL R5, R28.reuse, R5, !P0 ;  /* 0x000000051c057207 */ /* 0x040fe40004000000 */
[C---:B------:R-:W-:Y:S02]  /*6520*/  SEL R9, R28.reuse, R9, !P0 ;  /* 0x000000091c097207 */ /* 0x040fe40004000000 */
[----:B------:R-:W-:Y:S02]  /*6530*/  SEL R0, R28, R0, !P0 ;  /* 0x000000001c007207 */ /* 0x000fe40004000000 */
[----:B0-----:R-:W-:-:S02]  /*6540*/  LOP3.LUT R27, R27, 0x3f, RZ, 0xc0, !PT ;  /* 0x0000003f1b1b7812 */ /* 0x001fc400078ec0ff */
[----:B------:R-:W-:-:S03]  /*6550*/  SEL R29, R28, R29, !P0 ;  /* 0x0000001d1c1d7207 */ /* 0x000fc60004000000 */
[CC--:B-1----:R-:W-:Y:S02]  /*6560*/  IMAD R10, R27.reuse, R12.reuse, RZ ;  /* 0x0000000c1b0a7224 */ /* 0x0c2fe400078e02ff */
[----:B------:R-:W-:Y:S01]  /*6570*/  IMAD R27, R27, R12, RZ ;  /* 0x0000000c1b1b7224 */ /* 0x000fe200078e02ff */
[C---:B------:R-:W-:Y:S02]  /*6580*/  SEL R25, R28.reuse, R25, !P0 ;  /* 0x000000191c197207 */ /* 0x040fe40004000000 */
[----:B------:R-:W-:Y:S01]  /*6590*/  SEL R26, R28, R26, !P0 ;  /* 0x0000001a1c1a7207 */ /* 0x000fe20004000000 */
[----:B------:R-:W-:Y:S01]  /*65a0*/  IMAD R27, R12, 0x40, R27 ;  /* 0x000000400c1b7824 */ /* 0x000fe200078e021b */
[C---:B------:R-:W-:Y:S02]  /*65b0*/  SEL R13, R28.reuse, R13, !P0 ;  /* 0x0000000d1c0d7207 */ /* 0x040fe40004000000 */
[C---:B------:R-:W-:Y:S02]  /*65c0*/  SEL R20, R28.reuse, R20, !P0 ;  /* 0x000000141c147207 */ /* 0x040fe40004000000 */
[----:B------:R-:W-:-:S02]  /*65d0*/  SEL R11, R28, R11, !P0 ;  /* 0x0000000b1c0b7207 */ /* 0x000fc40004000000 */
[C---:B-----5:R-:W-:Y:S02]  /*65e0*/  SEL R22, R28.reuse, R22, !P0 ;  /* 0x000000161c167207 */ /* 0x060fe40004000000 */
[----:B------:R-:W-:-:S05]  /*65f0*/  SEL R18, R28, R18, !P0 ;  /* 0x000000121c127207 */ /* 0x000fca0004000000 */
[----:B------:R-:W-:Y:S04]  /*6600*/  STL [R1+0x2374], R18 ;  /* 0x0023741201007387 */ /* 0x000fe80000100800 */
[----:B------:R-:W-:Y:S04]  /*6610*/  STL [R1+0x2378], R22 ;  /* 0x0023781601007387 */ /* 0x000fe80000100800 */
[----:B------:R-:W-:Y:S04]  /*6620*/  STL [R1+0x237c], R20 ;  /* 0x00237c1401007387 */ /* 0x000fe80000100800 */
[----:B------:R-:W-:Y:S04]  /*6630*/  STL [R1+0x2380], R26 ;  /* 0x0023801a01007387 */ /* 0x000fe80000100800 */
[----:B------:R-:W-:Y:S04]  /*6640*/  STL [R1+0x2384], R29 ;  /* 0x0023841d01007387 */ /* 0x000fe80000100800 */
[----:B------:R-:W-:Y:S01]  /*6650*/  STL [R1+0x2388], R9 ;  /* 0x0023880901007387 */ /* 0x000fe20000100800 */
[----:B------:R-:W-:-:S03]  /*6660*/  SEL R28, R28, R4, !P0 ;  /* 0x000000041c1c7207 */ /* 0x000fc60004000000 */
[----:B------:R-:W-:Y:S01]  /*6670*/  STL [R1+0x238c], R8 ;  /* 0x00238c0801007387 */ /* 0x000fe20000100800 */
[----:B------:R-:W-:-:S03]  /*6680*/  LEA.HI.X.SX32 R4, R10, UR27, 0x1, P3 ;  /* 0x0000001b0a047c11 */ /* 0x000fc600098f0eff */
[----:B------:R-:W-:Y:S01]  /*6690*/  STL [R1+0x2390], R7 ;  /* 0x0023900701007387 */ /* 0x000fe20000100800 */
[----:B------:R-:W-:Y:S01]  /*66a0*/  LEA.HI.X.SX32 R27, R27, UR27, 0x1, P4 ;  /* 0x0000001b1b1b7c11 */ /* 0x000fe2000a0f0eff */
[----:B------:R-:W-:Y:S02]  /*66b0*/  UIMAD UR7, UR7, 0x1f, URZ ;  /* 0x0000001f070778a4 */ /* 0x000fe4000f8e02ff */
[----:B------:R-:W-:Y:S01]  /*66c0*/  STL [R1+0x2394], R6 ;  /* 0x0023940601007387 */ /* 0x000fe20000100800 */
[----:B------:R-:W0:Y:S03]  /*66d0*/  LDCU UR27, c[0x0][0x3a8] ;  /* 0x00007500ff1b77ac */ /* 0x000e260008000800 */
[----:B------:R-:W-:Y:S04]  /*66e0*/  STL [R1+0x2398], R5 ;  /* 0x0023980501007387 */ /* 0x000fe80000100800 */
[----:B------:R2:W-:Y:S04]  /*66f0*/  STL [R1+0x239c], R0 ;  /* 0x00239c0001007387 */ /* 0x0005e80000100800 */
[----:B------:R-:W-:Y:S04]  /*6700*/  STL [R1+0x23a0], R25 ;  /* 0x0023a01901007387 */ /* 0x000fe80000100800 */
[----:B------:R-:W-:Y:S04]  /*6710*/  STL [R1+0x23a4], R13 ;  /* 0x0023a40d01007387 */ /* 0x000fe80000100800 */
[----:B------:R-:W-:Y:S04]  /*6720*/  STL [R1+0x23a8], R11 ;  /* 0x0023a80b01007387 */ /* 0x000fe80000100800 */
[----:B------:R-:W-:Y:S04]  /*6730*/  STL [R1+0x23ac], R28 ;  /* 0x0023ac1c01007387 */ /* 0x000fe80000100800 */
[----:B------:R-:W-:Y:S04]  /*6740*/  STL [R1+0x22cc], R4 ;  /* 0x0022cc0401007387 */ /* 0x000fe80000100800 */
[----:B------:R3:W-:Y:S01]  /*6750*/  STL [R1+0x22d0], R27 ;  /* 0x0022d01b01007387 */ /* 0x0007e20000100800 */
[----:B--2---:R-:W-:-:S02]  /*6760*/  IMAD R0, R14, UR77, RZ ;  /* 0x0000004d0e007c24 */ /* 0x004fc4000f8e02ff */
[----:B---3--:R-:W-:Y:S02]  /*6770*/  IMAD R27, R24, UR77, RZ ;  /* 0x0000004d181b7c24 */ /* 0x008fe4000f8e02ff */
[----:B----4-:R-:W-:-:S03]  /*6780*/  IMAD R4, R23, UR77, RZ ;  /* 0x0000004d17047c24 */ /* 0x010fc6000f8e02ff */
[----:B------:R-:W-:Y:S04]  /*6790*/  STL [R1+0x23b0], R27 ;  /* 0x0023b01b01007387 */ /* 0x000fe80000100800 */
[----:B------:R-:W-:Y:S04]  /*67a0*/  STL [R1], R0 ;  /* 0x0000000001007387 */ /* 0x000fe80000100800 */
[----:B------:R1:W-:Y:S02]  /*67b0*/  STL [R1+0x23b4], R4 ;  /* 0x0023b40401007387 */ /* 0x0003e40000100800 */
[----:B-1----:R-:W-:-:S05]  /*67c0*/  IMAD R4, R19, UR77, RZ ;  /* 0x0000004d13047c24 */ /* 0x002fca000f8e02ff */
[----:B------:R1:W-:Y:S04]  /*67d0*/  STL [R1+0x38], R4 ;  /* 0x0000380401007387 */ /* 0x0003e80000100800 */
[----:B-1----:R-:W2:Y:S01]  /*67e0*/  LDL.LU R4, [R1+0xa8] ;  /* 0x0000a80001047983 */ /* 0x002ea20000300800 */
[----:B------:R-:W-:Y:S02]  /*67f0*/  IMAD R2, R2, UR77, RZ ;  /* 0x0000004d02027c24 */ /* 0x000fe4000f8e02ff */
[----:B------:R-:W-:-:S03]  /*6800*/  IMAD R0, R3, UR77, RZ ;  /* 0x0000004d03007c24 */ /* 0x000fc6000f8e02ff */
[----:B------:R-:W-:Y:S04]  /*6810*/  STL [R1+0x54], R2 ;  /* 0x0000540201007387 */ /* 0x000fe80000100800 */
[----:B--2---:R1:W-:Y:S04]  /*6820*/  STL [R1+0x23b8], R4 ;  /* 0x0023b80401007387 */ /* 0x0043e80000100800 */
[----:B------:R-:W-:Y:S04]  /*6830*/  STL [R1+0x64], R0 ;  /* 0x0000640001007387 */ /* 0x000fe80000100800 */
[----:B-1----:R-:W2:Y:S04]  /*6840*/  LDL.LU R4, [R1+0xb8] ;  /* 0x0000b80001047983 */ /* 0x002ea80000300800 */
[----:B--2---:R1:W-:Y:S04]  /*6850*/  STL [R1+0x23bc], R4 ;  /* 0x0023bc0401007387 */ /* 0x0043e80000100800 */
[----:B-1----:R-:W2:Y:S04]  /*6860*/  LDL.LU R4, [R1+0xbc] ;  /* 0x0000bc0001047983 */ /* 0x002ea80000300800 */
[----:B------:R-:W3:Y:S04]  /*6870*/  LDL.LU R27, [R1+0xa4] ;  /* 0x0000a400011b7983 */ /* 0x000ee80000300800 */
[----:B------:R-:W4:Y:S04]  /*6880*/  LDL.LU R28, [R1+0x9c] ;  /* 0x00009c00011c7983 */ /* 0x000f280000300800 */
[----:B------:R-:W5:Y:S04]  /*6890*/  LDL.LU R11, [R1+0x94] ;  /* 0x00009400010b7983 */ /* 0x000f680000300800 */
[----:B------:R-:W3:Y:S04]  /*68a0*/  LDL.LU R13, [R1+0x8c] ;  /* 0x00008c00010d7983 */ /* 0x000ee80000300800 */
        /* <DEDUP_REMOVED lines=23> */
[----:B------:R-:W3:Y:S01]  /*6a20*/  LDL.LU R3, [R1+0xc] ;  /* 0x00000c0001037983 */ /* 0x000ee20000300800 */
[----:B--2---:R-:W-:-:S05]  /*6a30*/  IMAD R4, R4, UR77, RZ ;  /* 0x0000004d04047c24 */ /* 0x004fca000f8e02ff */
[----:B------:R1:W-:Y:S04]  /*6a40*/  STL [R1+0x68], R4 ;  /* 0x0000680401007387 */ /* 0x0003e80000100800 */
[----:B-1----:R-:W2:Y:S02]  /*6a50*/  LDL.LU R4, [R1+0x23bc] ;  /* 0x0023bc0001047983 */ /* 0x002ea40000300800 */
[----:B--2---:R-:W-:-:S05]  /*6a60*/  IMAD R4, R4, UR77, RZ ;  /* 0x0000004d04047c24 */ /* 0x004fca000f8e02ff */
[----:B------:R1:W-:Y:S04]  /*6a70*/  STL [R1+0x80], R4 ;  /* 0x0000800401007387 */ /* 0x0003e80000100800 */
[----:B-1----:R-:W2:Y:S01]  /*6a80*/  LDL.LU R4, [R1+0x23b8] ;  /* 0x0023b80001047983 */ /* 0x002ea20000300800 */
[----:B---3--:R-:W-:Y:S02]  /*6a90*/  IMAD R27, R27, UR77, RZ ;  /* 0x0000004d1b1b7c24 */ /* 0x008fe4000f8e02ff */
[----:B----4-:R-:W-:Y:S02]  /*6aa0*/  IMAD R28, R28, UR77, RZ ;  /* 0x0000004d1c1c7c24 */ /* 0x010fe4000f8e02ff */
[----:B-----5:R-:W-:Y:S02]  /*6ab0*/  IMAD R11, R11, UR77, RZ ;  /* 0x0000004d0b0b7c24 */ /* 0x020fe4000f8e02ff */
[----:B------:R-:W-:-:S02]  /*6ac0*/  IMAD R13, R13, UR77, RZ ;  /* 0x0000004d0d0d7c24 */ /* 0x000fc4000f8e02ff */
[----:B------:R-:W-:Y:S02]  /*6ad0*/  IMAD R25, R25, UR77, RZ ;  /* 0x0000004d19197c24 */ /* 0x000fe4000f8e02ff */
[----:B------:R-:W-:Y:S02]  /*6ae0*/  IMAD R0, R0, UR77, RZ ;  /* 0x0000004d00007c24 */ /* 0x000fe4000f8e02ff */
[----:B------:R-:W-:Y:S02]  /*6af0*/  IMAD R5, R5, UR77, RZ ;  /* 0x0000004d05057c24 */ /* 0x000fe4000f8e02ff */
[----:B------:R-:W-:Y:S02]  /*6b00*/  IMAD R6, R6, UR77, RZ ;  /* 0x0000004d06067c24 */ /* 0x000fe4000f8e02ff */
[----:B------:R-:W-:Y:S02]  /*6b10*/  IMAD R7, R7, UR77, RZ ;  /* 0x0000004d07077c24 */ /* 0x000fe4000f8e02ff */
        /* <DEDUP_REMOVED lines=19> */
[----:B--2---:R-:W-:-:S05]  /*6c50*/  IMAD R4, R4, UR77, RZ ;  /* 0x0000004d04047c24 */ /* 0x004fca000f8e02ff */
[----:B------:R1:W-:Y:S04]  /*6c60*/  STL [R1+0x84], R4 ;  /* 0x0000840401007387 */ /* 0x0003e80000100800 */
[----:B-1----:R-:W2:Y:S04]  /*6c70*/  LDL.LU R4, [R1+0x23b4] ;  /* 0x0023b40001047983 */ /* 0x002ea80000300800 */
[----:B------:R1:W-:Y:S04]  /*6c80*/  STL [R1+0x90], R27 ;  /* 0x0000901b01007387 */ /* 0x0003e80000100800 */
[----:B-1----:R-:W3:Y:S04]  /*6c90*/  LDL.LU R27, [R1+0x23b0] ;  /* 0x0023b000011b7983 */ /* 0x002ee80000300800 */
[----:B------:R1:W-:Y:S04]  /*6ca0*/  STL [R1+0x98], R28 ;  /* 0x0000981c01007387 */ /* 0x0003e80000100800 */
[----:B-1----:R-:W4:Y:S04]  /*6cb0*/  LDL.LU R28, [R1+0x23ac] ;  /* 0x0023ac00011c7983 */ /* 0x002f280000300800 */
[----:B------:R1:W-:Y:S04]  /*6cc0*/  STL [R1+0x94], R11 ;  /* 0x0000940b01007387 */ /* 0x0003e80000100800 */
[----:B-1----:R-:W5:Y:S04]  /*6cd0*/  LDL.LU R11, [R1+0x23a8] ;  /* 0x0023a800010b7983 */ /* 0x002f680000300800 */
[----:B------:R1:W-:Y:S04]  /*6ce0*/  STL [R1+0x8c], R13 ;  /* 0x00008c0d01007387 */ /* 0x0003e80000100800 */
[----:B-1----:R-:W2:Y:S04]  /*6cf0*/  LDL.LU R13, [R1+0x23a4] ;  /* 0x0023a400010d7983 */ /* 0x002ea80000300800 */
        /* <DEDUP_REMOVED lines=45> */
[----:B-1----:R-:W3:Y:S04]  /*6fd0*/  LDL.LU R2, [R1+0x2348] ;  /* 0x0023480001027983 */ /* 0x002ee80000300800 */
[----:B------:R1:W-:Y:S04]  /*6fe0*/  STL [R1+0xc], R3 ;  /* 0x00000c0301007387 */ /* 0x0003e80000100800 */
[----:B-1----:R-:W4:Y:S01]  /*6ff0*/  LDL.LU R3, [R1+0x2344] ;  /* 0x0023440001037983 */ /* 0x002f220000300800 */
[----:B--2---:R-:W-:-:S02]  /*7000*/  IMAD R19, R19, UR77, RZ ;  /* 0x0000004d13137c24 */ /* 0x004fc4000f8e02ff */
[----:B---3--:R-:W-:Y:S02]  /*7010*/  IMAD R2, R2, UR77, RZ ;  /* 0x0000004d02027c24 */ /* 0x008fe4000f8e02ff */
[----:B----4-:R-:W-:-:S05]  /*7020*/  IMAD R3, R3, UR77, RZ ;  /* 0x0000004d03037c24 */ /* 0x010fca000f8e02ff */
[----:B------:R1:W-:Y:S04]  /*7030*/  STL [R1+0x8], R3 ;  /* 0x0000080301007387 */ /* 0x0003e80000100800 */
[----:B------:R2:W-:Y:S01]  /*7040*/  STL [R1+0x4], R2 ;  /* 0x0000040201007387 */ /* 0x0005e20000100800 */
[----:B-1----:R-:W-:-:S03]  /*7050*/  IMAD R3, R23, UR77, RZ ;  /* 0x0000004d17037c24 */ /* 0x002fc6000f8e02ff */
[----:B------:R-:W-:Y:S01]  /*7060*/  STL [R1+0x9c], R19 ;  /* 0x00009c1301007387 */ /* 0x000fe20000100800 */
[----:B--2---:R-:W-:-:S03]  /*7070*/  IMAD R2, R24, UR77, RZ ;  /* 0x0000004d18027c24 */ /* 0x004fc6000f8e02ff */
[----:B------:R-:W2:Y:S04]  /*7080*/  LDL.LU R24, [R1+0x118] ;  /* 0x0001180001187983 */ /* 0x000ea80000300800 */
[----:B------:R1:W-:Y:S04]  /*7090*/  STL [R1+0xa0], R3 ;  /* 0x0000a00301007387 */ /* 0x0003e80000100800 */
[----:B------:R-:W3:Y:S04]  /*70a0*/  LDL.LU R23, [R1+0x114] ;  /* 0x0001140001177983 */ /* 0x000ee80000300800 */
[----:B------:R4:W-:Y:S01]  /*70b0*/  STL [R1+0xa4], R2 ;  /* 0x0000a40201007387 */ /* 0x0009e20000100800 */
[----:B-1----:R-:W-:-:S03]  /*70c0*/  IMAD R3, R14, UR77, RZ ;  /* 0x0000004d0e037c24 */ /* 0x002fc6000f8e02ff */
[----:B------:R-:W3:Y:S04]  /*70d0*/  LDL.LU R19, [R1+0x110] ;  /* 0x0001100001137983 */ /* 0x000ee80000300800 */
[----:B------:R-:W3:Y:S01]  /*70e0*/  LDL.LU R14, [R1+0x11c] ;  /* 0x00011c00010e7983 */ /* 0x000ee20000300800 */
[----:B----4-:R-:W-:-:S03]  /*70f0*/  IMAD R2, R10, UR77, RZ ;  /* 0x0000004d0a027c24 */ /* 0x010fc6000f8e02ff */
[----:B------:R1:W-:Y:S01]  /*7100*/  STL [R1+0xa8], R3 ;  /* 0x0000a80301007387 */ /* 0x0003e20000100800 */
[----:B------:R-:W-:-:S03]  /*7110*/  IMAD R10, R12, UR77, RZ ;  /* 0x0000004d0c0a7c24 */ /* 0x000fc6000f8e02ff */
[----:B------:R4:W-:Y:S01]  /*7120*/  STL [R1+0xac], R2 ;  /* 0x0000ac0201007387 */ /* 0x0009e20000100800 */
[----:B-1----:R-:W-:-:S03]  /*7130*/  IMAD R3, R16, UR77, RZ ;  /* 0x0000004d10037c24 */ /* 0x002fc6000f8e02ff */
[----:B------:R1:W-:Y:S01]  /*7140*/  STL [R1+0xb0], R10 ;  /* 0x0000b00a01007387 */ /* 0x0003e20000100800 */
[----:B----4-:R-:W-:-:S03]  /*7150*/  IMAD R2, R17, UR77, RZ ;  /* 0x0000004d11027c24 */ /* 0x010fc6000f8e02ff */
[----:B------:R4:W-:Y:S04]  /*7160*/  STL [R1+0xb4], R3 ;  /* 0x0000b40301007387 */ /* 0x0009e80000100800 */
[----:B------:R0:W-:Y:S01]  /*7170*/  STL [R1+0xb8], R2 ;  /* 0x0000b80201007387 */ /* 0x0001e20000100800 */
[----:B-1----:R-:W-:Y:S02]  /*7180*/  IMAD R10, R21, UR77, RZ ;  /* 0x0000004d150a7c24 */ /* 0x002fe4000f8e02ff */
[----:B----4-:R-:W-:-:S03]  /*7190*/  IMAD R3, R15, UR77, RZ ;  /* 0x0000004d0f037c24 */ /* 0x010fc6000f8e02ff */
[----:B------:R1:W-:Y:S01]  /*71a0*/  STL [R1+0xbc], R10 ;  /* 0x0000bc0a01007387 */ /* 0x0003e20000100800 */
[----:B0-----:R-:W-:-:S03]  /*71b0*/  IMAD R2, R18, UR77, RZ ;  /* 0x0000004d12027c24 */ /* 0x001fc6000f8e02ff */
[----:B------:R0:W-:Y:S04]  /*71c0*/  STL [R1+0xc0], R3 ;  /* 0x0000c00301007387 */ /* 0x0001e80000100800 */
[----:B------:R4:W-:Y:S01]  /*71d0*/  STL [R1+0xc8], R2 ;  /* 0x0000c80201007387 */ /* 0x0009e20000100800 */
[----:B-1----:R-:W-:Y:S02]  /*71e0*/  IMAD R10, R22, UR77, RZ ;  /* 0x0000004d160a7c24 */ /* 0x002fe4000f8e02ff */
[----:B0-----:R-:W-:-:S03]  /*71f0*/  IMAD R3, R20, UR77, RZ ;  /* 0x0000004d14037c24 */ /* 0x001fc6000f8e02ff */
[----:B------:R0:W-:Y:S01]  /*7200*/  STL [R1+0xcc], R10 ;  /* 0x0000cc0a01007387 */ /* 0x0001e20000100800 */
[----:B----4-:R-:W-:-:S03]  /*7210*/  IMAD R2, R26, UR77, RZ ;  /* 0x0000004d1a027c24 */ /* 0x010fc6000f8e02ff */
[----:B------:R1:W-:Y:S04]  /*7220*/  STL [R1+0xd4], R3 ;  /* 0x0000d40301007387 */ /* 0x0003e80000100800 */
[----:B------:R4:W-:Y:S01]  /*7230*/  STL [R1+0xd8], R2 ;  /* 0x0000d80201007387 */ /* 0x0009e20000100800 */
[----:B0-----:R-:W-:Y:S02]  /*7240*/  IMAD R10, R29, UR77, RZ ;  /* 0x0000004d1d0a7c24 */ /* 0x001fe4000f8e02ff */
[----:B-1----:R-:W-:-:S03]  /*7250*/  IMAD R3, R9, UR77, RZ ;  /* 0x0000004d09037c24 */ /* 0x002fc6000f8e02ff */
[----:B------:R-:W-:Y:S01]  /*7260*/  STL [R1+0xe0], R10 ;  /* 0x0000e00a01007387 */ /* 0x000fe20000100800 */
[----:B----4-:R-:W-:-:S03]  /*7270*/  IMAD R2, R8, UR77, RZ ;  /* 0x0000004d08027c24 */ /* 0x010fc6000f8e02ff */
[----:B------:R0:W-:Y:S01]  /*7280*/  STL [R1+0xe8], R3 ;  /* 0x0000e80301007387 */ /* 0x0001e20000100800 */
[----:B------:R-:W-:-:S03]  /*7290*/  IMAD R7, R7, UR77, RZ ;  /* 0x0000004d07077c24 */ /* 0x000fc6000f8e02ff */
[----:B------:R1:W-:Y:S01]  /*72a0*/  STL [R1+0xec], R2 ;  /* 0x0000ec0201007387 */ /* 0x0003e20000100800 */
[----:B------:R-:W-:Y:S02]  /*72b0*/  IMAD R0, R0, UR77, RZ ;  /* 0x0000004d00007c24 */ /* 0x000fe4000f8e02ff */
[----:B0-----:R-:W-:Y:S01]  /*72c0*/  IMAD R3, R6, UR77, RZ ;  /* 0x0000004d06037c24 */ /* 0x001fe2000f8e02ff */
[----:B------:R-:W-:Y:S01]  /*72d0*/  STL [R1+0xf4], R7 ;  /* 0x0000f40701007387 */ /* 0x000fe20000100800 */
[----:B-1----:R-:W-:-:S03]  /*72e0*/  IMAD R2, R5, UR77, RZ ;  /* 0x0000004d05027c24 */ /* 0x002fc6000f8e02ff */
[----:B------:R0:W-:Y:S01]  /*72f0*/  STL [R1+0xf8], R3 ;  /* 0x0000f80301007387 */ /* 0x0001e20000100800 */
[----:B------:R-:W-:-:S03]  /*7300*/  IMAD R5, R13, UR77, RZ ;  /* 0x0000004d0d057c24 */ /* 0x000fc6000f8e02ff */
[----:B------:R-:W-:Y:S04]  /*7310*/  STL [R1+0x100], R2 ;  /* 0x0001000201007387 */ /* 0x000fe80000100800 */
[----:B------:R1:W-:Y:S01]  /*7320*/  STL [R1+0x108], R0 ;  /* 0x0001080001007387 */ /* 0x0003e20000100800 */
[----:B0-----:R-:W-:-:S03]  /*7330*/  IMAD R3, R25, UR77, RZ ;  /* 0x0000004d19037c24 */ /* 0x001fc6000f8e02ff */
[----:B------:R3:W-:Y:S01]  /*7340*/  STL [R1+0x120], R5 ;  /* 0x0001200501007387 */ /* 0x0007e20000100800 */
[----:B-1----:R-:W-:-:S03]  /*7350*/  IMAD R0, R28, UR77, RZ ;  /* 0x0000004d1c007c24 */ /* 0x002fc6000f8e02ff */
[----:B------:R-:W-:Y:S01]  /*7360*/  STL [R1+0x10c], R3 ;  /* 0x00010c0301007387 */ /* 0x000fe20000100800 */
[----:B-----5:R-:W-:Y:S01]  /*7370*/  IMAD R2, R11, UR77, RZ ;  /* 0x0000004d0b027c24 */ /* 0x020fe2000f8e02ff */
[----:B------:R-:W-:Y:S02]  /*7380*/  UIMAD UR26, UR26, 0x1e, URZ ;  /* 0x0000001e1a1a78a4 */ /* 0x000fe4000f8e02ff */
[----:B------:R-:W-:Y:S01]  /*7390*/  STL [R1+0x22e0], R3 ;  /* 0x0022e00301007387 */ /* 0x000fe20000100800 */
[----:B------:R-:W0:Y:S03]  /*73a0*/  LDCU UR77, c[0x0][0x3a8] ;  /* 0x00007500ff4d77ac */ /* 0x000e260008000800 */
[----:B------:R1:W-:Y:S04]  /*73b0*/  STL [R1+0x128], R0 ;  /* 0x0001280001007387 */ /* 0x0003e80000100800 */
[----:B------:R-:W-:Y:S04]  /*73c0*/  STL [R1+0x124], R2 ;  /* 0x0001240201007387 */ /* 0x000fe80000100800 */
[----:B------:R4:W-:Y:S01]  /*73d0*/  STL [R1+0x22e4], R2 ;  /* 0x0022e40201007387 */ /* 0x0009e20000100800 */
[----:B--2---:R-:W-:-:S02]  /*73e0*/  IMAD R6, R24, UR76, RZ ;  /* 0x0000004c18067c24 */ /* 0x004fc4000f8e02ff */
[----:B---3--:R-:W-:-:S03]  /*73f0*/  IMAD R5, R23, UR76, RZ ;  /* 0x0000004c17057c24 */ /* 0x008fc6000f8e02ff */
[----:B------:R-:W-:Y:S01]  /*7400*/  IADD3 R11, P1, PT, R6, UR24, RZ ;  /* 0x00000018060b7c10 */ /* 0x000fe2000ff3e0ff */
[----:B-1----:R-:W-:Y:S02]  /*7410*/  IMAD R0, R19, UR76, RZ ;  /* 0x0000004c13007c24 */ /* 0x002fe4000f8e02ff */
[----:B------:R-:W-:Y:S01]  /*7420*/  IMAD R7, R14, UR76, RZ ;  /* 0x0000004c0e077c24 */ /* 0x000fe2000f8e02ff */
[----:B------:R-:W-:Y:S02]  /*7430*/  IADD3 R12, P2, PT, R5, UR24, RZ ;  /* 0x00000018050c7c10 */ /* 0x000fe4000ff5e0ff */
[----:B------:R-:W-:Y:S01]  /*7440*/  LEA.HI.X.SX32 R3, R6, UR25, 0x1, P1 ;  /* 0x0000001906037c11 */ /* 0x000fe200088f0eff */
[----:B------:R-:W1:Y:S01]  /*7450*/  S2R R19, SR_TID.X ;  /* 0x0000000000137919 */ /* 0x000e620000002100 */
[C---:B------:R-:W-:Y:S01]  /*7460*/  IADD3 R10, P0, PT, R7.reuse, UR24, RZ ;  /* 0x00000018070a7c10 */ /* 0x040fe2000ff1e0ff */
[----:B------:R-:W-:Y:S01]  /*7470*/  UIMAD UR27, UR27, 0x1d, URZ ;  /* 0x0000001d1b1b78a4 */ /* 0x000fe2000f8e02ff */
[C---:B------:R-:W-:Y:S01]  /*7480*/  IADD3 R13, P3, PT, R0.reuse, UR24, RZ ;  /* 0x00000018000d7c10 */ /* 0x040fe2000ff7e0ff */
[----:B------:R-:W-:Y:S01]  /*7490*/  UIMAD UR24, UR75, 0x7f, URZ ;  /* 0x0000007f4b1878a4 */ /* 0x000fe2000f8e02ff */
[----:B----4-:R-:W-:Y:S01]  /*74a0*/  LEA.HI.X.SX32 R2, R7, UR25, 0x1, P0 ;  /* 0x0000001907027c11 */ /* 0x010fe200080f0eff */
[----:B------:R-:W-:Y:S01]  /*74b0*/  STL [R1+0x8ac], R10 ;  /* 0x0008ac0a01007387 */ /* 0x000fe20000100800 */
[----:B------:R-:W-:Y:S01]  /*74c0*/  LEA.HI.X.SX32 R8, R5, UR25, 0x1, P2 ;  /* 0x0000001905087c11 */ /* 0x000fe200090f0eff */
[----:B------:R-:W2:Y:S01]  /*74d0*/  LDCU UR76, c[0x0][0x3a8] ;  /* 0x00007500ff4c77ac */ /* 0x000ea20008000800 */
[----:B------:R-:W-:Y:S01]  /*74e0*/  LEA.HI.X.SX32 R9, R0, UR25, 0x1, P3 ;  /* 0x0000001900097c11 */ /* 0x000fe200098f0eff */
[----:B------:R-:W-:Y:S01]  /*74f0*/  STL [R1+0x8b4], R11 ;  /* 0x0008b40b01007387 */ /* 0x000fe20000100800 */
[----:B------:R-:W-:-:S03]  /*7500*/  IADD3 R0, P0, PT, R13, UR24, RZ ;  /* 0x000000180d007c10 */ /* 0x000fc6000ff1e0ff */
[----:B------:R-:W-:Y:S01]  /*7510*/  STL [R1+0x8bc], R12 ;  /* 0x0008bc0c01007387 */ /* 0x000fe20000100800 */
[----:B------:R-:W-:-:S03]  /*7520*/  IADD3 R6, P1, PT, R12, UR24, RZ ;  /* 0x000000180c067c10 */ /* 0x000fc6000ff3e0ff */
[----:B------:R-:W-:Y:S01]  /*7530*/  STL [R1+0x8c4], R13 ;  /* 0x0008c40d01007387 */ /* 0x000fe20000100800 */
[----:B------:R-:W-:-:S03]  /*7540*/  USHF.R.S32.HI UR25, URZ, 0x1f, UR24 ;  /* 0x0000001fff197899 */ /* 0x000fc60008011418 */
[----:B------:R-:W-:Y:S01]  /*7550*/  STL [R1+0x8a8], R2 ;  /* 0x0008a80201007387 */ /* 0x000fe20000100800 */
[----:B------:R-:W-:-:S03]  /*7560*/  IADD3 R5, P2, PT, R11, UR24, RZ ;  /* 0x000000180b057c10 */ /* 0x000fc6000ff5e0ff */
[----:B------:R-:W-:Y:S04]  /*7570*/  STL [R1+0x8b0], R3 ;  /* 0x0008b00301007387 */ /* 0x000fe80000100800 */
[----:B------:R-:W-:Y:S04]  /*7580*/  STL [R1+0x8b8], R8 ;  /* 0x0008b80801007387 */ /* 0x000fe80000100800 */
[----:B------:R-:W-:Y:S04]  /*7590*/  STL [R1+0x8c0], R9 ;  /* 0x0008c00901007387 */ /* 0x000fe80000100800 */
[----:B------:R3:W-:Y:S04]  /*75a0*/  STL [R1+0x18d8], R0 ;  /* 0x0018d80001007387 */ /* 0x0007e80000100800 */
[----:B------:R4:W-:Y:S01]  /*75b0*/  STL [R1+0x18e0], R6 ;  /* 0x0018e00601007387 */ /* 0x0009e20000100800 */
[----:B---3--:R-:W-:-:S03]  /*75c0*/  IADD3 R0, P3, PT, R10, UR24, RZ ;  /* 0x000000180a007c10 */ /* 0x008fc6000ff7e0ff */
[----:B------:R3:W-:Y:S01]  /*75d0*/  STL [R1+0x18e8], R5 ;  /* 0x0018e80501007387 */ /* 0x0007e20000100800 */
[----:B------:R-:W-:Y:S01]  /*75e0*/  UIMAD UR24, UR75, 0x7e, URZ ;  /* 0x0000007e4b1878a4 */ /* 0x000fe2000f8e02ff */
[----:B----4-:R-:W-:Y:S02]  /*75f0*/  IADD3.X R6, PT, PT, R8, UR25, RZ, P1, !PT ;  /* 0x0000001908067c10 */ /* 0x010fe40008ffe4ff */
[----:B------:R4:W-:Y:S01]  /*7600*/  STL [R1+0x18f0], R0 ;  /* 0x0018f00001007387 */ /* 0x0009e20000100800 */
[----:B---3--:R-:W-:Y:S02]  /*7610*/  IADD3.X R5, PT, PT, R9, UR25, RZ, P0, !PT ;  /* 0x0000001909057c10 */ /* 0x008fe400087fe4ff */
[----:B----4-:R-:W-:-:S03]  /*7620*/  IADD3.X R0, PT, PT, R3, UR25, RZ, P2, !PT ;  /* 0x0000001903007c10 */ /* 0x010fc600097fe4ff */
[----:B------:R3:W-:Y:S04]  /*7630*/  STL [R1+0x18d4], R5 ;  /* 0x0018d40501007387 */ /* 0x0007e80000100800 */
[----:B------:R4:W-:Y:S04]  /*7640*/  STL [R1+0x18dc], R6 ;  /* 0x0018dc0601007387 */ /* 0x0009e80000100800 */
[----:B------:R5:W-:Y:S01]  /*7650*/  STL [R1+0x18e4], R0 ;  /* 0x0018e40001007387 */ /* 0x000be20000100800 */
[----:B---3--:R-:W-:Y:S01]  /*7660*/  IADD3.X R5, PT, PT, R2, UR25, RZ, P3, !PT ;  /* 0x0000001902057c10 */ /* 0x008fe20009ffe4ff */
[----:B------:R-:W-:-:S02]  /*7670*/  USHF.R.S32.HI UR25, URZ, 0x1f, UR24 ;  /* 0x0000001fff197899 */ /* 0x000fc40008011418 */
[----:B----4-:R-:W-:Y:S02]  /*7680*/  IADD3 R6, P1, PT, R12, UR24, RZ ;  /* 0x000000180c067c10 */ /* 0x010fe4000ff3e0ff */
[----:B------:R3:W-:Y:S01]  /*7690*/  STL [R1+0x18ec], R5 ;  /* 0x0018ec0501007387 */ /* 0x0007e20000100800 */
[----:B-----5:R-:W-:-:S05]  /*76a0*/  IADD3 R0, P0, PT, R13, UR24, RZ ;  /* 0x000000180d007c10 */ /* 0x020fca000ff1e0ff */
[----:B------:R4:W-:Y:S01]  /*76b0*/  STL [R1+0x18f8], R0 ;  /* 0x0018f80001007387 */ /* 0x0009e20000100800 */
[----:B---3--:R-:W-:-:S03]  /*76c0*/  IADD3 R5, P2, PT, R11, UR24, RZ ;  /* 0x000000180b057c10 */ /* 0x008fc6000ff5e0ff */
[----:B------:R3:W-:Y:S01]  /*76d0*/  STL [R1+0x1900], R6 ;  /* 0x0019000601007387 */ /* 0x0007e20000100800 */
[----:B----4-:R-:W-:-:S03]  /*76e0*/  IADD3 R0, P3, PT, R10, UR24, RZ ;  /* 0x000000180a007c10 */ /* 0x010fc6000ff7e0ff */
[----:B------:R4:W-:Y:S01]  /*76f0*/  STL [R1+0x1908], R5 ;  /* 0x0019080501007387 */ /* 0x0009e20000100800 */
[----:B------:R-:W-:Y:S01]  /*7700*/  UIMAD UR24, UR75, 0x7d, URZ ;  /* 0x0000007d4b1878a4 */ /* 0x000fe2000f8e02ff */
[----:B---3--:R-:W-:Y:S02]  /*7710*/  IADD3.X R6, PT, PT, R8, UR25, RZ, P1, !PT ;  /* 0x0000001908067c10 */ /* 0x008fe40008ffe4ff */
[----:B------:R3:W-:Y:S01]  /*7720*/  STL [R1+0x1910], R0 ;  /* 0x0019100001007387 */ /* 0x0007e20000100800 */
[----:B----4-:R-:W-:Y:S02]  /*7730*/  IADD3.X R5, PT, PT, R9, UR25, RZ, P0, !PT ;  /* 0x0000001909057c10 */ /* 0x010fe400087fe4ff */
[----:B---3--:R-:W-:-:S03]  /*7740*/  IADD3.X R0, PT, PT, R3, UR25, RZ, P2, !PT ;  /* 0x0000001903007c10 */ /* 0x008fc600097fe4ff */
        /* <DEDUP_REMOVED lines=571> */
[----:B0-----:R-:W-:Y:S01]  /*9b00*/  UIMAD UR77, UR77, 0x1c, URZ ;  /* 0x0000001c4d4d78a4 */ /* 0x001fe2000f8e02ff */
[----:B---3--:R-:W-:Y:S02]  /*9b10*/  IADD3.X R6, PT, PT, R8, UR25, RZ, P1, !PT ;  /* 0x0000001908067c10 */ /* 0x008fe40008ffe4ff */
[----:B------:R0:W-:Y:S01]  /*9b20*/  STL [R1+0x1d10], R0 ;  /* 0x001d100001007387 */ /* 0x0001e20000100800 */
[----:B------:R-:W3:Y:S01]  /*9b30*/  LDCU UR24, c[0x0][0x3a8] ;  /* 0x00007500ff1877ac */ /* 0x000ee20008000800 */
[----:B----4-:R-:W-:Y:S02]  /*9b40*/  IADD3.X R5, PT, PT, R9, UR25, RZ, P0, !PT ;  /* 0x0000001909057c10 */ /* 0x010fe400087fe4ff */
[----:B0-----:R-:W-:-:S03]  /*9b50*/  IADD3.X R0, PT, PT, R3, UR25, RZ, P2, !PT ;  /* 0x0000001903007c10 */ /* 0x001fc600097fe4ff */
[----:B------:R0:W-:Y:S04]  /*9b60*/  STL [R1+0x1cf4], R5 ;  /* 0x001cf40501007387 */ /* 0x0001e80000100800 */
[----:B------:R4:W-:Y:S04]  /*9b70*/  STL [R1+0x1cfc], R6 ;  /* 0x001cfc0601007387 */ /* 0x0009e80000100800 */
[----:B------:R5:W-:Y:S01]  /*9b80*/  STL [R1+0x1d04], R0 ;  /* 0x001d040001007387 */ /* 0x000be20000100800 */
[----:B0-----:R-:W-:Y:S01]  /*9b90*/  IADD3.X R5, PT, PT, R2, UR25, RZ, P3, !PT ;  /* 0x0000001902057c10 */ /* 0x001fe20009ffe4ff */
[----:B------:R-:W-:-:S02]  /*9ba0*/  USHF.R.S32.HI UR25, URZ, 0x1f, UR70 ;  /* 0x0000001fff197899 */ /* 0x000fc40008011446 */
[----:B----4-:R-:W-:Y:S02]  /*9bb0*/  IADD3 R6, P1, PT, R12, UR70, RZ ;  /* 0x000000460c067c10 */ /* 0x010fe4000ff3e0ff */
[----:B------:R0:W-:Y:S01]  /*9bc0*/  STL [R1+0x1d0c], R5 ;  /* 0x001d0c0501007387 */ /* 0x0001e20000100800 */
[----:B-----5:R-:W-:-:S05]  /*9bd0*/  IADD3 R0, P0, PT, R13, UR70, RZ ;  /* 0x000000460d007c10 */ /* 0x020fca000ff1e0ff */
[----:B------:R4:W-:Y:S01]  /*9be0*/  STL [R1+0x1d18], R0 ;  /* 0x001d180001007387 */ /* 0x0009e20000100800 */
[----:B0-----:R-:W-:-:S03]  /*9bf0*/  IADD3 R5, P2, PT, R11, UR70, RZ ;  /* 0x000000460b057c10 */ /* 0x001fc6000ff5e0ff */
[----:B------:R0:W-:Y:S01]  /*9c00*/  STL [R1+0x1d20], R6 ;  /* 0x001d200601007387 */ /* 0x0001e20000100800 */
[----:B----4-:R-:W-:-:S03]  /*9c10*/  IADD3 R0, P3, PT, R10, UR70, RZ ;  /* 0x000000460a007c10 */ /* 0x010fc6000ff7e0ff */
[----:B------:R4:W-:Y:S01]  /*9c20*/  STL [R1+0x1d28], R5 ;  /* 0x001d280501007387 */ /* 0x0009e20000100800 */
[----:B--2---:R-:W-:Y:S01]  /*9c30*/  UIMAD UR76, UR76, 0x1b, URZ ;  /* 0x0000001b4c4c78a4 */ /* 0x004fe2000f8e02ff */
[----:B0-----:R-:W-:Y:S02]  /*9c40*/  IADD3.X R6, PT, PT, R8, UR25, RZ, P1, !PT ;  /* 0x0000001908067c10 */ /* 0x001fe40008ffe4ff */
[----:B------:R0:W-:Y:S01]  /*9c50*/  STL [R1+0x1d30], R0 ;  /* 0x001d300001007387 */ /* 0x0001e20000100800 */
[----:B------:R-:W2:Y:S01]  /*9c60*/  LDCU UR70, c[0x0][0x3a8] ;  /* 0x00007500ff4677ac */ /* 0x000ea20008000800 */
        /* <DEDUP_REMOVED lines=15> */
[----:B---3--:R-:W-:Y:S01]  /*9d60*/  UIMAD UR24, UR24, 0x1a, URZ ;  /* 0x0000001a181878a4 */ /* 0x008fe2000f8e02ff */
[----:B0-----:R-:W-:Y:S02]  /*9d70*/  IADD3.X R6, PT, PT, R8, UR25, RZ, P1, !PT ;  /* 0x0000001908067c10 */ /* 0x001fe40008ffe4ff */
        /* <DEDUP_REMOVED lines=188> */
[----:B---3--:R-:W-:Y:S01]  /*a940*/  USHF.L.U32 UR52, UR52, 0x4, URZ ;  /* 0x0000000434347899 */ /* 0x008fe200080006ff */
        /* <DEDUP_REMOVED lines=125> */
[----:B-----5:R-:W-:Y:S01]  /*b120*/  IADD3 R0, P0, PT, R13, UR32, RZ ;  /* 0x000000200d007c10 */ /* 0x020fe2000ff1e0ff */
[----:B------:R0:W-:Y:S04]  /*b130*/  STL [R1+0x1f4c], R5 ;  /* 0x001f4c0501007387 */ /* 0x0001e80000100800 */
[----:B------:R4:W-:Y:S01]  /*b140*/  STL [R1+0x1f58], R0 ;  /* 0x001f580001007387 */ /* 0x0009e20000100800 */
[----:B0-----:R-:W-:-:S03]  /*b150*/  IADD3 R5, P2, PT, R11, UR32, RZ ;  /* 0x000000200b057c10 */ /* 0x001fc6000ff5e0ff */
[----:B------:R0:W-:Y:S01]  /*b160*/  STL [R1+0x1f60], R6 ;  /* 0x001f600601007387 */ /* 0x0001e20000100800 */
[----:B----4-:R-:W-:-:S03]  /*b170*/  IADD3 R0, P3, PT, R10, UR32, RZ ;  /* 0x000000200a007c10 */ /* 0x010fc6000ff7e0ff */
[----:B------:R-:W-:Y:S01]  /*b180*/  STL [R1+0x1f68], R5 ;  /* 0x001f680501007387 */ /* 0x000fe20000100800 */
[----:B--2---:R-:W-:Y:S01]  /*b190*/  UIMAD UR36, UR36, 0x9, URZ ;  /* 0x00000009242478a4 */ /* 0x004fe2000f8e02ff */
[----:B------:R-:W2:Y:S02]  /*b1a0*/  LDCU UR32, c[0x0][0x3a8] ;  /* 0x00007500ff2077ac */ /* 0x000ea40008000800 */
[----:B------:R4:W-:Y:S01]  /*b1b0*/  STL [R1+0x1f70], R0 ;  /* 0x001f700001007387 */ /* 0x0009e20000100800 */
[----:B0-----:R-:W-:Y:S02]  /*b1c0*/  IADD3.X R6, PT, PT, R8, UR25, RZ, P1, !PT ;  /* 0x0000001908067c10 */ /* 0x001fe40008ffe4ff */
[----:B----4-:R-:W-:Y:S02]  /*b1d0*/  IADD3.X R0, PT, PT, R9, UR25, RZ, P0, !PT ;  /* 0x0000001909007c10 */ /* 0x010fe400087fe4ff */
[----:B------:R-:W-:-:S03]  /*b1e0*/  IADD3.X R5, PT, PT, R3, UR25, RZ, P2, !PT ;  /* 0x0000001903057c10 */ /* 0x000fc600097fe4ff */
[----:B------:R0:W-:Y:S04]  /*b1f0*/  STL [R1+0x1f54], R0 ;  /* 0x001f540001007387 */ /* 0x0001e80000100800 */
[----:B------:R-:W-:Y:S01]  /*b200*/  STL [R1+0x1f5c], R6 ;  /* 0x001f5c0601007387 */ /* 0x000fe20000100800 */
[----:B0-----:R-:W-:-:S03]  /*b210*/  IADD3.X R0, PT, PT, R2, UR25, RZ, P3, !PT ;  /* 0x0000001902007c10 */ /* 0x001fc60009ffe4ff */
[----:B------:R0:W-:Y:S01]  /*b220*/  STL [R1+0x1f64], R5 ;  /* 0x001f640501007387 */ /* 0x0001e20000100800 */
[----:B------:R-:W-:-:S03]  /*b230*/  USHF.R.S32.HI UR25, URZ, 0x1f, UR30 ;  /* 0x0000001fff197899 */ /* 0x000fc6000801141e */
[----:B------:R4:W-:Y:S01]  /*b240*/  STL [R1+0x1f6c], R0 ;  /* 0x001f6c0001007387 */ /* 0x0009e20000100800 */
[----:B0-----:R-:W-:Y:S02]  /*b250*/  IADD3 R5, P0, PT, R13, UR30, RZ ;  /* 0x0000001e0d057c10 */ /* 0x001fe4000ff1e0ff */
[----:B----4-:R-:W-:-:S03]  /*b260*/  IADD3 R0, P1, PT, R12, UR30, RZ ;  /* 0x0000001e0c007c10 */ /* 0x010fc6000ff3e0ff */
[----:B------:R0:W-:Y:S01]  /*b270*/  STL [R1+0x1f78], R5 ;  /* 0x001f780501007387 */ /* 0x0001e20000100800 */
[----:B------:R-:W-:-:S03]  /*b280*/  IADD3.X R7, PT, PT, R9, UR25, RZ, P0, !PT ;  /* 0x0000001909077c10 */ /* 0x000fc600087fe4ff */
[----:B------:R4:W-:Y:S01]  /*b290*/  STL [R1+0x1f80], R0 ;  /* 0x001f800001007387 */ /* 0x0009e20000100800 */
[----:B------:R-:W-:Y:S02]  /*b2a0*/  IADD3.X R14, PT, PT, R8, UR25, RZ, P1, !PT ;  /* 0x00000019080e7c10 */ /* 0x000fe40008ffe4ff */
[----:B0-----:R-:W-:Y:S02]  /*b2b0*/  IADD3 R5, P2, PT, R11, UR30, RZ ;  /* 0x0000001e0b057c10 */ /* 0x001fe4000ff5e0ff */
[----:B----4-:R-:W-:-:S03]  /*b2c0*/  IADD3 R0, P3, PT, R10, UR30, RZ ;  /* 0x0000001e0a007c10 */ /* 0x010fc6000ff7e0ff */
[----:B------:R-:W-:Y:S01]  /*b2d0*/  STL [R1+0x1f88], R5 ;  /* 0x001f880501007387 */ /* 0x000fe20000100800 */
[----:B------:R-:W-:Y:S01]  /*b2e0*/  IADD3.X R6, PT, PT, R3, UR25, RZ, P2, !PT ;  /* 0x0000001903067c10 */ /* 0x000fe200097fe4ff */
[----:B---3--:R-:W-:Y:S02]  /*b2f0*/  USHF.L.U32 UR34, UR34, 0x3, URZ ;  /* 0x0000000322227899 */ /* 0x008fe400080006ff */
[----:B------:R-:W-:Y:S01]  /*b300*/  STL [R1+0x1f90], R0 ;  /* 0x001f900001007387 */ /* 0x000fe20000100800 */
[----:B------:R-:W0:Y:S03]  /*b310*/  LDCU UR30, c[0x0][0x3a8] ;  /* 0x00007500ff1e77ac */ /* 0x000e260008000800 */
        /* <DEDUP_REMOVED lines=13> */
[----:B-1----:R-:W-:Y:S01]  /*b3f0*/  LOP3.LUT R0, R19, 0x3, RZ, 0xc0, !PT ;  /* 0x0000000313007812 */ /* 0x002fe200078ec0ff */
[----:B--2---:R-:W-:Y:S01]  /*b400*/  UIMAD UR32, UR32, 0x7, URZ ;  /* 0x00000007202078a4 */ /* 0x004fe2000f8e02ff */
[----:B---3--:R-:W-:Y:S01]  /*b410*/  IADD3.X R14, PT, PT, R8, UR25, RZ, P1, !PT ;  /* 0x00000019080e7c10 */ /* 0x008fe20008ffe4ff */
[----:B------:R1:W-:Y:S01]  /*b420*/  STL [R1+0x1fb0], R6 ;  /* 0x001fb00601007387 */ /* 0x0003e20000100800 */
[----:B------:R-:W-:Y:S01]  /*b430*/  SHF.R.U32.HI R5, RZ, 0x2, R19 ;  /* 0x00000002ff057819 */ /* 0x000fe20000011613 */
[----:B------:R-:W2:Y:S01]  /*b440*/  LDCU UR28, c[0x0][0x3a8] ;  /* 0x00007500ff1c77ac */ /* 0x000ea20008000800 */
[----:B----4-:R-:W-:Y:S02]  /*b450*/  IADD3.X R7, PT, PT, R9, UR25, RZ, P0, !PT ;  /* 0x0000001909077c10 */ /* 0x010fe400087fe4ff */
[----:B-1----:R-:W-:-:S03]  /*b460*/  IADD3.X R6, PT, PT, R3, UR25, RZ, P2, !PT ;  /* 0x0000001903067c10 */ /* 0x002fc600097fe4ff */
[----:B------:R1:W-:Y:S04]  /*b470*/  STL [R1+0x1f94], R7 ;  /* 0x001f940701007387 */ /* 0x0003e80000100800 */
[----:B------:R-:W-:Y:S04]  /*b480*/  STL [R1+0x1f9c], R14 ;  /* 0x001f9c0e01007387 */ /* 0x000fe80000100800 */
[----:B------:R3:W-:Y:S01]  /*b490*/  STL [R1+0x1fa4], R6 ;  /* 0x001fa40601007387 */ /* 0x0007e20000100800 */
[----:B-1----:R-:W-:Y:S01]  /*b4a0*/  IADD3.X R7, PT, PT, R2, UR25, RZ, P3, !PT ;  /* 0x0000001902077c10 */ /* 0x002fe20009ffe4ff */
[----:B------:R-:W-:Y:S01]  /*b4b0*/  IMAD R0, R0, 0x420, RZ ;  /* 0x0000042000007824 */ /* 0x000fe200078e02ff */
[----:B------:R-:W-:Y:S01]  /*b4c0*/  USHF.R.S32.HI UR25, URZ, 0x1f, UR22 ;  /* 0x0000001fff197899 */ /* 0x000fe20008011416 */
[----:B------:R-:W-:-:S02]  /*b4d0*/  SGXT.U32 R5, R5, 0x3 ;  /* 0x000000030505781a */ /* 0x000fc40000000000 */
[----:B---3--:R-:W-:Y:S01]  /*b4e0*/  IADD3 R6, P0, PT, R13, UR22, RZ ;  /* 0x000000160d067c10 */ /* 0x008fe2000ff1e0ff */
[----:B------:R1:W-:Y:S01]  /*b4f0*/  STL [R1+0x1fac], R7 ;  /* 0x001fac0701007387 */ /* 0x0003e20000100800 */
[----:B------:R-:W-:-:S03]  /*b500*/  IADD3 R14, P1, PT, R12, UR22, RZ ;  /* 0x000000160c0e7c10 */ /* 0x000fc6000ff3e0ff */
[----:B------:R3:W-:Y:S01]  /*b510*/  STL [R1+0x1fb8], R6 ;  /* 0x001fb80601007387 */ /* 0x0007e20000100800 */
[----:B------:R-:W-:Y:S02]  /*b520*/  LOP3.LUT R0, R0, R5, RZ, 0xfc, !PT ;  /* 0x0000000500007212 */ /* 0x000fe400078efcff */
[----:B-1----:R-:W-:Y:S01]  /*b530*/  IADD3 R7, P2, PT, R11, UR22, RZ ;  /* 0x000000160b077c10 */ /* 0x002fe2000ff5e0ff */
[----:B------:R-:W-:Y:S01]  /*b540*/  STL [R1+0x1fc0], R14 ;  /* 0x001fc00e01007387 */ /* 0x000fe20000100800 */
[----:B---3--:R-:W-:-:S03]  /*b550*/  IADD3 R6, P3, PT, R10, UR22, RZ ;  /* 0x000000160a067c10 */ /* 0x008fc6000ff7e0ff */
[----:B------:R1:W-:Y:S01]  /*b560*/  STL [R1+0x1fc8], R7 ;  /* 0x001fc80701007387 */ /* 0x0003e20000100800 */
[----:B------:R-:W-:Y:S01]  /*b570*/  IADD3.X R5, PT, PT, R9, UR25, RZ, P0, !PT ;  /* 0x0000001909057c10 */ /* 0x000fe200087fe4ff */
[----:B0-----:R-:W-:Y:S02]  /*b580*/  UIMAD UR30, UR30, 0x6, URZ ;  /* 0x000000061e1e78a4 */ /* 0x001fe4000f8e02ff */
[----:B------:R0:W-:Y:S01]  /*b590*/  STL [R1+0x1fd0], R6 ;  /* 0x001fd00601007387 */ /* 0x0001e20000100800 */
[----:B------:R-:W3:Y:S01]  /*b5a0*/  LDCU UR22, c[0x0][0x3a8] ;  /* 0x00007500ff1677ac */ /* 0x000ee20008000800 */
[----:B-1----:R-:W-:Y:S02]  /*b5b0*/  IADD3.X R7, PT, PT, R8, UR25, RZ, P1, !PT ;  /* 0x0000001908077c10 */ /* 0x002fe40008ffe4ff */
[----:B------:R1:W-:Y:S01]  /*b5c0*/  STL [R1+0x1fb4], R5 ;  /* 0x001fb40501007387 */ /* 0x0003e20000100800 */
[----:B0-----:R-:W-:-:S03]  /*b5d0*/  IADD3.X R6, PT, PT, R3, UR25, RZ, P2, !PT ;  /* 0x0000001903067c10 */ /* 0x001fc600097fe4ff */
[----:B------:R0:W-:Y:S04]  /*b5e0*/  STL [R1+0x1fbc], R7 ;  /* 0x001fbc0701007387 */ /* 0x0001e80000100800 */
[----:B------:R4:W-:Y:S01]  /*b5f0*/  STL [R1+0x1fc4], R6 ;  /* 0x001fc40601007387 */ /* 0x0009e20000100800 */
[----:B-1----:R-:W-:Y:S01]  /*b600*/  IADD3.X R5, PT, PT, R2, UR25, RZ, P3, !PT ;  /* 0x0000001902057c10 */ /* 0x002fe20009ffe4ff */
[----:B------:R-:W-:Y:S02]  /*b610*/  USHF.R.S32.HI UR25, URZ, 0x1f, UR20 ;  /* 0x0000001fff197899 */ /* 0x000fe40008011414 */
[----:B0-----:R-:W-:Y:S02]  /*b620*/  IADD3 R7, P1, PT, R12, UR20, RZ ;  /* 0x000000140c077c10 */ /* 0x001fe4000ff3e0ff */
[----:B----4-:R-:W-:Y:S01]  /*b630*/  IADD3 R6, P0, PT, R13, UR20, RZ ;  /* 0x000000140d067c10 */ /* 0x010fe2000ff1e0ff */
[----:B------:R0:W-:Y:S04]  /*b640*/  STL [R1+0x1fcc], R5 ;  /* 0x001fcc0501007387 */ /* 0x0001e80000100800 */
[----:B------:R1:W-:Y:S01]  /*b650*/  STL [R1+0x1fd8], R6 ;  /* 0x001fd80601007387 */ /* 0x0003e20000100800 */
[----:B0-----:R-:W-:-:S03]  /*b660*/  IADD3 R5, P2, PT, R11, UR20, RZ ;  /* 0x000000140b057c10 */ /* 0x001fc6000ff5e0ff */
[----:B------:R0:W-:Y:S01]  /*b670*/  STL [R1+0x1fe0], R7 ;  /* 0x001fe00701007387 */ /* 0x0001e20000100800 */
[----:B-1----:R-:W-:-:S03]  /*b680*/  IADD3 R6, P3, PT, R10, UR20, RZ ;  /* 0x000000140a067c10 */ /* 0x002fc6000ff7e0ff */
[----:B------:R-:W-:Y:S01]  /*b690*/  STL [R1+0x1fe8], R5 ;  /* 0x001fe80501007387 */ /* 0x000fe20000100800 */
[----:B------:R-:W-:Y:S01]  /*b6a0*/  IADD3.X R14, PT, PT, R8, UR25, RZ, P1, !PT ;  /* 0x00000019080e7c10 */ /* 0x000fe20008ffe4ff */
[----:B--2---:R-:W-:Y:S02]  /*b6b0*/  UIMAD UR28, UR28, 0x5, URZ ;  /* 0x000000051c1c78a4 */ /* 0x004fe4000f8e02ff */
[----:B------:R1:W-:Y:S01]  /*b6c0*/  STL [R1+0x1ff0], R6 ;  /* 0x001ff00601007387 */ /* 0x0003e20000100800 */
[----:B------:R-:W2:Y:S01]  /*b6d0*/  LDCU UR20, c[0x0][0x3a8] ;  /* 0x00007500ff1477ac */ /* 0x000ea20008000800 */
[----:B0-----:R-:W-:Y:S02]  /*b6e0*/  IADD3.X R7, PT, PT, R3, UR25, RZ, P2, !PT ;  /* 0x0000001903077c10 */ /* 0x001fe400097fe4ff */
[----:B-1----:R-:W-:-:S05]  /*b6f0*/  IADD3.X R6, PT, PT, R9, UR25, RZ, P0, !PT ;  /* 0x0000001909067c10 */ /* 0x002fca00087fe4ff */
[----:B------:R0:W-:Y:S04]  /*b700*/  STL [R1+0x1fd4], R6 ;  /* 0x001fd40601007387 */ /* 0x0001e80000100800 */
[----:B------:R1:W-:Y:S04]  /*b710*/  STL [R1+0x1fdc], R14 ;  /* 0x001fdc0e01007387 */ /* 0x0003e80000100800 */
[----:B------:R4:W-:Y:S01]  /*b720*/  STL [R1+0x1fe4], R7 ;  /* 0x001fe40701007387 */ /* 0x0009e20000100800 */
[----:B0-----:R-:W-:Y:S01]  /*b730*/  IADD3.X R6, PT, PT, R2, UR25, RZ, P3, !PT ;  /* 0x0000001902067c10 */ /* 0x001fe20009ffe4ff */
[----:B------:R-:W-:-:S02]  /*b740*/  USHF.R.S32.HI UR25, URZ, 0x1f, UR18 ;  /* 0x0000001fff197899 */ /* 0x000fc40008011412 */
[----:B-1----:R-:W-:Y:S02]  /*b750*/  IADD3 R14, P1, PT, R12, UR18, RZ ;  /* 0x000000120c0e7c10 */ /* 0x002fe4000ff3e0ff */
        /* <DEDUP_REMOVED lines=8> */
[----:B---3--:R-:W-:Y:S02]  /*b7e0*/  USHF.L.U32 UR22, UR22, 0x2, URZ ;  /* 0x0000000216167899 */ /* 0x008fe400080006ff */
[----:B------:R1:W-:Y:S01]  /*b7f0*/  STL [R1+0x2010], R7 ;  /* 0x0020100701007387 */ /* 0x0003e20000100800 */
[----:B------:R-:W-:Y:S01]  /*b800*/  LOP3.LUT R5, R19, 0x7, RZ, 0xc0, !PT ;  /* 0x0000000713057812 */ /* 0x000fe200078ec0ff */
[----:B------:R-:W3:Y:S01]  /*b810*/  LDCU UR18, c[0x0][0x3a8] ;  /* 0x00007500ff1277ac */ /* 0x000ee20008000800 */
[----:B0-----:R-:W-:Y:S02]  /*b820*/  IADD3.X R14, PT, PT, R9, UR25, RZ, P0, !PT ;  /* 0x00000019090e7c10 */ /* 0x001fe400087fe4ff */
[----:B-1----:R-:W-:-:S03]  /*b830*/  IADD3.X R7, PT, PT, R3, UR25, RZ, P2, !PT ;  /* 0x0000001903077c10 */ /* 0x002fc600097fe4ff */
[----:B------:R0:W-:Y:S04]  /*b840*/  STL [R1+0x1ff4], R14 ;  /* 0x001ff40e01007387 */ /* 0x0001e80000100800 */
[----:B------:R1:W-:Y:S04]  /*b850*/  STL [R1+0x1ffc], R15 ;  /* 0x001ffc0f01007387 */ /* 0x0003e80000100800 */
[----:B------:R4:W-:Y:S01]  /*b860*/  STL [R1+0x2004], R7 ;  /* 0x0020040701007387 */ /* 0x0009e20000100800 */
[----:B0-----:R-:W-:Y:S01]  /*b870*/  IADD3.X R14, PT, PT, R2, UR25, RZ, P3, !PT ;  /* 0x00000019020e7c10 */ /* 0x001fe20009ffe4ff */
[----:B------:R-:W-:Y:S01]  /*b880*/  IMAD.SHL.U32 R6, R19, 0x2, RZ ;  /* 0x0000000213067824 */ /* 0x000fe200078e00ff */
[----:B------:R-:W-:-:S02]  /*b890*/  USHF.R.S32.HI UR25, URZ, 0x1f, UR16 ;  /* 0x0000001fff197899 */ /* 0x000fc40008011410 */
[----:B-1----:R-:W-:Y:S02]  /*b8a0*/  IADD3 R15, P1, PT, R12, UR16, RZ ;  /* 0x000000100c0f7c10 */ /* 0x002fe4000ff3e0ff */
[----:B----4-:R-:W-:Y:S01]  /*b8b0*/  IADD3 R7, P0, PT, R13, UR16, RZ ;  /* 0x000000100d077c10 */ /* 0x010fe2000ff1e0ff */
[----:B------:R0:W-:Y:S01]  /*b8c0*/  STL [R1+0x200c], R14 ;  /* 0x00200c0e01007387 */ /* 0x0001e20000100800 */
[----:B------:R-:W-:-:S03]  /*b8d0*/  IMAD R5, R5, 0x90, RZ ;  /* 0x0000009005057824 */ /* 0x000fc600078e02ff */
[----:B------:R1:W-:Y:S01]  /*b8e0*/  STL [R1+0x2018], R7 ;  /* 0x0020180701007387 */ /* 0x0003e20000100800 */
[----:B0-----:R-:W-:-:S03]  /*b8f0*/  IADD3 R14, P2, PT, R11, UR16, RZ ;  /* 0x000000100b0e7c10 */ /* 0x001fc6000ff5e0ff */
[----:B------:R-:W-:Y:S01]  /*b900*/  STL [R1+0x2020], R15 ;  /* 0x0020200f01007387 */ /* 0x000fe20000100800 */
[----:B-1----:R-:W-:-:S03]  /*b910*/  IADD3 R7, P3, PT, R10, UR16, RZ ;  /* 0x000000100a077c10 */ /* 0x002fc6000ff7e0ff */
[----:B------:R-:W-:Y:S01]  /*b920*/  STL [R1+0x2028], R14 ;  /* 0x0020280e01007387 */ /* 0x000fe20000100800 */
[----:B------:R-:W-:Y:S01]  /*b930*/  LOP3.LUT R5, R5, 0x30, R6, 0x78, !PT ;  /* 0x0000003005057812 */ /* 0x000fe200078e7806 */
[----:B--2---:R-:W-:Y:S02]  /*b940*/  UIMAD UR20, UR20, 0x3, URZ ;  /* 0x00000003141478a4 */ /* 0x004fe4000f8e02ff */
[----:B------:R0:W-:Y:S01]  /*b950*/  STL [R1+0x2030], R7 ;  /* 0x0020300701007387 */ /* 0x0001e20000100800 */
[----:B---3--:R-:W-:Y:S01]  /*b960*/  USHF.L.U32 UR18, UR18, 0x1, URZ ;  /* 0x0000000112127899 */ /* 0x008fe200080006ff */
[----:B------:R-:W1:Y:S02]  /*b970*/  LDCU UR16, c[0x0][0x3a8] ;  /* 0x00007500ff1077ac */ /* 0x000e640008000800 */
[----:B------:R2:W-:Y:S01]  /*b980*/  STL [R1+0x994], R5 ;  /* 0x0009940501007387 */ /* 0x0005e20000100800 */
[----:B0-----:R-:W-:-:S05]  /*b990*/  IADD3.X R7, PT, PT, R9, UR25, RZ, P0, !PT ;  /* 0x0000001909077c10 */ /* 0x001fca00087fe4ff */
[----:B------:R0:W-:Y:S04]  /*b9a0*/  STL [R1+0x2014], R7 ;  /* 0x0020140701007387 */ /* 0x0001e80000100800 */
[----:B------:R-:W3:Y:S01]  /*b9b0*/  LDL R14, [R1] ;  /* 0x00000000010e7983 */ /* 0x000ee20000100800 */
[----:B--2---:R-:W-:Y:S02]  /*b9c0*/  IADD3.X R5, PT, PT, R8, UR25, RZ, P1, !PT ;  /* 0x0000001908057c10 */ /* 0x004fe40008ffe4ff */
[----:B------:R-:W-:-:S03]  /*b9d0*/  IADD3.X R6, PT, PT, R3, UR25, RZ, P2, !PT ;  /* 0x0000001903067c10 */ /* 0x000fc600097fe4ff */
[----:B------:R2:W-:Y:S04]  /*b9e0*/  STL [R1+0x201c], R5 ;  /* 0x00201c0501007387 */ /* 0x0005e80000100800 */
[----:B------:R4:W-:Y:S01]  /*b9f0*/  STL [R1+0x2024], R6 ;  /* 0x0020240601007387 */ /* 0x0009e20000100800 */
[----:B0-----:R-:W-:Y:S02]  /*ba00*/  IADD3 R7, P1, PT, R12, UR14, RZ ;  /* 0x0000000e0c077c10 */ /* 0x001fe4000ff3e0ff */
[----:B--2---:R-:W-:Y:S02]  /*ba10*/  IADD3.X R5, PT, PT, R2, UR25, RZ, P3, !PT ;  /* 0x0000001902057c10 */ /* 0x004fe40009ffe4ff */
[----:B----4-:R-:W-:Y:S01]  /*ba20*/  IADD3 R6, P0, PT, R13, UR14, RZ ;  /* 0x0000000e0d067c10 */ /* 0x010fe2000ff1e0ff */
[----:B------:R-:W-:-:S02]  /*ba30*/  USHF.R.S32.HI UR25, URZ, 0x1f, UR14 ;  /* 0x0000001fff197899 */ /* 0x000fc4000801140e */
[----:B------:R0:W-:Y:S04]  /*ba40*/  STL [R1+0x202c], R5 ;  /* 0x00202c0501007387 */ /* 0x0001e80000100800 */
[----:B------:R2:W-:Y:S01]  /*ba50*/  STL [R1+0x2038], R6 ;  /* 0x0020380601007387 */ /* 0x0005e20000100800 */
[----:B0-----:R-:W-:-:S03]  /*ba60*/  IADD3 R5, P2, PT, R11, UR14, RZ ;  /* 0x0000000e0b057c10 */ /* 0x001fc6000ff5e0ff */
[----:B------:R0:W-:Y:S01]  /*ba70*/  STL [R1+0x2040], R7 ;  /* 0x0020400701007387 */ /* 0x0001e20000100800 */
[----:B--2---:R-:W-:-:S03]  /*ba80*/  IADD3 R6, P3, PT, R10, UR14, RZ ;  /* 0x0000000e0a067c10 */ /* 0x004fc6000ff7e0ff */
[----:B------:R-:W-:Y:S01]  /*ba90*/  STL [R1+0x2048], R5 ;  /* 0x0020480501007387 */ /* 0x000fe20000100800 */
[----:B------:R-:W-:Y:S01]  /*baa0*/  IADD3.X R15, PT, PT, R8, UR25, RZ, P1, !PT ;  /* 0x00000019080f7c10 */ /* 0x000fe20008ffe4ff */
[----:B------:R-:W2:Y:S02]  /*bab0*/  LDCU UR14, c[0x0][0x3a8] ;  /* 0x00007500ff0e77ac */ /* 0x000ea40008000800 */
[----:B------:R4:W-:Y:S01]  /*bac0*/  STL [R1+0x2050], R6 ;  /* 0x0020500601007387 */ /* 0x0009e20000100800 */
[----:B0-----:R-:W-:-:S05]  /*bad0*/  IADD3.X R7, PT, PT, R9, UR25, RZ, P0, !PT ;  /* 0x0000001909077c10 */ /* 0x001fca00087fe4ff */
[----:B------:R0:W-:Y:S01]  /*bae0*/  STL [R1+0x2034], R7 ;  /* 0x0020340701007387 */ /* 0x0001e20000100800 */
[----:B----4-:R-:W-:-:S03]  /*baf0*/  IADD3.X R6, PT, PT, R3, UR25, RZ, P2, !PT ;  /* 0x0000001903067c10 */ /* 0x010fc600097fe4ff */
[----:B------:R-:W-:Y:S04]  /*bb00*/  STL [R1+0x203c], R15 ;  /* 0x00203c0f01007387 */ /* 0x000fe80000100800 */
[----:B------:R4:W-:Y:S01]  /*bb10*/  STL [R1+0x2044], R6 ;  /* 0x0020440601007387 */ /* 0x0009e20000100800 */
[----:B0-----:R-:W-:Y:S02]  /*bb20*/  IADD3.X R7, PT, PT, R2, UR25, RZ, P3, !PT ;  /* 0x0000001902077c10 */ /* 0x001fe40009ffe4ff */
[----:B------:R-:W-:Y:S02]  /*bb30*/  SHF.R.U32.HI R5, RZ, 0x1, R19 ;  /* 0x00000001ff057819 */ /* 0x000fe40000011613 */
[----:B------:R-:W-:Y:S02]  /*bb40*/  IADD3 R12, P1, PT, R12, UR13, RZ ;  /* 0x0000000d0c0c7c10 */ /* 0x000fe4000ff3e0ff */
[----:B----4-:R-:W-:Y:S01]  /*bb50*/  IADD3 R6, P0, PT, R13, UR13, RZ ;  /* 0x0000000d0d067c10 */ /* 0x010fe2000ff1e0ff */
[----:B------:R0:W-:Y:S01]  /*bb60*/  STL [R1+0x204c], R7 ;  /* 0x00204c0701007387 */ /* 0x0001e20000100800 */
[----:B------:R-:W-:Y:S01]  /*bb70*/  USHF.R.S32.HI UR25, URZ, 0x1f, UR13 ;  /* 0x0000001fff197899 */ /* 0x000fe2000801140d */
[----:B------:R-:W-:-:S02]  /*bb80*/  LOP3.LUT R0, R0, 0x10, R5, 0xf8, !PT ;  /* 0x0000001000007812 */ /* 0x000fc400078ef805 */
[----:B------:R4:W-:Y:S01]  /*bb90*/  STL [R1+0x2058], R6 ;  /* 0x0020580601007387 */ /* 0x0009e20000100800 */
[----:B0-----:R-:W-:-:S03]  /*bba0*/  IADD3 R7, P2, PT, R11, UR13, RZ ;  /* 0x0000000d0b077c10 */ /* 0x001fc6000ff5e0ff */
[----:B------:R-:W-:Y:S01]  /*bbb0*/  STL [R1+0x2060], R12 ;  /* 0x0020600c01007387 */ /* 0x000fe20000100800 */
[----:B----4-:R-:W-:-:S03]  /*bbc0*/  IADD3 R6, P3, PT, R10, UR13, RZ ;  /* 0x0000000d0a067c10 */ /* 0x010fc6000ff7e0ff */
[----:B------:R-:W4:Y:S01]  /*bbd0*/  LDL R24, [R1+0x68] ;  /* 0x0000680001187983 */ /* 0x000f220000100800 */
[----:B------:R-:W-:Y:S01]  /*bbe0*/  IADD3.X R5, PT, PT, R8, UR25, RZ, P1, !PT ;  /* 0x0000001908057c10 */ /* 0x000fe20008ffe4ff */
[----:B------:R-:W0:Y:S02]  /*bbf0*/  LDCU UR13, c[0x0][0x3a8] ;  /* 0x00007500ff0d77ac */ /* 0x000e240008000800 */
[----:B------:R-:W-:Y:S04]  /*bc00*/  STL [R1+0x2068], R7 ;  /* 0x0020680701007387 */ /* 0x000fe80000100800 */
[----:B------:R-:W-:Y:S04]  /*bc10*/  STL [R1+0x2070], R6 ;  /* 0x0020700601007387 */ /* 0x000fe80000100800 */
[----:B------:R5:W-:Y:S01]  /*bc20*/  STL [R1+0x22b4], R0 ;  /* 0x0022b40001007387 */ /* 0x000be20000100800 */
[----:B------:R-:W-:-:S03]  /*bc30*/  IADD3.X R3, PT, PT, R3, UR25, RZ, P2, !PT ;  /* 0x0000001903037c10 */ /* 0x000fc600097fe4ff */
[----:B------:R-:W2:Y:S01]  /*bc40*/  LDL R19, [R1+0x80] ;  /* 0x0000800001137983 */ /* 0x000ea20000100800 */
[----:B-----5:R-:W-:-:S05]  /*bc50*/  IADD3.X R0, PT, PT, R9, UR25, RZ, P0, !PT ;  /* 0x0000001909007c10 */ /* 0x020fca00087fe4ff */
[----:B------:R5:W-:Y:S01]  /*bc60*/  STL [R1+0x2054], R0 ;  /* 0x0020540001007387 */ /* 0x000be20000100800 */
[----:B------:R-:W-:-:S03]  /*bc70*/  SHF.R.S32.HI R6, RZ, 0x1f, R27 ;  /* 0x0000001fff067819 */ /* 0x000fc6000001141b */
[----:B------:R3:W-:Y:S01]  /*bc80*/  STL [R1+0x205c], R5 ;  /* 0x00205c0501007387 */ /* 0x0007e20000100800 */
[----:B------:R-:W-:-:S03]  /*bc90*/  SHF.R.S32.HI R7, RZ, 0x1f, R4 ;  /* 0x0000001fff077819 */ /* 0x000fc60000011404 */
[----:B------:R-:W2:Y:S01]  /*bca0*/  LDL R23, [R1+0x84] ;  /* 0x0000840001177983 */ /* 0x000ea20000100800 */
[----:B-----5:R-:W-:-:S03]  /*bcb0*/  IADD3.X R0, PT, PT, R2, UR25, RZ, P3, !PT ;  /* 0x0000001902007c10 */ /* 0x020fc60009ffe4ff */
[----:B------:R-:W-:Y:S04]  /*bcc0*/  STL [R1+0x2064], R3 ;  /* 0x0020640301007387 */ /* 0x000fe80000100800 */
[----:B------:R-:W-:Y:S04]  /*bcd0*/  STL [R1+0x206c], R0 ;  /* 0x00206c0001007387 */ /* 0x000fe80000100800 */
[----:B------:R-:W5:Y:S04]  /*bce0*/  LDL R15, [R1+0x98] ;  /* 0x00009800010f7983 */ /* 0x000f680000100800 */
[----:B------:R-:W2:Y:S04]  /*bcf0*/  LDL R16, [R1+0x94] ;  /* 0x0000940001107983 */ /* 0x000ea80000100800 */
[----:B------:R-:W2:Y:S01]  /*bd00*/  LDL R17, [R1+0x8c] ;  /* 0x00008c0001117983 */ /* 0x000ea20000100800 */
[----:B---3--:R-:W-:-:S05]  /*bd10*/  SHF.R.S32.HI R5, RZ, 0x1f, R14 ;  /* 0x0000001fff057819 */ /* 0x008fca000001140e */
[----:B------:R-:W-:Y:S04]  /*bd20*/  STL [R1+0x22d4], R5 ;  /* 0x0022d40501007387 */ /* 0x000fe80000100800 */
[----:B------:R-:W-:Y:S04]  /*bd30*/  STL [R1+0x22ec], R6 ;  /* 0x0022ec0601007387 */ /* 0x000fe80000100800 */
[----:B------:R-:W-:Y:S04]  /*bd40*/  STL [R1+0x22e8], R27 ;  /* 0x0022e81b01007387 */ /* 0x000fe80000100800 */
[----:B------:R-:W-:Y:S04]  /*bd50*/  STL [R1+0x22f0], R4 ;  /* 0x0022f00401007387 */ /* 0x000fe80000100800 */
[----:B------:R3:W-:Y:S04]  /*bd60*/  STL [R1+0x22c8], R7 ;  /* 0x0022c80701007387 */ /* 0x0007e80000100800 */
[----:B---3--:R-:W3:Y:S02]  /*bd70*/  LDL.LU R7, [R1+0x38] ;  /* 0x0000380001077983 */ /* 0x008ee40000300800 */
[----:B---3--:R-:W-:-:S02]  /*bd80*/  SHF.R.S32.HI R8, RZ, 0x1f, R7 ;  /* 0x0000001fff087819 */ /* 0x008fc40000011407 */
[----:B------:R-:W-:Y:S04]  /*bd90*/  STL [R1+0x22f4], R7 ;  /* 0x0022f40701007387 */ /* 0x000fe80000100800 */
[----:B------:R3:W-:Y:S04]  /*bda0*/  STL [R1+0x22c4], R8 ;  /* 0x0022c40801007387 */ /* 0x0007e80000100800 */
[----:B---3--:R-:W3:Y:S02]  /*bdb0*/  LDL.LU R8, [R1+0x54] ;  /* 0x0000540001087983 */ /* 0x008ee40000300800 */
[----:B---3--:R-:W-:-:S02]  /*bdc0*/  SHF.R.S32.HI R9, RZ, 0x1f, R8 ;  /* 0x0000001fff097819 */ /* 0x008fc40000011408 */
[----:B------:R-:W-:Y:S04]  /*bdd0*/  STL [R1+0x22f8], R8 ;  /* 0x0022f80801007387 */ /* 0x000fe80000100800 */
[----:B------:R3:W-:Y:S04]  /*bde0*/  STL [R1+0x22c0], R9 ;  /* 0x0022c00901007387 */ /* 0x0007e80000100800 */
[----:B---3--:R-:W3:Y:S01]  /*bdf0*/  LDL.LU R9, [R1+0x64] ;  /* 0x0000640001097983 */ /* 0x008ee20000300800 */
[----:B----4-:R-:W-:Y:S02]  /*be00*/  SHF.R.S32.HI R11, RZ, 0x1f, R24 ;  /* 0x0000001fff0b7819 */ /* 0x010fe40000011418 */
[----:B--2---:R-:W-:-:S02]  /*be10*/  SHF.R.S32.HI R12, RZ, 0x1f, R19 ;  /* 0x0000001fff0c7819 */ /* 0x004fc40000011413 */
[----:B------:R-:W-:Y:S02]  /*be20*/  SHF.R.S32.HI R13, RZ, 0x1f, R23 ;  /* 0x0000001fff0d7819 */ /* 0x000fe40000011417 */
[----:B---3--:R-:W-:-:S05]  /*be30*/  SHF.R.S32.HI R10, RZ, 0x1f, R9 ;  /* 0x0000001fff0a7819 */ /* 0x008fca0000011409 */
[----:B------:R-:W-:Y:S04]  /*be40*/  STL [R1+0x2300], R10 ;  /* 0x0023000a01007387 */ /* 0x000fe80000100800 */
[----:B------:R-:W-:Y:S04]  /*be50*/  STL [R1+0x22fc], R9 ;  /* 0x0022fc0901007387 */ /* 0x000fe80000100800 */
[----:B------:R-:W-:Y:S04]  /*be60*/  STL [R1+0x22bc], R11 ;  /* 0x0022bc0b01007387 */ /* 0x000fe80000100800 */
[----:B------:R-:W2:Y:S04]  /*be70*/  LDL R18, [R1+0x88] ;  /* 0x0000880001127983 */ /* 0x000ea80000100800 */
[----:B------:R-:W3:Y:S04]  /*be80*/  LDL R19, [R1+0x7c] ;  /* 0x00007c0001137983 */ /* 0x000ee80000100800 */
[----:B------:R-:W-:Y:S04]  /*be90*/  STL [R1+0x2304], R12 ;  /* 0x0023040c01007387 */ /* 0x000fe80000100800 */
[----:B------:R-:W4:Y:S04]  /*bea0*/  LDL R20, [R1+0x78] ;  /* 0x0000780001147983 */ /* 0x000f280000100800 */
[----:B------:R-:W2:Y:S04]  /*beb0*/  LDL R21, [R1+0x74] ;  /* 0x0000740001157983 */ /* 0x000ea80000100800 */
[----:B------:R-:W2:Y:S04]  /*bec0*/  LDL R22, [R1+0x70] ;  /* 0x0000700001167983 */ /* 0x000ea80000100800 */
[----:B------:R-:W2:Y:S04]  /*bed0*/  LDL R23, [R1+0x6c] ;  /* 0x00006c0001177983 */ /* 0x000ea80000100800 */
[----:B------:R-:W2:Y:S04]  /*bee0*/  LDL R24, [R1+0x60] ;  /* 0x0000600001187983 */ /* 0x000ea80000100800 */
[----:B------:R-:W2:Y:S04]  /*bef0*/  LDL R25, [R1+0x5c] ;  /* 0x00005c0001197983 */ /* 0x000ea80000100800 */
[----:B------:R0:W-:Y:S04]  /*bf00*/  STL [R1+0x22b8], R13 ;  /* 0x0022b80d01007387 */ /* 0x0001e80000100800 */
[----:B0-----:R-:W2:Y:S01]  /*bf10*/  LDL.LU R13, [R1+0x90] ;  /* 0x00009000010d7983 */ /* 0x001ea20000300800 */
[----:B-----5:R-:W-:-:S02]  /*bf20*/  SHF.R.S32.HI R15, RZ, 0x1f, R15 ;  /* 0x0000001fff0f7819 */ /* 0x020fc4000001140f */
[----:B------:R-:W-:Y:S02]  /*bf30*/  SHF.R.S32.HI R16, RZ, 0x1f, R16 ;  /* 0x0000001fff107819 */ /* 0x000fe40000011410 */
[----:B--2---:R-:W-:-:S05]  /*bf40*/  SHF.R.S32.HI R14, RZ, 0x1f, R13 ;  /* 0x0000001fff0e7819 */ /* 0x004fca000001140d */
[----:B------:R-:W-:Y:S04]  /*bf50*/  STL [R1+0x230c], R14 ;  /* 0x00230c0e01007387 */ /* 0x000fe80000100800 */
[----:B------:R-:W-:Y:S04]  /*bf60*/  STL [R1+0x2308], R13 ;  /* 0x0023080d01007387 */ /* 0x000fe80000100800 */
[----:B------:R-:W2:Y:S04]  /*bf70*/  LDL R26, [R1+0x58] ;  /* 0x00005800011a7983 */ /* 0x000ea80000100800 */
[----:B------:R-:W5:Y:S04]  /*bf80*/  LDL R28, [R1+0x50] ;  /* 0x00005000011c7983 */ /* 0x000f680000100800 */
[----:B------:R-:W-:Y:S04]  /*bf90*/  STL [R1+0x2310], R15 ;  /* 0x0023100f01007387 */ /* 0x000fe80000100800 */
[----:B------:R-:W5:Y:S04]  /*bfa0*/  LDL R7, [R1+0x48] ;  /* 0x0000480001077983 */ /* 0x000f680000100800 */
[----:B------:R-:W5:Y:S04]  /*bfb0*/  LDL R4, [R1+0x44] ;  /* 0x0000440001047983 */ /* 0x000f680000100800 */
[----:B------:R-:W5:Y:S04]  /*bfc0*/  LDL R27, [R1+0x40] ;  /* 0x00004000011b7983 */ /* 0x000f680000100800 */
[----:B------:R-:W5:Y:S04]  /*bfd0*/  LDL R6, [R1+0x3c] ;  /* 0x00003c0001067983 */ /* 0x000f680000100800 */
[----:B------:R-:W5:Y:S04]  /*bfe0*/  LDL R0, [R1+0x30] ;  /* 0x0000300001007983 */ /* 0x000f680000100800 */
[----:B------:R-:W5:Y:S04]  /*bff0*/  LDL R29, [R1+0x4c] ;  /* 0x00004c00011d7983 */ /* 0x000f680000100800 */
[----:B------:R-:W-:Y:S04]  /*c000*/  STL [R1+0x2314], R16 ;  /* 0x0023141001007387 */ /* 0x000fe80000100800 */
[----:B------:R-:W5:Y:S04]  /*c010*/  LDL R5, [R1+0x2c] ;  /* 0x00002c0001057983 */ /* 0x000f680000100800 */
[----:B------:R-:W5:Y:S01]  /*c020*/  LDL R2, [R1+0x28] ;  /* 0x0000280001027983 */ /* 0x000f620000100800 */
[----:B------:R-:W-:-:S02]  /*c030*/  SHF.R.S32.HI R17, RZ, 0x1f, R17 ;  /* 0x0000001fff117819 */ /* 0x000fc40000011411 */
[----:B------:R-:W-:Y:S02]  /*c040*/  SHF.R.S32.HI R18, RZ, 0x1f, R18 ;  /* 0x0000001fff127819 */ /* 0x000fe40000011412 */
[----:B---3--:R-:W-:Y:S02]  /*c050*/  SHF.R.S32.HI R19, RZ, 0x1f, R19 ;  /* 0x0000001fff137819 */ /* 0x008fe40000011413 */
[----:B----4-:R-:W-:Y:S01]  /*c060*/  SHF.R.S32.HI R20, RZ, 0x1f, R20 ;  /* 0x0000001fff147819 */ /* 0x010fe20000011414 */
[----:B------:R-:W-:Y:S01]  /*c070*/  STL [R1+0x2318], R17 ;  /* 0x0023181101007387 */ /* 0x000fe20000100800 */
[----:B------:R-:W-:Y:S02]  /*c080*/  SHF.R.S32.HI R21, RZ, 0x1f, R21 ;  /* 0x0000001fff157819 */ /* 0x000fe40000011415 */
[----:B------:R-:W-:Y:S01]  /*c090*/  SHF.R.S32.HI R22, RZ, 0x1f, R22 ;  /* 0x0000001fff167819 */ /* 0x000fe20000011416 */
[----:B------:R-:W-:Y:S01]  /*c0a0*/  STL [R1+0x231c], R18 ;  /* 0x00231c1201007387 */ /* 0x000fe20000100800 */
[----:B------:R-:W-:-:S02]  /*c0b0*/  SHF.R.S32.HI R23, RZ, 0x1f, R23 ;  /* 0x0000001fff177819 */ /* 0x000fc40000011417 */
[----:B------:R-:W-:Y:S01]  /*c0c0*/  SHF.R.S32.HI R24, RZ, 0x1f, R24 ;  /* 0x0000001fff187819 */ /* 0x000fe20000011418 */
[----:B------:R-:W-:Y:S01]  /*c0d0*/  STL [R1+0x2320], R19 ;  /* 0x0023201301007387 */ /* 0x000fe20000100800 */
[----:B------:R-:W-:-:S03]  /*c0e0*/  SHF.R.S32.HI R25, RZ, 0x1f, R25 ;  /* 0x0000001fff197819 */ /* 0x000fc60000011419 */
[----:B------:R-:W-:Y:S04]  /*c0f0*/  STL [R1+0x2324], R20 ;  /* 0x0023241401007387 */ /* 0x000fe80000100800 */
[----:B------:R-:W-:Y:S04]  /*c100*/  STL [R1+0x2328], R21 ;  /* 0x0023281501007387 */ /* 0x000fe80000100800 */
[----:B------:R-:W-:Y:S04]  /*c110*/  STL [R1+0x232c], R22 ;  /* 0x00232c1601007387 */ /* 0x000fe80000100800 */
[----:B------:R-:W-:Y:S04]  /*c120*/  STL [R1+0x2330], R23 ;  /* 0x0023301701007387 */ /* 0x000fe80000100800 */
[----:B------:R-:W-:Y:S04]  /*c130*/  STL [R1+0x2334], R24 ;  /* 0x0023341801007387 */ /* 0x000fe80000100800 */
[----:B------:R-:W-:Y:S01]  /*c140*/  STL [R1+0x2338], R25 ;  /* 0x0023381901007387 */ /* 0x000fe20000100800 */
[----:B--2---:R-:W-:-:S02]  /*c150*/  SHF.R.S32.HI R26, RZ, 0x1f, R26 ;  /* 0x0000001fff1a7819 */ /* 0x004fc4000001141a */
[----:B-----5:R-:W-:-:S03]  /*c160*/  SHF.R.S32.HI R28, RZ, 0x1f, R28 ;  /* 0x0000001fff1c7819 */ /* 0x020fc6000001141c */
[----:B------:R-:W-:Y:S04]  /*c170*/  STL [R1+0x233c], R26 ;  /* 0x00233c1a01007387 */ /* 0x000fe80000100800 */
[----:B------:R-:W-:Y:S04]  /*c180*/  STL [R1+0x2340], R28 ;  /* 0x0023401c01007387 */ /* 0x000fe80000100800 */
[----:B------:R-:W2:Y:S01]  /*c190*/  LDL R3, [R1+0x24] ;  /* 0x0000240001037983 */ /* 0x000ea20000100800 */
[----:B------:R-:W-:Y:S02]  /*c1a0*/  SHF.R.S32.HI R9, RZ, 0x1f, R7 ;  /* 0x0000001fff097819 */ /* 0x000fe40000011407 */
[----:B------:R-:W-:-:S02]  /*c1b0*/  SHF.R.S32.HI R8, RZ, 0x1f, R4 ;  /* 0x0000001fff087819 */ /* 0x000fc40000011404 */
[----:B------:R-:W-:Y:S01]  /*c1c0*/  SHF.R.S32.HI R7, RZ, 0x1f, R27 ;  /* 0x0000001fff077819 */ /* 0x000fe2000001141b */
[----:B------:R-:W-:Y:S01]  /*c1d0*/  STL [R1+0xc4], R9 ;  /* 0x0000c40901007387 */ /* 0x000fe20000100800 */
[----:B------:R-:W-:-:S03]  /*c1e0*/  SHF.R.S32.HI R4, RZ, 0x1f, R6 ;  /* 0x0000001fff047819 */ /* 0x000fc60000011406 */
[----:B------:R-:W-:Y:S01]  /*c1f0*/  STL [R1+0xd0], R8 ;  /* 0x0000d00801007387 */ /* 0x000fe20000100800 */
[----:B------:R-:W-:-:S03]  /*c200*/  SHF.R.S32.HI R6, RZ, 0x1f, R0 ;  /* 0x0000001fff067819 */ /* 0x000fc60000011400 */
[----:B------:R-:W-:Y:S04]  /*c210*/  STL [R1+0xdc], R7 ;  /* 0x0000dc0701007387 */ /* 0x000fe80000100800 */
[----:B------:R-:W3:Y:S04]  /*c220*/  LDL R0, [R1+0x20] ;  /* 0x0000200001007983 */ /* 0x000ee80000100800 */
[----:B------:R0:W-:Y:S04]  /*c230*/  STL [R1+0xe4], R4 ;  /* 0x0000e40401007387 */ /* 0x0001e80000100800 */
[----:B------:R-:W-:Y:S01]  /*c240*/  STL [R1+0xf0], R6 ;  /* 0x0000f00601007387 */ /* 0x000fe20000100800 */
[----:B0-----:R-:W-:-:S03]  /*c250*/  SHF.R.S32.HI R4, RZ, 0x1f, R5 ;  /* 0x0000001fff047819 */ /* 0x001fc60000011405 */
[----:B------:R-:W4:Y:S01]  /*c260*/  LDL R5, [R1+0x18] ;  /* 0x0000180001057983 */ /* 0x000f220000100800 */
[----:B------:R-:W-:-:S03]  /*c270*/  SHF.R.S32.HI R2, RZ, 0x1f, R2 ;  /* 0x0000001fff027819 */ /* 0x000fc60000011402 */
[----:B------:R0:W-:Y:S04]  /*c280*/  STL [R1+0xfc], R4 ;  /* 0x0000fc0401007387 */ /* 0x0001e80000100800 */
[----:B------:R-:W5:Y:S04]  /*c290*/  LDL R28, [R1+0x14] ;  /* 0x00001400011c7983 */ /* 0x000f680000100800 */
[----:B------:R-:W5:Y:S04]  /*c2a0*/  LDL R26, [R1+0x10] ;  /* 0x00001000011a7983 */ /* 0x000f680000100800 */
[----:B------:R2:W-:Y:S04]  /*c2b0*/  STL [R1+0x104], R2 ;  /* 0x0001040201007387 */ /* 0x0005e80000100800 */
[----:B------:R-:W5:Y:S04]  /*c2c0*/  LDL R25, [R1+0xc] ;  /* 0x00000c0001197983 */ /* 0x000f680000100800 */
        /* <DEDUP_REMOVED lines=18> */
[----:B0-----:R-:W5:Y:S04]  /*c3f0*/  LDL R4, [R1+0xec] ;  /* 0x0000ec0001047983 */ /* 0x001f680000100800 */
[----:B------:R-:W5:Y:S01]  /*c400*/  LDL R6, [R1+0xf4] ;  /* 0x0000f40001067983 */ /* 0x000f620000100800 */
[----:B--2---:R-:W-:-:S05]  /*c410*/  SHF.R.S32.HI R2, RZ, 0x1f, R3 ;  /* 0x0000001fff027819 */ /* 0x004fca0000011403 */
[----:B------:R0:W-:Y:S04]  /*c420*/  STL [R1+0x110], R2 ;  /* 0x0001100201007387 */ /* 0x0001e80000100800 */
[----:B------:R-:W2:Y:S04]  /*c430*/  LDL R27, [R1+0xf8] ;  /* 0x0000f800011b7983 */ /* 0x000ea80000100800 */
[----:B------:R-:W2:Y:S04]  /*c440*/  LDL R3, [R1+0x108] ;  /* 0x0001080001037983 */ /* 0x000ea80000100800 */
[----:B0-----:R-:W2:Y:S01]  /*c450*/  LDL R2, [R1+0x100] ;  /* 0x0001000001027983 */ /* 0x001ea20000100800 */
[----:B---3--:R-:W-:-:S05]  /*c460*/  SHF.R.S32.HI R0, RZ, 0x1f, R0 ;  /* 0x0000001fff007819 */ /* 0x008fca0000011400 */
[----:B------:R0:W-:Y:S04]  /*c470*/  STL [R1+0x114], R0 ;  /* 0x0001140001007387 */ /* 0x0001e80000100800 */
[----:B0-----:R-:W3:Y:S01]  /*c480*/  LDL R0, [R1+0x120] ;  /* 0x0001200001007983 */ /* 0x001ee20000100800 */
[----:B----4-:R-:W-:-:S05]  /*c490*/  SHF.R.S32.HI R5, RZ, 0x1f, R5 ;  /* 0x0000001fff057819 */ /* 0x010fca0000011405 */
[----:B------:R0:W-:Y:S01]  /*c4a0*/  STL [R1+0x118], R5 ;  /* 0x0001180501007387 */ /* 0x0001e20000100800 */
[----:B-----5:R-:W-:Y:S02]  /*c4b0*/  SHF.R.S32.HI R28, RZ, 0x1f, R28 ;  /* 0x0000001fff1c7819 */ /* 0x020fe4000001141c */
[----:B------:R-:W-:Y:S01]  /*c4c0*/  SHF.R.S32.HI R26, RZ, 0x1f, R26 ;  /* 0x0000001fff1a7819 */ /* 0x000fe2000001141a */
[----:B0-----:R-:W4:Y:S04]  /*c4d0*/  LDL.LU R5, [R1] ;  /* 0x0000000001057983 */ /* 0x001f280000300800 */
[----:B------:R0:W-:Y:S01]  /*c4e0*/  STL [R1+0x11c], R28 ;  /* 0x00011c1c01007387 */ /* 0x0001e20000100800 */
[----:B------:R-:W-:Y:S02]  /*c4f0*/  SHF.R.S32.HI R25, RZ, 0x1f, R25 ;  /* 0x0000001fff197819 */ /* 0x000fe40000011419 */
[----:B------:R-:W-:Y:S01]  /*c500*/  SHF.R.S32.HI R24, RZ, 0x1f, R24 ;  /* 0x0000001fff187819 */ /* 0x000fe20000011418 */
[----:B0-----:R-:W5:Y:S01]  /*c510*/  LDL.LU R28, [R1+0x2340] ;  /* 0x00234000011c7983 */ /* 0x001f620000300800 */
[----:B------:R-:W-:-:S03]  /*c520*/  SHF.R.S32.HI R23, RZ, 0x1f, R23 ;  /* 0x0000001fff177819 */ /* 0x000fc60000011417 */
[----:B------:R0:W-:Y:S01]  /*c530*/  STL [R1+0x12c], R26 ;  /* 0x00012c1a01007387 */ /* 0x0001e20000100800 */
[----:B------:R-:W-:Y:S02]  /*c540*/  SHF.R.S32.HI R22, RZ, 0x1f, R22 ;  /* 0x0000001fff167819 */ /* 0x000fe40000011416 */
[----:B------:R-:W-:Y:S01]  /*c550*/  SHF.R.S32.HI R21, RZ, 0x1f, R21 ;  /* 0x0000001fff157819 */ /* 0x000fe20000011415 */
[----:B0-----:R-:W3:Y:S04]  /*c560*/  LDL.LU R26, [R1+0x233c] ;  /* 0x00233c00011a7983 */ /* 0x001ee80000300800 */
[----:B------:R0:W-:Y:S01]  /*c570*/  STL [R1+0x130], R25 ;  /* 0x0001301901007387 */ /* 0x0001e20000100800 */
[----:B------:R-:W-:Y:S02]  /*c580*/  SHF.R.S32.HI R20, RZ, 0x1f, R20 ;  /* 0x0000001fff147819 */ /* 0x000fe40000011414 */
[----:B------:R-:W-:Y:S01]  /*c590*/  SHF.R.S32.HI R19, RZ, 0x1f, R19 ;  /* 0x0000001fff137819 */ /* 0x000fe20000011413 */
[----:B0-----:R-:W3:Y:S04]  /*c5a0*/  LDL.LU R25, [R1+0x2338] ;  /* 0x0023380001197983 */ /* 0x001ee80000300800 */
[----:B------:R0:W-:Y:S01]  /*c5b0*/  STL [R1+0x134], R24 ;  /* 0x0001341801007387 */ /* 0x0001e20000100800 */
[----:B------:R-:W-:-:S03]  /*c5c0*/  SHF.R.S32.HI R18, RZ, 0x1f, R18 ;  /* 0x0000001fff127819 */ /* 0x000fc60000011412 */
[----:B0-----:R-:W3:Y:S04]  /*c5d0*/  LDL.LU R24, [R1+0x2334] ;  /* 0x0023340001187983 */ /* 0x001ee80000300800 */
[----:B------:R0:W-:Y:S01]  /*c5e0*/  STL [R1+0x138], R23 ;  /* 0x0001381701007387 */ /* 0x0001e20000100800 */
[----:B------:R-:W-:-:S03]  /*c5f0*/  SHF.R.S32.HI R17, RZ, 0x1f, R17 ;  /* 0x0000001fff117819 */ /* 0x000fc60000011411 */
[----:B0-----:R-:W4:Y:S04]  /*c600*/  LDL.LU R23, [R1+0x2330] ;  /* 0x0023300001177983 */ /* 0x001f280000300800 */
        /* <DEDUP_REMOVED lines=36> */
[----:B------:R0:W-:Y:S04]  /*c850*/  STL [R1+0x16c], R9 ;  /* 0x00016c0901007387 */ /* 0x0001e80000100800 */
[----:B0-----:R-:W4:Y:S04]  /*c860*/  LDL.LU R9, [R1+0x22fc] ;  /* 0x0022fc0001097983 */ /* 0x001f280000300800 */
[----:B------:R0:W-:Y:S01]  /*c870*/  STL [R1+0x170], R8 ;  /* 0x0001700801007387 */ /* 0x0001e20000100800 */
[----:B--2---:R-:W-:-:S03]  /*c880*/  SHF.R.S32.HI R27, RZ, 0x1f, R27 ;  /* 0x0000001fff1b7819 */ /* 0x004fc6000001141b */
[----:B0-----:R-:W2:Y:S04]  /*c890*/  LDL.LU R8, [R1+0x22f8] ;  /* 0x0022f80001087983 */ /* 0x001ea80000300800 */
[----:B------:R0:W-:Y:S01]  /*c8a0*/  STL [R1+0x174], R7 ;  /* 0x0001740701007387 */ /* 0x0001e20000100800 */
[----:B------:R-:W-:Y:S02]  /*c8b0*/  SHF.R.S32.HI R2, RZ, 0x1f, R2 ;  /* 0x0000001fff027819 */ /* 0x000fe40000011402 */
[----:B------:R-:W-:Y:S01]  /*c8c0*/  SHF.R.S32.HI R3, RZ, 0x1f, R3 ;  /* 0x0000001fff037819 */ /* 0x000fe20000011403 */
[----:B0-----:R-:W2:Y:S04]  /*c8d0*/  LDL.LU R7, [R1+0x22f4] ;  /* 0x0022f40001077983 */ /* 0x001ea80000300800 */
[----:B------:R0:W-:Y:S04]  /*c8e0*/  STL [R1+0x178], R11 ;  /* 0x0001780b01007387 */ /* 0x0001e80000100800 */
        /* <DEDUP_REMOVED lines=10> */
[----:B0-----:R-:W2:Y:S01]  /*c990*/  LDL.LU R3, [R1+0x22e0] ;  /* 0x0022e00001037983 */ /* 0x001ea20000300800 */
[----:B---3--:R-:W-:-:S02]  /*c9a0*/  SHF.R.S32.HI R0, RZ, 0x1f, R0 ;  /* 0x0000001fff007819 */ /* 0x008fc40000011400 */
[----:B--2---:R-:W-:-:S05]  /*c9b0*/  SHF.R.S32.HI R3, RZ, 0x1f, R3 ;  /* 0x0000001fff037819 */ /* 0x004fca0000011403 */
[----:B------:R0:W-:Y:S04]  /*c9c0*/  STL [R1+0x190], R3 ;  /* 0x0001900301007387 */ /* 0x0001e80000100800 */
[----:B0-----:R-:W4:Y:S04]  /*c9d0*/  LDL.LU R3, [R1+0x22dc] ;  /* 0x0022dc0001037983 */ /* 0x001f280000300800 */
[----:B------:R0:W-:Y:S02]  /*c9e0*/  STL [R1+0x194], R0 ;  /* 0x0001940001007387 */ /* 0x0001e40000100800 */
[----:B0-----:R-:W-:-:S02]  /*c9f0*/  SHF.R.S32.HI R0, RZ, 0x1f, R2 ;  /* 0x0000001fff007819 */ /* 0x001fc40000011402 */
[----:B----4-:R-:W-:-:S05]  /*ca00*/  IADD3 R2, P0, PT, R5, R3, RZ ;  /* 0x0000000305027210 */ /* 0x010fca0007f1e0ff */
[----:B------:R0:W-:Y:S04]  /*ca10*/  STL [R1+0x14fc], R2 ;  /* 0x0014fc0201007387 */ /* 0x0001e80000100800 */
[----:B0-----:R-:W2:Y:S02]  /*ca20*/  LDL.LU R2, [R1+0x22d8] ;  /* 0x0022d80001027983 */ /* 0x001ea40000300800 */
[----:B--2---:R-:W-:-:S05]  /*ca30*/  IADD3 R5, P2, PT, R5, R2, RZ ;  /* 0x0000000205057210 */ /* 0x004fca0007f5e0ff */
[----:B------:R0:W-:Y:S02]  /*ca40*/  STL [R1+0x1504], R5 ;  /* 0x0015040501007387 */ /* 0x0001e40000100800 */
[C---:B0-----:R-:W-:Y:S02]  /*ca50*/  IADD3 R5, P5, PT, R27.reuse, R3, RZ ;  /* 0x000000031b057210 */ /* 0x041fe40007fbe0ff */
[----:B------:R-:W-:-:S03]  /*ca60*/  IADD3 R27, P4, PT, R27, R2, RZ ;  /* 0x000000021b1b7210 */ /* 0x000fc60007f9e0ff */
[----:B------:R0:W-:Y:S04]  /*ca70*/  STL [R1+0x150c], R5 ;  /* 0x00150c0501007387 */ /* 0x0001e80000100800 */
[----:B0-----:R-:W2:Y:S04]  /*ca80*/  LDL.LU R5, [R1+0x22d4] ;  /* 0x0022d40001057983 */ /* 0x001ea80000300800 */
[----:B------:R0:W-:Y:S02]  /*ca90*/  STL [R1+0x1514], R27 ;  /* 0x0015141b01007387 */ /* 0x0001e40000100800 */
[----:B0-----:R-:W-:-:S05]  /*caa0*/  IADD3 R27, P3, PT, R4, R3, RZ ;  /* 0x00000003041b7210 */ /* 0x001fca0007f7e0ff */
[----:B------:R0:W-:Y:S04]  /*cab0*/  STL [R1+0x151c], R27 ;  /* 0x00151c1b01007387 */ /* 0x0001e80000100800 */
[----:B0-----:R-:W2:Y:S01]  /*cac0*/  LDL.LU R27, [R1+0x22d0] ;  /* 0x0022d000011b7983 */ /* 0x001ea20000300800 */
[----:B------:R-:W-:-:S05]  /*cad0*/  IADD3 R4, P1, PT, R4, R2, RZ ;  /* 0x0000000204047210 */ /* 0x000fca0007f3e0ff */
[----:B------:R2:W-:Y:S02]  /*cae0*/  STL [R1+0x1524], R4 ;  /* 0x0015240401007387 */ /* 0x0005e40000100800 */
[----:B--2---:R-:W-:-:S05]  /*caf0*/  IMAD.X R4, R5, 0x1, R27, P0 ;  /* 0x0000000105047824 */ /* 0x004fca00000e061b */
[----:B------:R0:W-:Y:S02]  /*cb00*/  STL [R1+0x14f8], R4 ;  /* 0x0014f80401007387 */ /* 0x0001e40000100800 */
[----:B0-----:R-:W-:-:S05]  /*cb10*/  IADD3 R4, P0, PT, R7, R3, RZ ;  /* 0x0000000307047210 */ /* 0x001fca0007f1e0ff */
[----:B------:R0:W-:Y:S04]  /*cb20*/  STL [R1+0x152c], R4 ;  /* 0x00152c0401007387 */ /* 0x0001e80000100800 */
[----:B0-----:R-:W2:Y:S02]  /*cb30*/  LDL.LU R4, [R1+0x22cc] ;  /* 0x0022cc0001047983 */ /* 0x001ea40000300800 */
[----:B--2---:R-:W-:-:S05]  /*cb40*/  IMAD.X R5, R5, 0x1, R4, P2 ;  /* 0x0000000105057824 */ /* 0x004fca00010e0604 */
[----:B------:R0:W-:Y:S02]  /*cb50*/  STL [R1+0x1500], R5 ;  /* 0x0015000501007387 */ /* 0x0001e40000100800 */
[----:B0-----:R-:W-:Y:S01]  /*cb60*/  IADD3 R5, P2, PT, R7, R2, RZ ;  /* 0x0000000207057210 */ /* 0x001fe20007f5e0ff */
[----:B------:R-:W-:-:S04]  /*cb70*/  IMAD.X R7, R6, 0x1, R27, P5 ;  /* 0x0000000106077824 */ /* 0x000fc800028e061b */
[----:B------:R0:W-:Y:S04]  /*cb80*/  STL [R1+0x1534], R5 ;  /* 0x0015340501007387 */ /* 0x0001e80000100800 */
[----:B0-----:R-:W2:Y:S04]  /*cb90*/  LDL.LU R5, [R1+0x98] ;  /* 0x0000980001057983 */ /* 0x001ea80000300800 */
[----:B------:R0:W-:Y:S02]  /*cba0*/  STL [R1+0x1508], R7 ;  /* 0x0015080701007387 */ /* 0x0001e40000100800 */
[----:B0-----:R-:W-:-:S05]  /*cbb0*/  IADD3 R7, P5, PT, R8, R3, RZ ;  /* 0x0000000308077210 */ /* 0x001fca0007fbe0ff */
[----:B------:R0:W-:Y:S04]  /*cbc0*/  STL [R1+0x153c], R7 ;  /* 0x00153c0701007387 */ /* 0x0001e80000100800 */
[----:B0-----:R-:W3:Y:S01]  /*cbd0*/  LDL.LU R7, [R1+0x22c8] ;  /* 0x0022c80001077983 */ /* 0x001ee20000300800 */
[----:B------:R-:W-:Y:S01]  /*cbe0*/  IMAD.X R6, R6, 0x1, R4, P4 ;  /* 0x0000000106067824 */ /* 0x000fe200020e0604 */
[----:B------:R-:W-:-:S04]  /*cbf0*/  IADD3 R8, P4, PT, R8, R2, RZ ;  /* 0x0000000208087210 */ /* 0x000fc80007f9e0ff */
[----:B------:R0:W-:Y:S04]  /*cc00*/  STL [R1+0x1510], R6 ;  /* 0x0015100601007387 */ /* 0x0001e80000100800 */
[----:B0-----:R-:W4:Y:S04]  /*cc10*/  LDL.LU R6, [R1+0x84] ;  /* 0x0000840001067983 */ /* 0x001f280000300800 */
[----:B------:R3:W-:Y:S02]  /*cc20*/  STL [R1+0x1544], R8 ;  /* 0x0015440801007387 */ /* 0x0007e40000100800 */
[----:B---3--:R-:W-:-:S05]  /*cc30*/  IMAD.X R8, R7, 0x1, R27, P3 ;  /* 0x0000000107087824 */ /* 0x008fca00018e061b */
[----:B------:R0:W-:Y:S02]  /*cc40*/  STL [R1+0x1518], R8 ;  /* 0x0015180801007387 */ /* 0x0001e40000100800 */
[----:B0-----:R-:W-:-:S05]  /*cc50*/  IADD3 R8, P3, PT, R9, R3, RZ ;  /* 0x0000000309087210 */ /* 0x001fca0007f7e0ff */
[----:B------:R0:W-:Y:S04]  /*cc60*/  STL [R1+0x154c], R8 ;  /* 0x00154c0801007387 */ /* 0x0001e80000100800 */
[----:B0-----:R-:W3:Y:S01]  /*cc70*/  LDL.LU R8, [R1+0x22c4] ;  /* 0x0022c40001087983 */ /* 0x001ee20000300800 */
[----:B------:R-:W-:Y:S01]  /*cc80*/  IMAD.X R7, R7, 0x1, R4, P1 ;  /* 0x0000000107077824 */ /* 0x000fe200008e0604 */
[----:B------:R-:W-:-:S04]  /*cc90*/  IADD3 R9, P1, PT, R9, R2, RZ ;  /* 0x0000000209097210 */ /* 0x000fc80007f3e0ff */
[----:B------:R0:W-:Y:S04]  /*cca0*/  STL [R1+0x1520], R7 ;  /* 0x0015200701007387 */ /* 0x0001e80000100800 */
[----:B0-----:R-:W2:Y:S04]  /*ccb0*/  LDL.LU R7, [R1+0x80] ;  /* 0x0000800001077983 */ /* 0x001ea80000300800 */
[----:B------:R3:W-:Y:S02]  /*ccc0*/  STL [R1+0x1554], R9 ;  /* 0x0015540901007387 */ /* 0x0007e40000100800 */
[----:B---3--:R-:W-:-:S05]  /*ccd0*/  IMAD.X R9, R8, 0x1, R27, P0 ;  /* 0x0000000108097824 */ /* 0x008fca00000e061b */
[----:B------:R0:W-:Y:S02]  /*cce0*/  STL [R1+0x1528], R9 ;  /* 0x0015280901007387 */ /* 0x0001e40000100800 */
[----:B0-----:R-:W-:-:S05]  /*ccf0*/  IADD3 R9, P0, PT, R11, R3, RZ ;  /* 0x000000030b097210 */ /* 0x001fca0007f1e0ff */
[----:B------:R0:W-:Y:S04]  /*cd00*/  STL [R1+0x155c], R9 ;  /* 0x00155c0901007387 */ /* 0x0001e80000100800 */
[----:B0-----:R-:W3:Y:S01]  /*cd10*/  LDL.LU R9, [R1+0x22c0] ;  /* 0x0022c00001097983 */ /* 0x001ee20000300800 */
[----:B------:R-:W-:-:S05]  /*cd20*/  IMAD.X R8, R8, 0x1, R4, P2 ;  /* 0x0000000108087824 */ /* 0x000fca00010e0604 */
[----:B------:R0:W-:Y:S02]  /*cd30*/  STL [R1+0x1530], R8 ;  /* 0x0015300801007387 */ /* 0x0001e40000100800 */
[----:B0-----:R-:W-:Y:S02]  /*cd40*/  IADD3 R8, P2, PT, R11, R2, RZ ;  /* 0x000000020b087210 */ /* 0x001fe40007f5e0ff */
[----:B------:R-:W4:Y:S04]  /*cd50*/  LDL.LU R11, [R1+0x22bc] ;  /* 0x0022bc00010b7983 */ /* 0x000f280000300800 */
[----:B------:R3:W-:Y:S02]  /*cd60*/  STL [R1+0x1564], R8 ;  /* 0x0015640801007387 */ /* 0x0007e40000100800 */
[----:B---3--:R-:W-:-:S05]  /*cd70*/  IMAD.X R8, R9, 0x1, R27, P5 ;  /* 0x0000000109087824 */ /* 0x008fca00028e061b */
[----:B------:R2:W-:Y:S02]  /*cd80*/  STL [R1+0x1538], R8 ;  /* 0x0015380801007387 */ /* 0x0005e40000100800 */
[----:B--2---:R-:W-:-:S05]  /*cd90*/  IADD3 R8, P5, PT, R7, R3, RZ ;  /* 0x0000000307087210 */ /* 0x004fca0007fbe0ff */
[----:B------:R0:W-:Y:S02]  /*cda0*/  STL [R1+0x156c], R8 ;  /* 0x00156c0801007387 */ /* 0x0001e40000100800 */
[----:B0-----:R-:W-:Y:S02]  /*cdb0*/  IMAD.X R8, R9, 0x1, R4, P4 ;  /* 0x0000000109087824 */ /* 0x001fe400020e0604 */
[----:B------:R-:W2:Y:S04]  /*cdc0*/  LDL.LU R9, [R1+0x88] ;  /* 0x0000880001097983 */ /* 0x000ea80000300800 */
[----:B------:R0:W-:Y:S02]  /*cdd0*/  STL [R1+0x1540], R8 ;  /* 0x0015400801007387 */ /* 0x0001e40000100800 */
[----:B0-----:R-:W-:Y:S01]  /*cde0*/  IADD3 R8, P4, PT, R7, R2, RZ ;  /* 0x0000000207087210 */ /* 0x001fe20007f9e0ff */
[----:B------:R-:W-:-:S04]  /*cdf0*/  IMAD.X R7, R10, 0x1, R27, P3 ;  /* 0x000000010a077824 */ /* 0x000fc800018e061b */
[----:B------:R0:W-:Y:S04]  /*ce00*/  STL [R1+0x1574], R8 ;  /* 0x0015740801007387 */ /* 0x0001e80000100800 */
[----:B0-----:R-:W3:Y:S04]  /*ce10*/  LDL.LU R8, [R1+0x7c] ;  /* 0x00007c0001087983 */ /* 0x001ee80000300800 */
[----:B------:R4:W-:Y:S02]  /*ce20*/  STL [R1+0x1548], R7 ;  /* 0x0015480701007387 */ /* 0x0009e40000100800 */
[----:B----4-:R-:W-:-:S05]  /*ce30*/  IADD3 R7, P3, PT, R6, R3, RZ ;  /* 0x0000000306077210 */ /* 0x010fca0007f7e0ff */
[----:B------:R0:W-:Y:S02]  /*ce40*/  STL [R1+0x157c], R7 ;  /* 0x00157c0701007387 */ /* 0x0001e40000100800 */
[----:B0-----:R-:W-:Y:S02]  /*ce50*/  IMAD.X R7, R10, 0x1, R4, P1 ;  /* 0x000000010a077824 */ /* 0x001fe400008e0604 */
[----:B------:R-:W4:Y:S04]  /*ce60*/  LDL.LU R10, [R1+0x8c] ;  /* 0x00008c00010a7983 */ /* 0x000f280000300800 */
[----:B------:R0:W-:Y:S02]  /*ce70*/  STL [R1+0x1550], R7 ;  /* 0x0015500701007387 */ /* 0x0001e40000100800 */
[----:B0-----:R-:W-:Y:S01]  /*ce80*/  IADD3 R7, P1, PT, R6, R2, RZ ;  /* 0x0000000206077210 */ /* 0x001fe20007f3e0ff */
[----:B------:R-:W-:-:S04]  /*ce90*/  IMAD.X R6, R11, 0x1, R27, P0 ;  /* 0x000000010b067824 */ /* 0x000fc800000e061b */
[----:B------:R0:W-:Y:S04]  /*cea0*/  STL [R1+0x1584], R7 ;  /* 0x0015840701007387 */ /* 0x0001e80000100800 */
[----:B0-----:R-:W2:Y:S04]  /*ceb0*/  LDL.LU R7, [R1+0x78] ;  /* 0x0000780001077983 */ /* 0x001ea80000300800 */
[----:B------:R0:W-:Y:S02]  /*cec0*/  STL [R1+0x1558], R6 ;  /* 0x0015580601007387 */ /* 0x0001e40000100800 */
[----:B0-----:R-:W-:-:S05]  /*ced0*/  IADD3 R6, P0, PT, R13, R3, RZ ;  /* 0x000000030d067210 */ /* 0x001fca0007f1e0ff */
[----:B------:R0:W-:Y:S02]  /*cee0*/  STL [R1+0x158c], R6 ;  /* 0x00158c0601007387 */ /* 0x0001e40000100800 */
[----:B0-----:R-:W-:Y:S02]  /*cef0*/  IMAD.X R6, R11, 0x1, R4, P2 ;  /* 0x000000010b067824 */ /* 0x001fe400010e0604 */
[----:B------:R-:W2:Y:S04]  /*cf00*/  LDL.LU R11, [R1+0x94] ;  /* 0x00009400010b7983 */ /* 0x000ea80000300800 */
        /* <DEDUP_REMOVED lines=8> */
[----:B0-----:R-:W2:Y:S01]  /*cf90*/  LDL.LU R13, [R1+0x22b8] ;  /* 0x0022b800010d7983 */ /* 0x001ea20000300800 */
[----:B------:R-:W-:-:S05]  /*cfa0*/  IMAD.X R12, R12, 0x1, R4, P4 ;  /* 0x000000010c0c7824 */ /* 0x000fca00020e0604 */
[----:B------:R0:W-:Y:S02]  /*cfb0*/  STL [R1+0x1570], R12 ;  /* 0x0015700c01007387 */ /* 0x0001e40000100800 */
[----:B0-----:R-:W-:Y:S02]  /*cfc0*/  IADD3 R12, P4, PT, R5, R2, RZ ;  /* 0x00000002050c7210 */ /* 0x001fe40007f9e0ff */
[----:B------:R-:W3:Y:S04]  /*cfd0*/  LDL.LU R5, [R1+0x70] ;  /* 0x0000700001057983 */ /* 0x000ee80000300800 */
[----:B------:R2:W-:Y:S02]  /*cfe0*/  STL [R1+0x15a4], R12 ;  /* 0x0015a40c01007387 */ /* 0x0005e40000100800 */
[----:B--2---:R-:W-:-:S05]  /*cff0*/  IMAD.X R12, R13, 0x1, R27, P3 ;  /* 0x000000010d0c7824 */ /* 0x004fca00018e061b */
[----:B------:R0:W-:Y:S02]  /*d000*/  STL [R1+0x1578], R12 ;  /* 0x0015780c01007387 */ /* 0x0001e40000100800 */
[----:B0-----:R-:W-:-:S05]  /*d010*/  IADD3 R12, P3, PT, R11, R3, RZ ;  /* 0x000000030b0c7210 */ /* 0x001fca0007f7e0ff */
[----:B------:R0:W-:Y:S02]  /*d020*/  STL [R1+0x15ac], R12 ;  /* 0x0015ac0c01007387 */ /* 0x0001e40000100800 */
[----:B0-----:R-:W-:Y:S01]  /*d030*/  IMAD.X R12, R13, 0x1, R4, P1 ;  /* 0x000000010d0c7824 */ /* 0x001fe200008e0604 */
[----:B------:R-:W-:Y:S02]  /*d040*/  IADD3 R13, P1, PT, R11, R2, RZ ;  /* 0x000000020b0d7210 */ /* 0x000fe40007f3e0ff */
[----:B------:R-:W2:Y:S04]  /*d050*/  LDL.LU R11, [R1+0x6c] ;  /* 0x00006c00010b7983 */ /* 0x000ea80000300800 */
[----:B------:R0:W-:Y:S04]  /*d060*/  STL [R1+0x1580], R12 ;  /* 0x0015800c01007387 */ /* 0x0001e80000100800 */
[----:B------:R4:W-:Y:S01]  /*d070*/  STL [R1+0x15b4], R13 ;  /* 0x0015b40d01007387 */ /* 0x0009e20000100800 */
[----:B0-----:R-:W-:Y:S01]  /*d080*/  IMAD.X R12, R14, 0x1, R27, P0 ;  /* 0x000000010e0c7824 */ /* 0x001fe200000e061b */
[----:B----4-:R-:W-:-:S04]  /*d090*/  IADD3 R13, P0, PT, R10, R3, RZ ;  /* 0x000000030a0d7210 */ /* 0x010fc80007f1e0ff */
[----:B------:R0:W-:Y:S04]  /*d0a0*/  STL [R1+0x1588], R12 ;  /* 0x0015880c01007387 */ /* 0x0001e80000100800 */
[----:B------:R4:W-:Y:S01]  /*d0b0*/  STL [R1+0x15bc], R13 ;  /* 0x0015bc0d01007387 */ /* 0x0009e20000100800 */
[--C-:B0-----:R-:W-:Y:S01]  /*d0c0*/  IMAD.X R12, R14, 0x1, R4.reuse, P2 ;  /* 0x000000010e0c7824 */ /* 0x101fe200010e0604 */
[----:B----4-:R-:W-:Y:S02]  /*d0d0*/  IADD3 R13, P2, PT, R10, R2, RZ ;  /* 0x000000020a0d7210 */ /* 0x010fe40007f5e0ff */
[----:B------:R-:W4:Y:S04]  /*d0e0*/  LDL.LU R10, [R1+0x60] ;  /* 0x00006000010a7983 */ /* 0x000f280000300800 */
[----:B------:R0:W-:Y:S04]  /*d0f0*/  STL [R1+0x1590], R12 ;  /* 0x0015900c01007387 */ /* 0x0001e80000100800 */
[----:B------:R1:W-:Y:S01]  /*d100*/  STL [R1+0x15c4], R13 ;  /* 0x0015c40d01007387 */ /* 0x0003e20000100800 */
[----:B0-----:R-:W-:Y:S01]  /*d110*/  IMAD.X R12, R15, 0x1, R27, P5 ;  /* 0x000000010f0c7824 */ /* 0x001fe200028e061b */
[----:B------:R-:W-:Y:S01]  /*d120*/  IADD3 R14, P5, PT, R9, R3, RZ ;  /* 0x00000003090e7210 */ /* 0x000fe20007fbe0ff */
[----:B-1----:R-:W-:-:S03]  /*d130*/  IMAD.X R13, R15, 0x1, R4, P4 ;  /* 0x000000010f0d7824 */ /* 0x002fc600020e0604 */
[----:B------:R0:W-:Y:S04]  /*d140*/  STL [R1+0x1598], R12 ;  /* 0x0015980c01007387 */ /* 0x0001e80000100800 */
[----:B------:R-:W-:Y:S01]  /*d150*/  STL [R1+0x15cc], R14 ;  /* 0x0015cc0e01007387 */ /* 0x000fe20000100800 */
[----:B0-----:R-:W-:-:S03]  /*d160*/  IADD3 R12, P4, PT, R9, R2, RZ ;  /* 0x00000002090c7210 */ /* 0x001fc60007f9e0ff */
[----:B------:R-:W5:Y:S04]  /*d170*/  LDL.LU R9, [R1+0x5c] ;  /* 0x00005c0001097983 */ /* 0x000f680000300800 */
[----:B------:R0:W-:Y:S04]  /*d180*/  STL [R1+0x15a0], R13 ;  /* 0x0015a00d01007387 */ /* 0x0001e80000100800 */
[----:B------:R1:W-:Y:S01]  /*d190*/  STL [R1+0x15d4], R12 ;  /* 0x0015d40c01007387 */ /* 0x0003e20000100800 */
[----:B0-----:R-:W-:Y:S01]  /*d1a0*/  IMAD.X R13, R16, 0x1, R27, P3 ;  /* 0x00000001100d7824 */ /* 0x001fe200018e061b */
[----:B---3--:R-:W-:Y:S01]  /*d1b0*/  IADD3 R14, P3, PT, R8, R3, RZ ;  /* 0x00000003080e7210 */ /* 0x008fe20007f7e0ff */
[----:B-1----:R-:W-:-:S03]  /*d1c0*/  IMAD.X R12, R16, 0x1, R4, P1 ;  /* 0x00000001100c7824 */ /* 0x002fc600008e0604 */
[----:B------:R0:W-:Y:S04]  /*d1d0*/  STL [R1+0x15a8], R13 ;  /* 0x0015a80d01007387 */ /* 0x0001e80000100800 */
[----:B------:R1:W-:Y:S01]  /*d1e0*/  STL [R1+0x15dc], R14 ;  /* 0x0015dc0e01007387 */ /* 0x0003e20000100800 */
[----:B0-----:R-:W-:-:S03]  /*d1f0*/  IADD3 R13, P1, PT, R8, R2, RZ ;  /* 0x00000002080d7210 */ /* 0x001fc60007f3e0ff */
[----:B------:R-:W3:Y:S04]  /*d200*/  LDL.LU R8, [R1+0x58] ;  /* 0x0000580001087983 */ /* 0x000ee80000300800 */
[----:B------:R0:W-:Y:S01]  /*d210*/  STL [R1+0x15b0], R12 ;  /* 0x0015b00c01007387 */ /* 0x0001e20000100800 */
[----:B-1----:R-:W-:-:S03]  /*d220*/  IMAD.X R14, R17, 0x1, R4, P2 ;  /* 0x00000001110e7824 */ /* 0x002fc600010e0604 */
[----:B------:R1:W-:Y:S01]  /*d230*/  STL [R1+0x15e4], R13 ;  /* 0x0015e40d01007387 */ /* 0x0003e20000100800 */
[----:B0-----:R-:W-:Y:S01]  /*d240*/  IMAD.X R12, R17, 0x1, R27, P0 ;  /* 0x00000001110c7824 */ /* 0x001fe200000e061b */
[----:B-1----:R-:W-:-:S04]  /*d250*/  IADD3 R13, P0, PT, R7, R3, RZ ;  /* 0x00000003070d7210 */ /* 0x002fc80007f1e0ff */
[----:B------:R0:W-:Y:S04]  /*d260*/  STL [R1+0x15b8], R12 ;  /* 0x0015b80c01007387 */ /* 0x0001e80000100800 */
[----:B------:R1:W-:Y:S04]  /*d270*/  STL [R1+0x15ec], R13 ;  /* 0x0015ec0d01007387 */ /* 0x0003e80000100800 */
[----:B------:R-:W-:Y:S01]  /*d280*/  STL [R1+0x15c0], R14 ;  /* 0x0015c00e01007387 */ /* 0x000fe20000100800 */
[----:B0-----:R-:W-:-:S03]  /*d290*/  IADD3 R12, P2, PT, R7, R2, RZ ;  /* 0x00000002070c7210 */ /* 0x001fc60007f5e0ff */
[----:B------:R-:W3:Y:S01]  /*d2a0*/  LDL.LU R7, [R1+0x50] ;  /* 0x0000500001077983 */ /* 0x000ee20000300800 */
[----:B-1----:R-:W-:-:S03]  /*d2b0*/  IMAD.X R13, R18, 0x1, R27, P5 ;  /* 0x00000001120d7824 */ /* 0x002fc600028e061b */
[----:B------:R0:W-:Y:S04]  /*d2c0*/  STL [R1+0x15f4], R12 ;  /* 0x0015f40c01007387 */ /* 0x0001e80000100800 */
[----:B------:R1:W-:Y:S01]  /*d2d0*/  STL [R1+0x15c8], R13 ;  /* 0x0015c80d01007387 */ /* 0x0003e20000100800 */
[----:B0-----:R-:W-:Y:S01]  /*d2e0*/  IADD3 R12, P5, PT, R6, R3, RZ ;  /* 0x00000003060c7210 */ /* 0x001fe20007fbe0ff */
[----:B-1----:R-:W-:Y:S01]  /*d2f0*/  IMAD.X R13, R18, 0x1, R4, P4 ;  /* 0x00000001120d7824 */ /* 0x002fe200020e0604 */
[----:B------:R-:W-:-:S03]  /*d300*/  IADD3 R6, P4, PT, R6, R2, RZ ;  /* 0x0000000206067210 */ /* 0x000fc60007f9e0ff */
[----:B------:R0:W-:Y:S04]  /*d310*/  STL [R1+0x15fc], R12 ;  /* 0x0015fc0c01007387 */ /* 0x0001e80000100800 */
[----:B------:R1:W-:Y:S04]  /*d320*/  STL [R1+0x15d0], R13 ;  /* 0x0015d00d01007387 */ /* 0x0003e80000100800 */
[----:B------:R1:W-:Y:S01]  /*d330*/  STL [R1+0x1604], R6 ;  /* 0x0016040601007387 */ /* 0x0003e20000100800 */
[----:B0-----:R-:W-:Y:S01]  /*d340*/  IMAD.X R12, R19, 0x1, R27, P3 ;  /* 0x00000001130c7824 */ /* 0x001fe200018e061b */
[----:B-1----:R-:W-:-:S02]  /*d350*/  IADD3 R13, P3, PT, R5, R3, RZ ;  /* 0x00000003050d7210 */ /* 0x002fc40007f7e0ff */
[----:B------:R-:W3:Y:S04]  /*d360*/  LDL.LU R6, [R1+0x4c] ;  /* 0x00004c0001067983 */ /* 0x000ee80000300800 */
[----:B------:R0:W-:Y:S04]  /*d370*/  STL [R1+0x15d8], R12 ;  /* 0x0015d80c01007387 */ /* 0x0001e80000100800 */
[----:B------:R1:W-:Y:S01]  /*d380*/  STL [R1+0x160c], R13 ;  /* 0x00160c0d01007387 */ /* 0x0003e20000100800 */
[----:B0-----:R-:W-:Y:S01]  /*d390*/  IMAD.X R12, R19, 0x1, R4, P1 ;  /* 0x00000001130c7824 */ /* 0x001fe200008e0604 */
[----:B-1----:R-:W-:Y:S01]  /*d3a0*/  IADD3 R13, P1, PT, R5, R2, RZ ;  /* 0x00000002050d7210 */ /* 0x002fe20007f3e0ff */
[----:B------:R-:W-:-:S03]  /*d3b0*/  IMAD.X R5, R20, 0x1, R27, P0 ;  /* 0x0000000114057824 */ /* 0x000fc600000e061b */
[----:B------:R-:W-:Y:S04]  /*d3c0*/  STL [R1+0x15e0], R12 ;  /* 0x0015e00c01007387 */ /* 0x000fe80000100800 */
[----:B------:R0:W-:Y:S04]  /*d3d0*/  STL [R1+0x1614], R13 ;  /* 0x0016140d01007387 */ /* 0x0001e80000100800 */
[----:B------:R1:W-:Y:S01]  /*d3e0*/  STL [R1+0x15e8], R5 ;  /* 0x0015e80501007387 */ /* 0x0003e20000100800 */
[----:B0-----:R-:W-:-:S03]  /*d3f0*/  IMAD.X R13, R20, 0x1, R4, P2 ;  /* 0x00000001140d7824 */ /* 0x001fc600010e0604 */
[----:B-1----:R-:W3:Y:S01]  /*d400*/  LDL.LU R5, [R1+0x48] ;  /* 0x0000480001057983 */ /* 0x002ee20000300800 */
[----:B--2---:R-:W-:-:S05]  /*d410*/  IADD3 R12, P0, PT, R11, R3, RZ ;  /* 0x000000030b0c7210 */ /* 0x004fca0007f1e0ff */
[----:B------:R0:W-:Y:S04]  /*d420*/  STL [R1+0x161c], R12 ;  /* 0x00161c0c01007387 */ /* 0x0001e80000100800 */
[----:B------:R1:W-:Y:S01]  /*d430*/  STL [R1+0x15f0], R13 ;  /* 0x0015f00d01007387 */ /* 0x0003e20000100800 */
[----:B0-----:R-:W-:Y:S01]  /*d440*/  IADD3 R12, P2, PT, R11, R2, RZ ;  /* 0x000000020b0c7210 */ /* 0x001fe20007f5e0ff */
[----:B-1----:R-:W-:-:S04]  /*d450*/  IMAD.X R13, R21, 0x1, R27, P5 ;  /* 0x00000001150d7824 */ /* 0x002fc800028e061b */
[----:B------:R-:W-:Y:S04]  /*d460*/  STL [R1+0x1624], R12 ;  /* 0x0016240c01007387 */ /* 0x000fe80000100800 */
[----:B------:R-:W-:Y:S01]  /*d470*/  STL [R1+0x15f8], R13 ;  /* 0x0015f80d01007387 */ /* 0x000fe20000100800 */
[----:B----4-:R-:W-:-:S05]  /*d480*/  IADD3 R11, P5, PT, R10, R3, RZ ;  /* 0x000000030a0b7210 */ /* 0x010fca0007fbe0ff */
[----:B------:R0:W-:Y:S04]  /*d490*/  STL [R1+0x162c], R11 ;  /* 0x00162c0b01007387 */ /* 0x0001e80000100800 */
[----:B0-----:R-:W2:Y:S01]  /*d4a0*/  LDL.LU R11, [R1+0x44] ;  /* 0x00004400010b7983 */ /* 0x001ea20000300800 */
[----:B------:R-:W-:Y:S01]  /*d4b0*/  IMAD.X R12, R21, 0x1, R4, P4 ;  /* 0x00000001150c7824 */ /* 0x000fe200020e0604 */
[----:B------:R-:W-:-:S04]  /*d4c0*/  IADD3 R10, P4, PT, R10, R2, RZ ;  /* 0x000000020a0a7210 */ /* 0x000fc80007f9e0ff */
[----:B------:R0:W-:Y:S04]  /*d4d0*/  STL [R1+0x1600], R12 ;  /* 0x0016000c01007387 */ /* 0x0001e80000100800 */
[----:B------:R1:W-:Y:S01]  /*d4e0*/  STL [R1+0x1634], R10 ;  /* 0x0016340a01007387 */ /* 0x0003e20000100800 */
[C---:B0-----:R-:W-:Y:S01]  /*d4f0*/  IMAD.X R12, R22.reuse, 0x1, R27, P3 ;  /* 0x00000001160c7824 */ /* 0x041fe200018e061b */
[----:B-----5:R-:W-:Y:S01]  /*d500*/  IADD3 R13, P3, PT, R9, R3, RZ ;  /* 0x00000003090d7210 */ /* 0x020fe20007f7e0ff */
[----:B-1----:R-:W-:-:S03]  /*d510*/  IMAD.X R10, R22, 0x1, R4, P1 ;  /* 0x00000001160a7824 */ /* 0x002fc600008e0604 */
[----:B------:R0:W-:Y:S04]  /*d520*/  STL [R1+0x1608], R12 ;  /* 0x0016080c01007387 */ /* 0x0001e80000100800 */
[----:B------:R-:W-:Y:S01]  /*d530*/  STL [R1+0x163c], R13 ;  /* 0x00163c0d01007387 */ /* 0x000fe20000100800 */
[-C--:B0-----:R-:W-:Y:S01]  /*d540*/  IADD3 R12, P1, PT, R9, R2.reuse, RZ ;  /* 0x00000002090c7210 */ /* 0x081fe20007f3e0ff */
[C---:B------:R-:W-:Y:S02]  /*d550*/  IMAD.X R9, R23.reuse, 0x1, R27, P0 ;  /* 0x0000000117097824 */ /* 0x040fe400000e061b */
[----:B------:R0:W-:Y:S04]  /*d560*/  STL [R1+0x1610], R10 ;  /* 0x0016100a01007387 */ /* 0x0001e80000100800 */
[----:B0-----:R-:W4:Y:S04]  /*d570*/  LDL.LU R10, [R1+0x40] ;  /* 0x00004000010a7983 */ /* 0x001f280000300800 */
[----:B------:R3:W-:Y:S04]  /*d580*/  STL [R1+0x1644], R12 ;  /* 0x0016440c01007387 */ /* 0x0007e80000100800 */
[----:B------:R0:W-:Y:S01]  /*d590*/  STL [R1+0x1618], R9 ;  /* 0x0016180901007387 */ /* 0x0001e20000100800 */
[C---:B---3--:R-:W-:Y:S01]  /*d5a0*/  IADD3 R12, P0, PT, R8.reuse, R3, RZ ;  /* 0x00000003080c7210 */ /* 0x048fe20007f1e0ff */
[----:B0-----:R-:W-:Y:S01]  /*d5b0*/  IMAD.X R9, R23, 0x1, R4, P2 ;  /* 0x0000000117097824 */ /* 0x001fe200010e0604 */
[----:B------:R-:W-:-:S03]  /*d5c0*/  IADD3 R8, P2, PT, R8, R2, RZ ;  /* 0x0000000208087210 */ /* 0x000fc60007f5e0ff */
[----:B------:R0:W-:Y:S04]  /*d5d0*/  STL [R1+0x164c], R12 ;  /* 0x00164c0c01007387 */ /* 0x0001e80000100800 */
[----:B------:R-:W3:Y:S04]  /*d5e0*/  LDL.LU R16, [R1+0xc4] ;  /* 0x0000c40001107983 */ /* 0x000ee80000300800 */
[----:B------:R1:W-:Y:S01]  /*d5f0*/  STL [R1+0x1620], R9 ;  /* 0x0016200901007387 */ /* 0x0003e20000100800 */
[----:B0-----:R-:W-:-:S03]  /*d600*/  IMAD.X R12, R24, 0x1, R27, P5 ;  /* 0x00000001180c7824 */ /* 0x001fc600028e061b */
[----:B------:R0:W-:Y:S04]  /*d610*/  STL [R1+0x1654], R8 ;  /* 0x0016540801007387 */ /* 0x0001e80000100800 */
[----:B-1----:R-:W5:Y:S01]  /*d620*/  LDL.LU R9, [R1+0x3c] ;  /* 0x00003c0001097983 */ /* 0x002f620000300800 */
[----:B0-----:R-:W-:-:S03]  /*d630*/  IADD3 R8, P5, PT, R7, R3, RZ ;  /* 0x0000000307087210 */ /* 0x001fc60007fbe0ff */
[----:B------:R0:W-:Y:S04]  /*d640*/  STL [R1+0x1628], R12 ;  /* 0x0016280c01007387 */ /* 0x0001e80000100800 */
[----:B------:R1:W-:Y:S01]  /*d650*/  STL [R1+0x165c], R8 ;  /* 0x00165c0801007387 */ /* 0x0003e20000100800 */
[----:B0-----:R-:W-:Y:S01]  /*d660*/  IMAD.X R12, R24, 0x1, R4, P4 ;  /* 0x00000001180c7824 */ /* 0x001fe200020e0604 */
[----:B------:R-:W-:Y:S02]  /*d670*/  IADD3 R7, P4, PT, R7, R2, RZ ;  /* 0x0000000207077210 */ /* 0x000fe40007f9e0ff */
[----:B-1----:R-:W5:Y:S04]  /*d680*/  LDL.LU R8, [R1+0xd0] ;  /* 0x0000d00001087983 */ /* 0x002f680000300800 */
[----:B------:R0:W-:Y:S04]  /*d690*/  STL [R1+0x1630], R12 ;  /* 0x0016300c01007387 */ /* 0x0001e80000100800 */
[----:B------:R1:W-:Y:S01]  /*d6a0*/  STL [R1+0x1664], R7 ;  /* 0x0016640701007387 */ /* 0x0003e20000100800 */
[----:B0-----:R-:W-:Y:S01]  /*d6b0*/  IMAD.X R12, R25, 0x1, R27, P3 ;  /* 0x00000001190c7824 */ /* 0x001fe200018e061b */
[----:B------:R-:W-:-:S02]  /*d6c0*/  IADD3 R13, P3, PT, R6, R3, RZ ;  /* 0x00000003060d7210 */ /* 0x000fc40007f7e0ff */
[----:B-1----:R-:W5:Y:S04]  /*d6d0*/  LDL.LU R7, [R1+0x30] ;  /* 0x0000300001077983 */ /* 0x002f680000300800 */
[----:B------:R0:W-:Y:S04]  /*d6e0*/  STL [R1+0x1638], R12 ;  /* 0x0016380c01007387 */ /* 0x0001e80000100800 */
[----:B------:R-:W-:Y:S04]  /*d6f0*/  STL [R1+0x166c], R13 ;  /* 0x00166c0d01007387 */ /* 0x000fe80000100800 */
[----:B------:R-:W5:Y:S01]  /*d700*/  LDL.LU R15, [R1+0xdc] ;  /* 0x0000dc00010f7983 */ /* 0x000f620000300800 */
[----:B0-----:R-:W-:Y:S01]  /*d710*/  IMAD.X R12, R25, 0x1, R4, P1 ;  /* 0x00000001190c7824 */ /* 0x001fe200008e0604 */
[----:B------:R-:W-:-:S04]  /*d720*/  IADD3 R6, P1, PT, R6, R2, RZ ;  /* 0x0000000206067210 */ /* 0x000fc80007f3e0ff */
[----:B------:R0:W-:Y:S04]  /*d730*/  STL [R1+0x1640], R12 ;  /* 0x0016400c01007387 */ /* 0x0001e80000100800 */
[----:B------:R1:W-:Y:S01]  /*d740*/  STL [R1+0x1674], R6 ;  /* 0x0016740601007387 */ /* 0x0003e20000100800 */
[----:B0-----:R-:W-:-:S03]  /*d750*/  IMAD.X R12, R26, 0x1, R27, P0 ;  /* 0x000000011a0c7824 */ /* 0x001fc600000e061b */
[----:B-1----:R-:W5:Y:S01]  /*d760*/  LDL.LU R6, [R1+0x2c] ;  /* 0x00002c0001067983 */ /* 0x002f620000300800 */
[----:B------:R-:W-:-:S03]  /*d770*/  IADD3 R13, P0, PT, R5, R3, RZ ;  /* 0x00000003050d7210 */ /* 0x000fc60007f1e0ff */
        /* <DEDUP_REMOVED lines=8> */
[----:B-1----:R-:W5:Y:S04]  /*d800*/  LDL.LU R5, [R1+0x28] ;  /* 0x0000280001057983 */ /* 0x002f680000300800 */
[----:B------:R0:W-:Y:S02]  /*d810*/  STL [R1+0x1658], R12 ;  /* 0x0016580c01007387 */ /* 0x0001e40000100800 */
[----:B0-----:R-:W-:Y:S01]  /*d820*/  IMAD.X R12, R28, 0x1, R4, P4 ;  /* 0x000000011c0c7824 */ /* 0x001fe200020e0604 */
[C---:B--2---:R-:W-:Y:S02]  /*d830*/  IADD3 R13, P5, PT, R11.reuse, R3, RZ ;  /* 0x000000030b0d7210 */ /* 0x044fe40007fbe0ff */
[----:B------:R-:W-:-:S03]  /*d840*/  IADD3 R11, P4, PT, R11, R2, RZ ;  /* 0x000000020b0b7210 */ /* 0x000fc60007f9e0ff */
[----:B------:R0:W-:Y:S04]  /*d850*/  STL [R1+0x168c], R13 ;  /* 0x00168c0d01007387 */ /* 0x0001e80000100800 */
[----:B0-----:R-:W2:Y:S04]  /*d860*/  LDL.LU R13, [R1+0xf0] ;  /* 0x0000f000010d7983 */ /* 0x001ea80000300800 */
[----:B------:R0:W-:Y:S04]  /*d870*/  STL [R1+0x1660], R12 ;  /* 0x0016600c01007387 */ /* 0x0001e80000100800 */
[----:B------:R4:W-:Y:S04]  /*d880*/  STL [R1+0x1694], R11 ;  /* 0x0016940b01007387 */ /* 0x0009e80000100800 */
[----:B0-----:R-:W2:Y:S01]  /*d890*/  LDL.LU R12, [R1+0x24] ;  /* 0x00002400010c7983 */ /* 0x001ea20000300800 */
[----:B------:R-:W-:-:S05]  /*d8a0*/  SHF.R.S32.HI R29, RZ, 0x1f, R29 ;  /* 0x0000001fff1d7819 */ /* 0x000fca000001141d */
[----:B------:R-:W-:-:S05]  /*d8b0*/  IMAD.X R17, R29, 0x1, R27, P3 ;  /* 0x000000011d117824 */ /* 0x000fca00018e061b */
[----:B------:R0:W-:Y:S01]  /*d8c0*/  STL [R1+0x1668], R17 ;  /* 0x0016681101007387 */ /* 0x0001e20000100800 */
[C---:B----4-:R-:W-:Y:S01]  /*d8d0*/  IADD3 R11, P3, PT, R10.reuse, R3, RZ ;  /* 0x000000030a0b7210 */ /* 0x050fe20007f7e0ff */
[----:B0-----:R-:W-:Y:S01]  /*d8e0*/  IMAD.X R17, R29, 0x1, R4, P1 ;  /* 0x000000011d117824 */ /* 0x001fe200008e0604 */
[----:B------:R-:W-:-:S03]  /*d8f0*/  IADD3 R10, P1, PT, R10, R2, RZ ;  /* 0x000000020a0a7210 */ /* 0x000fc60007f3e0ff */
[----:B------:R0:W-:Y:S04]  /*d900*/  STL [R1+0x169c], R11 ;  /* 0x00169c0b01007387 */ /* 0x0001e80000100800 */
[----:B0-----:R-:W4:Y:S04]  /*d910*/  LDL.LU R11, [R1+0xfc] ;  /* 0x0000fc00010b7983 */ /* 0x001f280000300800 */
[----:B------:R3:W-:Y:S04]  /*d920*/  STL [R1+0x1670], R17 ;  /* 0x0016701101007387 */ /* 0x0007e80000100800 */
[----:B------:R0:W-:Y:S01]  /*d930*/  STL [R1+0x16a4], R10 ;  /* 0x0016a40a01007387 */ /* 0x0001e20000100800 */
[----:B---3--:R-:W-:-:S03]  /*d940*/  IMAD.X R17, R16, 0x1, R27, P0 ;  /* 0x0000000110117824 */ /* 0x008fc600000e061b */
[----:B0-----:R-:W3:Y:S01]  /*d950*/  LDL.LU R10, [R1+0x20] ;  /* 0x00002000010a7983 */ /* 0x001ee20000300800 */
[----:B-----5:R-:W-:-:S03]  /*d960*/  IADD3 R18, P0, PT, R9, R3, RZ ;  /* 0x0000000309127210 */ /* 0x020fc60007f1e0ff */
[----:B------:R0:W-:Y:S04]  /*d970*/  STL [R1+0x1678], R17 ;  /* 0x0016781101007387 */ /* 0x0001e80000100800 */
[----:B------:R-:W-:Y:S01]  /*d980*/  STL [R1+0x16ac], R18 ;  /* 0x0016ac1201007387 */ /* 0x000fe20000100800 */
[----:B0-----:R-:W-:Y:S01]  /*d990*/  IMAD.X R17, R16, 0x1, R4, P2 ;  /* 0x0000000110117824 */ /* 0x001fe200010e0604 */
[----:B------:R-:W-:Y:S02]  /*d9a0*/  IADD3 R9, P2, PT, R9, R2, RZ ;  /* 0x0000000209097210 */ /* 0x000fe40007f5e0ff */
[----:B------:R-:W5:Y:S04]  /*d9b0*/  LDL.LU R16, [R1+0x104] ;  /* 0x0001040001107983 */ /* 0x000f680000300800 */
[----:B------:R0:W-:Y:S04]  /*d9c0*/  STL [R1+0x1680], R17 ;  /* 0x0016801101007387 */ /* 0x0001e80000100800 */
[----:B------:R1:W-:Y:S01]  /*d9d0*/  STL [R1+0x16b4], R9 ;  /* 0x0016b40901007387 */ /* 0x0003e20000100800 */
[----:B0-----:R-:W-:-:S03]  /*d9e0*/  IMAD.X R17, R8, 0x1, R27, P5 ;  /* 0x0000000108117824 */ /* 0x001fc600028e061b */
[----:B-1----:R-:W5:Y:S01]  /*d9f0*/  LDL.LU R9, [R1+0x18] ;  /* 0x0000180001097983 */ /* 0x002f620000300800 */
[----:B------:R-:W-:-:S03]  /*da00*/  IADD3 R18, P5, PT, R7, R3, RZ ;  /* 0x0000000307127210 */ /* 0x000fc60007fbe0ff */
        /* <DEDUP_REMOVED lines=25> */
[----:B------:R-:W-:Y:S04]  /*dba0*/  STL [R1+0x16b0], R17 ;  /* 0x0016b01101007387 */ /* 0x000fe80000100800 */
[----:B------:R0:W-:Y:S04]  /*dbb0*/  STL [R1+0x16e4], R5 ;  /* 0x0016e40501007387 */ /* 0x0001e80000100800 */
[----:B0-----:R-:W5:Y:S01]  /*dbc0*/  LDL.LU R5, [R1+0xc] ;  /* 0x00000c0001057983 */ /* 0x001f620000300800 */
[----:B--2---:R-:W-:-:S05]  /*dbd0*/  IMAD.X R17, R13, 0x1, R27, P5 ;  /* 0x000000010d117824 */ /* 0x004fca00028e061b */
[----:B------:R0:W-:Y:S01]  /*dbe0*/  STL [R1+0x16b8], R17 ;  /* 0x0016b81101007387 */ /* 0x0001e20000100800 */
[C---:B------:R-:W-:Y:S01]  /*dbf0*/  IADD3 R18, P5, PT, R12.reuse, R3, RZ ;  /* 0x000000030c127210 */ /* 0x040fe20007fbe0ff */
[----:B0-----:R-:W-:Y:S01]  /*dc00*/  IMAD.X R17, R13, 0x1, R4, P4 ;  /* 0x000000010d117824 */ /* 0x001fe200020e0604 */
[----:B------:R-:W-:-:S03]  /*dc10*/  IADD3 R12, P4, PT, R12, R2, RZ ;  /* 0x000000020c0c7210 */ /* 0x000fc60007f9e0ff */
[----:B------:R-:W-:Y:S04]  /*dc20*/  STL [R1+0x16ec], R18 ;  /* 0x0016ec1201007387 */ /* 0x000fe80000100800 */
[----:B------:R-:W2:Y:S04]  /*dc30*/  LDL.LU R13, [R1+0x11c] ;  /* 0x00011c00010d7983 */ /* 0x000ea80000300800 */
[----:B------:R-:W-:Y:S04]  /*dc40*/  STL [R1+0x16c0], R17 ;  /* 0x0016c01101007387 */ /* 0x000fe80000100800 */
[----:B------:R0:W-:Y:S04]  /*dc50*/  STL [R1+0x16f4], R12 ;  /* 0x0016f40c01007387 */ /* 0x0001e80000100800 */
[----:B0-----:R-:W2:Y:S01]  /*dc60*/  LDL.LU R12, [R1+0x8] ;  /* 0x00000800010c7983 */ /* 0x001ea20000300800 */
[----:B----4-:R-:W-:-:S05]  /*dc70*/  IMAD.X R17, R11, 0x1, R27, P3 ;  /* 0x000000010b117824 */ /* 0x010fca00018e061b */
[----:B------:R0:W-:Y:S02]  /*dc80*/  STL [R1+0x16c8], R17 ;  /* 0x0016c81101007387 */ /* 0x0001e40000100800 */
[----:B0-----:R-:W-:Y:S01]  /*dc90*/  IMAD.X R17, R11, 0x1, R4, P1 ;  /* 0x000000010b117824 */ /* 0x001fe200008e0604 */
[C---:B---3--:R-:W-:Y:S02]  /*dca0*/  IADD3 R18, P3, PT, R10.reuse, R3, RZ ;  /* 0x000000030a127210 */ /* 0x048fe40007f7e0ff */
[----:B------:R-:W-:-:S03]  /*dcb0*/  IADD3 R10, P1, PT, R10, R2, RZ ;  /* 0x000000020a0a7210 */ /* 0x000fc60007f3e0ff */
[----:B------:R-:W-:Y:S04]  /*dcc0*/  STL [R1+0x16fc], R18 ;  /* 0x0016fc1201007387 */ /* 0x000fe80000100800 */
[----:B------:R-:W3:Y:S04]  /*dcd0*/  LDL.LU R11, [R1+0x12c] ;  /* 0x00012c00010b7983 */ /* 0x000ee80000300800 */
[----:B------:R5:W-:Y:S04]  /*dce0*/  STL [R1+0x16d0], R17 ;  /* 0x0016d01101007387 */ /* 0x000be80000100800 */
[----:B------:R0:W-:Y:S01]  /*dcf0*/  STL [R1+0x1704], R10 ;  /* 0x0017040a01007387 */ /* 0x0001e20000100800 */
[----:B-----5:R-:W-:-:S03]  /*dd00*/  IMAD.X R17, R16, 0x1, R27, P0 ;  /* 0x0000000110117824 */ /* 0x020fc600000e061b */
[----:B0-----:R-:W4:Y:S04]  /*dd10*/  LDL.LU R10, [R1+0x4] ;  /* 0x00000400010a7983 */ /* 0x001f280000300800 */
[----:B------:R0:W-:Y:S01]  /*dd20*/  STL [R1+0x16d8], R17 ;  /* 0x0016d81101007387 */ /* 0x0001e20000100800 */
[----:B------:R-:W-:-:S05]  /*dd30*/  IADD3 R18, P0, PT, R9, R3, RZ ;  /* 0x0000000309127210 */ /* 0x000fca0007f1e0ff */
[----:B------:R-:W-:Y:S01]  /*dd40*/  STL [R1+0x170c], R18 ;  /* 0x00170c1201007387 */ /* 0x000fe20000100800 */
[----:B0-----:R-:W-:Y:S01]  /*dd50*/  IMAD.X R17, R16, 0x1, R4, P2 ;  /* 0x0000000110117824 */ /* 0x001fe200010e0604 */
[----:B------:R-:W-:Y:S02]  /*dd60*/  IADD3 R9, P2, PT, R9, R2, RZ ;  /* 0x0000000209097210 */ /* 0x000fe40007f5e0ff */
[----:B------:R-:W5:Y:S04]  /*dd70*/  LDL.LU R16, [R1+0x130] ;  /* 0x0001300001107983 */ /* 0x000f680000300800 */
[----:B------:R0:W-:Y:S04]  /*dd80*/  STL [R1+0x16e0], R17 ;  /* 0x0016e01101007387 */ /* 0x0001e80000100800 */
[----:B------:R1:W-:Y:S01]  /*dd90*/  STL [R1+0x1714], R9 ;  /* 0x0017140901007387 */ /* 0x0003e20000100800 */
[----:B0-----:R-:W-:-:S03]  /*dda0*/  IMAD.X R17, R8, 0x1, R27, P5 ;  /* 0x0000000108117824 */ /* 0x001fc600028e061b */
[----:B-1----:R-:W5:Y:S04]  /*ddb0*/  LDL.LU R9, [R1+0x9c] ;  /* 0x00009c0001097983 */ /* 0x002f680000300800 */
[----:B------:R0:W-:Y:S01]  /*ddc0*/  STL [R1+0x16e8], R17 ;  /* 0x0016e81101007387 */ /* 0x0001e20000100800 */
[C---:B------:R-:W-:Y:S01]  /*ddd0*/  IADD3 R18, P5, PT, R7.reuse, R3, RZ ;  /* 0x0000000307127210 */ /* 0x040fe20007fbe0ff */
[----:B0-----:R-:W-:Y:S01]  /*dde0*/  IMAD.X R17, R8, 0x1, R4, P4 ;  /* 0x0000000108117824 */ /* 0x001fe200020e0604 */
[----:B------:R-:W-:-:S03]  /*ddf0*/  IADD3 R7, P4, PT, R7, R2, RZ ;  /* 0x0000000207077210 */ /* 0x000fc60007f9e0ff */
[----:B------:R-:W-:Y:S04]  /*de00*/  STL [R1+0x171c], R18 ;  /* 0x00171c1201007387 */ /* 0x000fe80000100800 */
        /* <DEDUP_REMOVED lines=25> */
[----:B------:R0:W-:Y:S02]  /*dfa0*/  STL [R1+0x1718], R17 ;  /* 0x0017181101007387 */ /* 0x0001e40000100800 */
[----:B0-----:R-:W-:Y:S01]  /*dfb0*/  IMAD.X R17, R13, 0x1, R4, P4 ;  /* 0x000000010d117824 */ /* 0x001fe200020e0604 */
[C---:B------:R-:W-:Y:S02]  /*dfc0*/  IADD3 R18, P5, PT, R12.reuse, R3, RZ ;  /* 0x000000030c127210 */ /* 0x040fe40007fbe0ff */
[----:B------:R-:W-:-:S03]  /*dfd0*/  IADD3 R12, P4, PT, R12, R2, RZ ;  /* 0x000000020c0c7210 */ /* 0x000fc60007f9e0ff */
[----:B------:R-:W-:Y:S04]  /*dfe0*/  STL [R1+0x174c], R18 ;  /* 0x00174c1201007387 */ /* 0x000fe80000100800 */
[----:B------:R-:W2:Y:S04]  /*dff0*/  LDL.LU R13, [R1+0x140] ;  /* 0x00014000010d7983 */ /* 0x000ea80000300800 */
[----:B------:R-:W-:Y:S04]  /*e000*/  STL [R1+0x1720], R17 ;  /* 0x0017201101007387 */ /* 0x000fe80000100800 */
[----:B------:R0:W-:Y:S04]  /*e010*/  STL [R1+0x1754], R12 ;  /* 0x0017540c01007387 */ /* 0x0001e80000100800 */
[----:B0-----:R-:W2:Y:S01]  /*e020*/  LDL.LU R12, [R1+0xac] ;  /* 0x0000ac00010c7983 */ /* 0x001ea20000300800 */
[----:B---3--:R-:W-:-:S05]  /*e030*/  IMAD.X R17, R11, 0x1, R27, P3 ;  /* 0x000000010b117824 */ /* 0x008fca00018e061b */
[----:B------:R0:W-:Y:S02]  /*e040*/  STL [R1+0x1728], R17 ;  /* 0x0017281101007387 */ /* 0x0001e40000100800 */
[----:B0-----:R-:W-:Y:S02]  /*e050*/  IMAD.X R17, R11, 0x1, R4, P1 ;  /* 0x000000010b117824 */ /* 0x001fe400008e0604 */
[----:B------:R-:W3:Y:S01]  /*e060*/  LDL.LU R11, [R1+0x144] ;  /* 0x00014400010b7983 */ /* 0x000ee20000300800 */
[----:B----4-:R-:W-:-:S05]  /*e070*/  IADD3 R18, P3, PT, R10, R3, RZ ;  /* 0x000000030a127210 */ /* 0x010fca0007f7e0ff */
[----:B------:R0:W-:Y:S04]  /*e080*/  STL [R1+0x175c], R18 ;  /* 0x00175c1201007387 */ /* 0x0001e80000100800 */
[----:B------:R5:W-:Y:S01]  /*e090*/  STL [R1+0x1730], R17 ;  /* 0x0017301101007387 */ /* 0x000be20000100800 */
[----:B0-----:R-:W-:-:S03]  /*e0a0*/  IADD3 R18, P1, PT, R10, R2, RZ ;  /* 0x000000020a127210 */ /* 0x001fc60007f3e0ff */
[----:B------:R-:W4:Y:S01]  /*e0b0*/  LDL.LU R10, [R1+0xb0] ;  /* 0x0000b000010a7983 */ /* 0x000f220000300800 */
[----:B-----5:R-:W-:-:S03]  /*e0c0*/  IMAD.X R17, R16, 0x1, R27, P0 ;  /* 0x0000000110117824 */ /* 0x020fc600000e061b */
[----:B------:R0:W-:Y:S04]  /*e0d0*/  STL [R1+0x1764], R18 ;  /* 0x0017641201007387 */ /* 0x0001e80000100800 */
[----:B------:R1:W-:Y:S01]  /*e0e0*/  STL [R1+0x1738], R17 ;  /* 0x0017381101007387 */ /* 0x0003e20000100800 */
[C---:B0-----:R-:W-:Y:S01]  /*e0f0*/  IADD3 R18, P0, PT, R9.reuse, R3, RZ ;  /* 0x0000000309127210 */ /* 0x041fe20007f1e0ff */
[----:B-1----:R-:W-:Y:S02]  /*e100*/  IMAD.X R17, R16, 0x1, R4, P2 ;  /* 0x0000000110117824 */ /* 0x002fe400010e0604 */
[----:B------:R-:W5:Y:S04]  /*e110*/  LDL.LU R16, [R1+0x148] ;  /* 0x0001480001107983 */ /* 0x000f680000300800 */
[----:B------:R0:W-:Y:S04]  /*e120*/  STL [R1+0x176c], R18 ;  /* 0x00176c1201007387 */ /* 0x0001e80000100800 */
[----:B------:R1:W-:Y:S01]  /*e130*/  STL [R1+0x1740], R17 ;  /* 0x0017401101007387 */ /* 0x0003e20000100800 */
[----:B0-----:R-:W-:-:S03]  /*e140*/  IADD3 R18, P2, PT, R9, R2, RZ ;  /* 0x0000000209127210 */ /* 0x001fc60007f5e0ff */
[----:B------:R-:W5:Y:S01]  /*e150*/  LDL.LU R9, [R1+0xb4] ;  /* 0x0000b40001097983 */ /* 0x000f620000300800 */
[----:B-1----:R-:W-:-:S03]  /*e160*/  IMAD.X R17, R8, 0x1, R27, P5 ;  /* 0x0000000108117824 */ /* 0x002fc600028e061b */
        /* <DEDUP_REMOVED lines=23> */
[----:B-1----:R-:W-:Y:S01]  /*e2e0*/  IMAD.X R17, R14, 0x1, R4, P2 ;  /* 0x000000010e117824 */ /* 0x002fe200010e0604 */
[----:B------:R-:W-:-:S03]  /*e2f0*/  IADD3 R14, P2, PT, R5, R2, RZ ;  /* 0x00000002050e7210 */ /* 0x000fc60007f5e0ff */
[----:B------:R-:W-:Y:S04]  /*e300*/  STL [R1+0x179c], R18 ;  /* 0x00179c1201007387 */ /* 0x000fe80000100800 */
[----:B------:R-:W5:Y:S04]  /*e310*/  LDL.LU R5, [R1+0x154] ;  /* 0x0001540001057983 */ /* 0x000f680000300800 */
[----:B------:R-:W-:Y:S04]  /*e320*/  STL [R1+0x1770], R17 ;  /* 0x0017701101007387 */ /* 0x000fe80000100800 */
[----:B------:R0:W-:Y:S04]  /*e330*/  STL [R1+0x17a4], R14 ;  /* 0x0017a40e01007387 */ /* 0x0001e80000100800 */
[----:B0-----:R-:W5:Y:S01]  /*e340*/  LDL.LU R14, [R1+0xc0] ;  /* 0x0000c000010e7983 */ /* 0x001f620000300800 */
[----:B--2---:R-:W-:-:S02]  /*e350*/  IMAD.X R18, R13, 0x1, R27, P5 ;  /* 0x000000010d127824 */ /* 0x004fc400028e061b */
[----:B------:R-:W-:-:S03]  /*e360*/  IMAD.X R13, R13, 0x1, R4, P4 ;  /* 0x000000010d0d7824 */ /* 0x000fc600020e0604 */
[----:B------:R-:W-:Y:S01]  /*e370*/  STL [R1+0x1778], R18 ;  /* 0x0017781201007387 */ /* 0x000fe20000100800 */
[----:B------:R-:W-:-:S05]  /*e380*/  IADD3 R17, P5, PT, R12, R3, RZ ;  /* 0x000000030c117210 */ /* 0x000fca0007fbe0ff */
[----:B------:R-:W-:Y:S04]  /*e390*/  STL [R1+0x17ac], R17 ;  /* 0x0017ac1101007387 */ /* 0x000fe80000100800 */
[----:B------:R0:W-:Y:S04]  /*e3a0*/  STL [R1+0x1780], R13 ;  /* 0x0017800d01007387 */ /* 0x0001e80000100800 */
[----:B0-----:R-:W2:Y:S01]  /*e3b0*/  LDL.LU R13, [R1+0x158] ;  /* 0x00015800010d7983 */ /* 0x001ea20000300800 */
[----:B------:R-:W-:Y:S01]  /*e3c0*/  IADD3 R12, P4, PT, R12, R2, RZ ;  /* 0x000000020c0c7210 */ /* 0x000fe20007f9e0ff */
[----:B---3--:R-:W-:-:S04]  /*e3d0*/  IMAD.X R17, R11, 0x1, R27, P3 ;  /* 0x000000010b117824 */ /* 0x008fc800018e061b */
[----:B------:R0:W-:Y:S01]  /*e3e0*/  STL [R1+0x17b4], R12 ;  /* 0x0017b40c01007387 */ /* 0x0001e20000100800 */
[----:B------:R-:W-:-:S03]  /*e3f0*/  IMAD.X R11, R11, 0x1, R4, P1 ;  /* 0x000000010b0b7824 */ /* 0x000fc600008e0604 */
[----:B0-----:R-:W3:Y:S04]  /*e400*/  LDL.LU R12, [R1+0xc8] ;  /* 0x0000c800010c7983 */ /* 0x001ee80000300800 */
[----:B------:R4:W-:Y:S02]  /*e410*/  STL [R1+0x1788], R17 ;  /* 0x0017881101007387 */ /* 0x0009e40000100800 */
[C---:B----4-:R-:W-:Y:S02]  /*e420*/  IADD3 R17, P3, PT, R10.reuse, R3, RZ ;  /* 0x000000030a117210 */ /* 0x050fe40007f7e0ff */
[----:B------:R-:W-:-:S03]  /*e430*/  IADD3 R10, P1, PT, R10, R2, RZ ;  /* 0x000000020a0a7210 */ /* 0x000fc60007f3e0ff */
[----:B------:R5:W-:Y:S04]  /*e440*/  STL [R1+0x17bc], R17 ;  /* 0x0017bc1101007387 */ /* 0x000be80000100800 */
[----:B------:R0:W-:Y:S01]  /*e450*/  STL [R1+0x1790], R11 ;  /* 0x0017900b01007387 */ /* 0x0001e20000100800 */
[----:B-----5:R-:W-:-:S03]  /*e460*/  IMAD.X R17, R16, 0x1, R27, P0 ;  /* 0x0000000110117824 */ /* 0x020fc600000e061b */
[----:B0-----:R-:W4:Y:S01]  /*e470*/  LDL.LU R11, [R1+0x15c] ;  /* 0x00015c00010b7983 */ /* 0x001f220000300800 */
[----:B------:R-:W-:-:S03]  /*e480*/  IMAD.X R18, R16, 0x1, R4, P2 ;  /* 0x0000000110127824 */ /* 0x000fc600010e0604 */
[----:B------:R0:W-:Y:S01]  /*e490*/  STL [R1+0x17c4], R10 ;  /* 0x0017c40a01007387 */ /* 0x0001e20000100800 */
[----:B------:R-:W-:-:S03]  /*e4a0*/  IADD3 R19, P0, PT, R9, R3, RZ ;  /* 0x0000000309137210 */ /* 0x000fc60007f1e0ff */
[----:B0-----:R-:W5:Y:S04]  /*e4b0*/  LDL.LU R10, [R1+0xcc] ;  /* 0x0000cc00010a7983 */ /* 0x001f680000300800 */
[----:B------:R0:W-:Y:S04]  /*e4c0*/  STL [R1+0x1798], R17 ;  /* 0x0017981101007387 */ /* 0x0001e80000100800 */
[----:B------:R-:W-:Y:S01]  /*e4d0*/  STL [R1+0x17cc], R19 ;  /* 0x0017cc1301007387 */ /* 0x000fe20000100800 */
[----:B0-----:R-:W-:-:S03]  /*e4e0*/  IADD3 R17, P2, PT, R9, R2, RZ ;  /* 0x0000000209117210 */ /* 0x001fc60007f5e0ff */
[----:B------:R-:W-:Y:S01]  /*e4f0*/  STL [R1+0x17a0], R18 ;  /* 0x0017a01201007387 */ /* 0x000fe20000100800 */
[----:B------:R-:W-:-:S03]  /*e500*/  IMAD.X R16, R8, 0x1, R27, P5 ;  /* 0x0000000108107824 */ /* 0x000fc600028e061b */
[----:B------:R-:W5:Y:S04]  /*e510*/  LDL.LU R9, [R1+0x160] ;  /* 0x0001600001097983 */ /* 0x000f680000300800 */
[----:B------:R0:W-:Y:S01]  /*e520*/  STL [R1+0x17d4], R17 ;  /* 0x0017d41101007387 */ /* 0x0001e20000100800 */
[----:B------:R-:W-:-:S03]  /*e530*/  IMAD.X R8, R8, 0x1, R4, P4 ;  /* 0x0000000108087824 */ /* 0x000fc600020e0604 */
[----:B0-----:R-:W5:Y:S04]  /*e540*/  LDL.LU R17, [R1+0xd4] ;  /* 0x0000d40001117983 */ /* 0x001f680000300800 */
[----:B------:R0:W-:Y:S02]  /*e550*/  STL [R1+0x17a8], R16 ;  /* 0x0017a81001007387 */ /* 0x0001e40000100800 */
[C---:B0-----:R-:W-:Y:S02]  /*e560*/  IADD3 R16, P5, PT, R7.reuse, R3, RZ ;  /* 0x0000000307107210 */ /* 0x041fe40007fbe0ff */
[----:B------:R-:W-:-:S03]  /*e570*/  IADD3 R7, P4, PT, R7, R2, RZ ;  /* 0x0000000207077210 */ /* 0x000fc60007f9e0ff */
[----:B------:R0:W-:Y:S04]  /*e580*/  STL [R1+0x17dc], R16 ;  /* 0x0017dc1001007387 */ /* 0x0001e80000100800 */
[----:B------:R1:W-:Y:S01]  /*e590*/  STL [R1+0x17b0], R8 ;  /* 0x0017b00801007387 */ /* 0x0003e20000100800 */
[C---:B------:R-:W-:Y:S02]  /*e5a0*/  IMAD.X R18, R15.reuse, 0x1, R4, P1 ;  /* 0x000000010f127824 */ /* 0x040fe400008e0604 */
[----:B0-----:R-:W-:Y:S01]  /*e5b0*/  IMAD.X R16, R15, 0x1, R27, P3 ;  /* 0x000000010f107824 */ /* 0x001fe200018e061b */
[----:B-1----:R-:W5:Y:S04]  /*e5c0*/  LDL.LU R8, [R1+0x164] ;  /* 0x0001640001087983 */ /* 0x002f680000300800 */
[----:B------:R0:W-:Y:S01]  /*e5d0*/  STL [R1+0x17e4], R7 ;  /* 0x0017e40701007387 */ /* 0x0001e20000100800 */
[----:B------:R-:W-:-:S02]  /*e5e0*/  IADD3 R19, P3, PT, R6, R3, RZ ;  /* 0x0000000306137210 */ /* 0x000fc40007f7e0ff */
[----:B------:R-:W-:Y:S01]  /*e5f0*/  IADD3 R15, P1, PT, R6, R2, RZ ;  /* 0x00000002060f7210 */ /* 0x000fe20007f3e0ff */
[----:B0-----:R-:W5:Y:S04]  /*e600*/  LDL.LU R7, [R1+0xd8] ;  /* 0x0000d80001077983 */ /* 0x001f680000300800 */
[----:B------:R0:W-:Y:S04]  /*e610*/  STL [R1+0x17b8], R16 ;  /* 0x0017b81001007387 */ /* 0x0001e80000100800 */
[----:B0-----:R-:W5:Y:S04]  /*e620*/  LDL.LU R16, [R1+0x168] ;  /* 0x0001680001107983 */ /* 0x001f680000300800 */
[----:B------:R-:W-:Y:S04]  /*e630*/  STL [R1+0x17ec], R19 ;  /* 0x0017ec1301007387 */ /* 0x000fe80000100800 */
[----:B------:R0:W-:Y:S04]  /*e640*/  STL [R1+0x17c0], R18 ;  /* 0x0017c01201007387 */ /* 0x0001e80000100800 */
[----:B------:R-:W5:Y:S04]  /*e650*/  LDL.LU R6, [R1+0xe0] ;  /* 0x0000e00001067983 */ /* 0x000f680000300800 */
[----:B------:R1:W-:Y:S01]  /*e660*/  STL [R1+0x17f4], R15 ;  /* 0x0017f40f01007387 */ /* 0x0003e20000100800 */
[----:B0-----:R-:W-:-:S05]  /*e670*/  IMAD.X R18, R5, 0x1, R27, P0 ;  /* 0x0000000105127824 */ /* 0x001fca00000e061b */
[----:B------:R0:W-:Y:S01]  /*e680*/  STL [R1+0x17c8], R18 ;  /* 0x0017c81201007387 */ /* 0x0001e20000100800 */
[C---:B-1----:R-:W-:Y:S01]  /*e690*/  IADD3 R15, P0, PT, R14.reuse, R3, RZ ;  /* 0x000000030e0f7210 */ /* 0x042fe20007f1e0ff */
[----:B0-----:R-:W-:Y:S02]  /*e6a0*/  IMAD.X R18, R5, 0x1, R4, P2 ;  /* 0x0000000105127824 */ /* 0x001fe400010e0604 */
[----:B------:R-:W5:Y:S04]  /*e6b0*/  LDL.LU R5, [R1+0x16c] ;  /* 0x00016c0001057983 */ /* 0x000f680000300800 */
[----:B------:R0:W-:Y:S04]  /*e6c0*/  STL [R1+0x17fc], R15 ;  /* 0x0017fc0f01007387 */ /* 0x0001e80000100800 */
[----:B0-----:R-:W5:Y:S04]  /*e6d0*/  LDL.LU R15, [R1+0xe8] ;  /* 0x0000e800010f7983 */ /* 0x001f680000300800 */
[----:B------:R0:W-:Y:S02]  /*e6e0*/  STL [R1+0x17d0], R18 ;  /* 0x0017d01201007387 */ /* 0x0001e40000100800 */
[----:B0-----:R-:W-:-:S05]  /*e6f0*/  IADD3 R18, P2, PT, R14, R2, RZ ;  /* 0x000000020e127210 */ /* 0x001fca0007f5e0ff */
[----:B------:R-:W-:Y:S01]  /*e700*/  STL [R1+0x1804], R18 ;  /* 0x0018041201007387 */ /* 0x000fe20000100800 */
[----:B--2---:R-:W-:-:S05]  /*e710*/  IMAD.X R14, R13, 0x1, R27, P5 ;  /* 0x000000010d0e7824 */ /* 0x004fca00028e061b */
[----:B------:R0:W-:Y:S04]  /*e720*/  STL [R1+0x17d8], R14 ;  /* 0x0017d80e01007387 */ /* 0x0001e80000100800 */
[----:B0-----:R-:W2:Y:S01]  /*e730*/  LDL.LU R14, [R1+0x170] ;  /* 0x00017000010e7983 */ /* 0x001ea20000300800 */
[----:B---3--:R-:W-:Y:S01]  /*e740*/  IADD3 R19, P5, PT, R12, R3, RZ ;  /* 0x000000030c137210 */ /* 0x008fe20007fbe0ff */
[----:B------:R-:W-:-:S04]  /*e750*/  IMAD.X R18, R13, 0x1, R4, P4 ;  /* 0x000000010d127824 */ /* 0x000fc800020e0604 */
[----:B------:R-:W-:Y:S04]  /*e760*/  STL [R1+0x180c], R19 ;  /* 0x00180c1301007387 */ /* 0x000fe80000100800 */
[----:B------:R-:W3:Y:S04]  /*e770*/  LDL.LU R13, [R1+0xec] ;  /* 0x0000ec00010d7983 */ /* 0x000ee80000300800 */
[----:B------:R0:W-:Y:S02]  /*e780*/  STL [R1+0x17e0], R18 ;  /* 0x0017e01201007387 */ /* 0x0001e40000100800 */
[----:B0-----:R-:W-:-:S05]  /*e790*/  IADD3 R18, P4, PT, R12, R2, RZ ;  /* 0x000000020c127210 */ /* 0x001fca0007f9e0ff */
[----:B------:R0:W-:Y:S01]  /*e7a0*/  STL [R1+0x1814], R18 ;  /* 0x0018141201007387 */ /* 0x0001e20000100800 */
[C---:B----4-:R-:W-:Y:S02]  /*e7b0*/  IMAD.X R12, R11.reuse, 0x1, R27, P3 ;  /* 0x000000010b0c7824 */ /* 0x050fe400018e061b */
[----:B0-----:R-:W-:-:S03]  /*e7c0*/  IMAD.X R18, R11, 0x1, R4, P1 ;  /* 0x000000010b127824 */ /* 0x001fc600008e0604 */
[----:B------:R0:W-:Y:S01]  /*e7d0*/  STL [R1+0x17e8], R12 ;  /* 0x0017e80c01007387 */ /* 0x0001e20000100800 */
[----:B-----5:R-:W-:-:S03]  /*e7e0*/  IADD3 R19, P3, PT, R10, R3, RZ ;  /* 0x000000030a137210 */ /* 0x020fc60007f7e0ff */
[----:B0-----:R-:W4:Y:S04]  /*e7f0*/  LDL.LU R12, [R1+0x174] ;  /* 0x00017400010c7983 */ /* 0x001f280000300800 */
[----:B------:R-:W-:Y:S04]  /*e800*/  STL [R1+0x181c], R19 ;  /* 0x00181c1301007387 */ /* 0x000fe80000100800 */
[----:B------:R-:W5:Y:S04]  /*e810*/  LDL.LU R11, [R1+0xf4] ;  /* 0x0000f400010b7983 */ /* 0x000f680000300800 */
[----:B------:R0:W-:Y:S02]  /*e820*/  STL [R1+0x17f0], R18 ;  /* 0x0017f01201007387 */ /* 0x0001e40000100800 */
[----:B0-----:R-:W-:Y:S01]  /*e830*/  IADD3 R18, P1, PT, R10, R2, RZ ;  /* 0x000000020a127210 */ /* 0x001fe20007f3e0ff */
[----:B------:R-:W-:-:S04]  /*e840*/  IMAD.X R10, R9, 0x1, R27, P0 ;  /* 0x00000001090a7824 */ /* 0x000fc800000e061b */
[----:B------:R0:W-:Y:S01]  /*e850*/  STL [R1+0x1824], R18 ;  /* 0x0018241201007387 */ /* 0x0001e20000100800 */
[----:B------:R-:W-:-:S03]  /*e860*/  IADD3 R19, P0, PT, R17, R3, RZ ;  /* 0x0000000311137210 */ /* 0x000fc60007f1e0ff */
[----:B------:R1:W-:Y:S01]  /*e870*/  STL [R1+0x17f8], R10 ;  /* 0x0017f80a01007387 */ /* 0x0003e20000100800 */
[----:B0-----:R-:W-:-:S03]  /*e880*/  IMAD.X R18, R9, 0x1, R4, P2 ;  /* 0x0000000109127824 */ /* 0x001fc600010e0604 */
[----:B-1----:R-:W5:Y:S04]  /*e890*/  LDL.LU R10, [R1+0x178] ;  /* 0x00017800010a7983 */ /* 0x002f680000300800 */
[----:B------:R0:W-:Y:S04]  /*e8a0*/  STL [R1+0x182c], R19 ;  /* 0x00182c1301007387 */ /* 0x0001e80000100800 */
[----:B------:R-:W5:Y:S04]  /*e8b0*/  LDL.LU R9, [R1+0xf8] ;  /* 0x0000f80001097983 */ /* 0x000f680000300800 */
[----:B------:R1:W-:Y:S01]  /*e8c0*/  STL [R1+0x1800], R18 ;  /* 0x0018001201007387 */ /* 0x0003e20000100800 */
[----:B0-----:R-:W-:Y:S01]  /*e8d0*/  IADD3 R19, P2, PT, R17, R2, RZ ;  /* 0x0000000211137210 */ /* 0x001fe20007f5e0ff */
[----:B-1----:R-:W-:-:S02]  /*e8e0*/  IMAD.X R18, R8, 0x1, R27, P5 ;  /* 0x0000000108127824 */ /* 0x002fc400028e061b */
[----:B------:R-:W-:Y:S02]  /*e8f0*/  IMAD.X R8, R8, 0x1, R4, P4 ;  /* 0x0000000108087824 */ /* 0x000fe400020e0604 */
[----:B------:R-:W-:Y:S04]  /*e900*/  STL [R1+0x1834], R19 ;  /* 0x0018341301007387 */ /* 0x000fe80000100800 */
[----:B------:R-:W-:Y:S01]  /*e910*/  STL [R1+0x1808], R18 ;  /* 0x0018081201007387 */ /* 0x000fe20000100800 */
[C---:B------:R-:W-:Y:S02]  /*e920*/  IADD3 R17, P5, PT, R7.reuse, R3, RZ ;  /* 0x0000000307117210 */ /* 0x040fe40007fbe0ff */
[----:B------:R-:W-:-:S03]  /*e930*/  IADD3 R7, P4, PT, R7, R2, RZ ;  /* 0x0000000207077210 */ /* 0x000fc60007f9e0ff */
[----:B------:R0:W-:Y:S04]  /*e940*/  STL [R1+0x183c], R17 ;  /* 0x00183c1101007387 */ /* 0x0001e80000100800 */
[----:B------:R1:W-:Y:S01]  /*e950*/  STL [R1+0x1810], R8 ;  /* 0x0018100801007387 */ /* 0x0003e20000100800 */
[----:B0-----:R-:W-:-:S03]  /*e960*/  IMAD.X R17, R16, 0x1, R27, P3 ;  /* 0x0000000110117824 */ /* 0x001fc600018e061b */
[----:B-1----:R-:W5:Y:S04]  /*e970*/  LDL.LU R8, [R1+0x17c] ;  /* 0x00017c0001087983 */ /* 0x002f680000300800 */
[----:B------:R0:W-:Y:S01]  /*e980*/  STL [R1+0x1844], R7 ;  /* 0x0018440701007387 */ /* 0x0001e20000100800 */
[----:B------:R-:W-:-:S03]  /*e990*/  IADD3 R18, P3, PT, R6, R3, RZ ;  /* 0x0000000306127210 */ /* 0x000fc60007f7e0ff */
[----:B0-----:R-:W5:Y:S04]  /*e9a0*/  LDL.LU R7, [R1+0x100] ;  /* 0x0001000001077983 */ /* 0x001f680000300800 */
[----:B------:R0:W-:Y:S04]  /*e9b0*/  STL [R1+0x1818], R17 ;  /* 0x0018181101007387 */ /* 0x0001e80000100800 */
[----:B------:R-:W-:Y:S01]  /*e9c0*/  STL [R1+0x184c], R18 ;  /* 0x00184c1201007387 */ /* 0x000fe20000100800 */
[----:B0-----:R-:W-:Y:S01]  /*e9d0*/  IMAD.X R17, R16, 0x1, R4, P1 ;  /* 0x0000000110117824 */ /* 0x001fe200008e0604 */
[----:B------:R-:W-:Y:S01]  /*e9e0*/  IADD3 R6, P1, PT, R6, R2, RZ ;  /* 0x0000000206067210 */ /* 0x000fe20007f3e0ff */
[----:B------:R-:W-:-:S03]  /*e9f0*/  IMAD.X R16, R5, 0x1, R27, P0 ;  /* 0x0000000105107824 */ /* 0x000fc600000e061b */
[----:B------:R0:W-:Y:S04]  /*ea00*/  STL [R1+0x1820], R17 ;  /* 0x0018201101007387 */ /* 0x0001e80000100800 */
[----:B------:R1:W-:Y:S01]  /*ea10*/  STL [R1+0x1854], R6 ;  /* 0x0018540601007387 */ /* 0x0003e20000100800 */
[----:B0-----:R-:W-:-:S03]  /*ea20*/  IADD3 R17, P0, PT, R15, R3, RZ ;  /* 0x000000030f117210 */ /* 0x001fc60007f1e0ff */
[----:B-1----:R-:W5:Y:S04]  /*ea30*/  LDL.LU R6, [R1+0x180] ;  /* 0x0001800001067983 */ /* 0x002f680000300800 */
[----:B------:R0:W-:Y:S04]  /*ea40*/  STL [R1+0x1828], R16 ;  /* 0x0018281001007387 */ /* 0x0001e80000100800 */
[----:B------:R1:W-:Y:S01]  /*ea50*/  STL [R1+0x185c], R17 ;  /* 0x00185c1101007387 */ /* 0x0003e20000100800 */
[----:B0-----:R-:W-:-:S03]  /*ea60*/  IMAD.X R16, R5, 0x1, R4, P2 ;  /* 0x0000000105107824 */ /* 0x001fc600010e0604 */
[----:B------:R-:W5:Y:S01]  /*ea70*/  LDL.LU R5, [R1+0x108] ;  /* 0x0001080001057983 */ /* 0x000f620000300800 */
[----:B-1----:R-:W-:-:S03]  /*ea80*/  IADD3 R17, P2, PT, R15, R2, RZ ;  /* 0x000000020f117210 */ /* 0x002fc60007f5e0ff */
[----:B------:R2:W-:Y:S04]  /*ea90*/  STL [R1+0x1830], R16 ;  /* 0x0018301001007387 */ /* 0x0005e80000100800 */
[----:B------:R-:W-:Y:S04]  /*eaa0*/  STL [R1+0x1864], R17 ;  /* 0x0018641101007387 */ /* 0x000fe80000100800 */
[----:B------:R-:W5:Y:S01]  /*eab0*/  LDL.LU R21, [R1+0x184] ;  /* 0x0001840001157983 */ /* 0x000f620000300800 */
[----:B--2---:R-:W-:-:S05]  /*eac0*/  IMAD.X R16, R14, 0x1, R27, P5 ;  /* 0x000000010e107824 */ /* 0x004fca00028e061b */
[----:B------:R0:W-:Y:S04]  /*ead0*/  STL [R1+0x1838], R16 ;  /* 0x0018381001007387 */ /* 0x0001e80000100800 */
[----:B------:R-:W2:Y:S01]  /*eae0*/  LDL.LU R20, [R1+0x10c] ;  /* 0x00010c0001147983 */ /* 0x000ea20000300800 */
[----:B---3--:R-:W-:-:S05]  /*eaf0*/  IADD3 R15, P5, PT, R13, R3, RZ ;  /* 0x000000030d0f7210 */ /* 0x008fca0007fbe0ff */
[----:B------:R1:W-:Y:S01]  /*eb00*/  STL [R1+0x186c], R15 ;  /* 0x00186c0f01007387 */ /* 0x0003e20000100800 */
[----:B0-----:R-:W-:-:S05]  /*eb10*/  IMAD.X R16, R14, 0x1, R4, P4 ;  /* 0x000000010e107824 */ /* 0x001fca00020e0604 */
[----:B------:R-:W-:Y:S01]  /*eb20*/  STL [R1+0x1840], R16 ;  /* 0x0018401001007387 */ /* 0x000fe20000100800 */
[----:B-1----:R-:W-:-:S05]  /*eb30*/  IADD3 R15, P4, PT, R13, R2, RZ ;  /* 0x000000020d0f7210 */ /* 0x002fca0007f9e0ff */
[----:B------:R-:W-:Y:S01]  /*eb40*/  STL [R1+0x1874], R15 ;  /* 0x0018740f01007387 */ /* 0x000fe20000100800 */
[C---:B----4-:R-:W-:Y:S02]  /*eb50*/  IMAD.X R14, R12.reuse, 0x1, R27, P3 ;  /* 0x000000010c0e7824 */ /* 0x050fe400018e061b */
[----:B------:R-:W-:Y:S01]  /*eb60*/  IMAD.X R12, R12, 0x1, R4, P1 ;  /* 0x000000010c0c7824 */ /* 0x000fe200008e0604 */
[C---:B-----5:R-:W-:Y:S02]  /*eb70*/  IADD3 R13, P3, PT, R11.reuse, R3, RZ ;  /* 0x000000030b0d7210 */ /* 0x060fe40007f7e0ff */
[----:B------:R-:W-:Y:S01]  /*eb80*/  STL [R1+0x1848], R14 ;  /* 0x0018480e01007387 */ /* 0x000fe20000100800 */
[----:B------:R-:W-:-:S03]  /*eb90*/  IADD3 R11, P1, PT, R11, R2, RZ ;  /* 0x000000020b0b7210 */ /* 0x000fc60007f3e0ff */
[----:B------:R-:W-:Y:S04]  /*eba0*/  STL [R1+0x187c], R13 ;  /* 0x00187c0d01007387 */ /* 0x000fe80000100800 */
[----:B------:R-:W3:Y:S04]  /*ebb0*/  LDL.LU R19, [R1+0x188] ;  /* 0x0001880001137983 */ /* 0x000ee80000300800 */
[----:B------:R0:W-:Y:S04]  /*ebc0*/  STL [R1+0x1850], R12 ;  /* 0x0018500c01007387 */ /* 0x0001e80000100800 */
[----:B------:R-:W4:Y:S04]  /*ebd0*/  LDL.LU R18, [R1+0x120] ;  /* 0x0001200001127983 */ /* 0x000f280000300800 */
[----:B------:R1:W-:Y:S04]  /*ebe0*/  STL [R1+0x1884], R11 ;  /* 0x0018840b01007387 */ /* 0x0003e80000100800 */
[----:B------:R-:W5:Y:S01]  /*ebf0*/  LDL.LU R17, [R1+0x18c] ;  /* 0x00018c0001117983 */ /* 0x000f620000300800 */
[----:B0-----:R-:W-:-:S02]  /*ec00*/  IMAD.X R12, R10, 0x1, R27, P0 ;  /* 0x000000010a0c7824 */ /* 0x001fc400000e061b */
[----:B------:R-:W-:-:S03]  /*ec10*/  IMAD.X R10, R10, 0x1, R4, P2 ;  /* 0x000000010a0a7824 */ /* 0x000fc600010e0604 */
[----:B------:R-:W-:Y:S01]  /*ec20*/  STL [R1+0x1858], R12 ;  /* 0x0018580c01007387 */ /* 0x000fe20000100800 */
[----:B-1----:R-:W-:-:S03]  /*ec30*/  IADD3 R11, P0, PT, R9, R3, RZ ;  /* 0x00000003090b7210 */ /* 0x002fc60007f1e0ff */
[----:B------:R-:W5:Y:S01]  /*ec40*/  LDL.LU R16, [R1+0x124] ;  /* 0x0001240001107983 */ /* 0x000f620000300800 */
[----:B------:R-:W-:-:S03]  /*ec50*/  IADD3 R9, P2, PT, R9, R2, RZ ;  /* 0x0000000209097210 */ /* 0x000fc60007f5e0ff */
[----:B------:R-:W-:Y:S04]  /*ec60*/  STL [R1+0x188c], R11 ;  /* 0x00188c0b01007387 */ /* 0x000fe80000100800 */
[----:B------:R-:W5:Y:S04]  /*ec70*/  LDL.LU R15, [R1+0x190] ;  /* 0x00019000010f7983 */ /* 0x000f680000300800 */
[----:B------:R0:W-:Y:S04]  /*ec80*/  STL [R1+0x1860], R10 ;  /* 0x0018600a01007387 */ /* 0x0001e80000100800 */
[----:B------:R-:W5:Y:S04]  /*ec90*/  LDL.LU R14, [R1+0x128] ;  /* 0x00012800010e7983 */ /* 0x000f680000300800 */
[----:B------:R1:W-:Y:S01]  /*eca0*/  STL [R1+0x1894], R9 ;  /* 0x0018940901007387 */ /* 0x0003e20000100800 */
[----:B0-----:R-:W-:-:S02]  /*ecb0*/  IMAD.X R10, R8, 0x1, R27, P5 ;  /* 0x00000001080a7824 */ /* 0x001fc400028e061b */
[----:B------:R-:W-:-:S03]  /*ecc0*/  IMAD.X R8, R8, 0x1, R4, P4 ;  /* 0x0000000108087824 */ /* 0x000fc600020e0604 */
[----:B------:R0:W-:Y:S04]  /*ecd0*/  STL [R1+0x1868], R10 ;  /* 0x0018680a01007387 */ /* 0x0001e80000100800 */
[----:B------:R-:W5:Y:S01]  /*ece0*/  LDL.LU R13, [R1+0x194] ;  /* 0x00019400010d7983 */ /* 0x000f620000300800 */
[C---:B-1----:R-:W-:Y:S02]  /*ecf0*/  IADD3 R9, P5, PT, R7.reuse, R3, RZ ;  /* 0x0000000307097210 */ /* 0x042fe40007fbe0ff */
[----:B------:R-:W-:-:S03]  /*ed00*/  IADD3 R7, P4, PT, R7, R2, RZ ;  /* 0x0000000207077210 */ /* 0x000fc60007f9e0ff */
[----:B------:R-:W-:Y:S04]  /*ed10*/  STL [R1+0x189c], R9 ;  /* 0x00189c0901007387 */ /* 0x000fe80000100800 */
[----:B------:R-:W5:Y:S04]  /*ed20*/  LDL R12, [R1+0x8c4] ;  /* 0x0008c400010c7983 */ /* 0x000f680000100800 */
[----:B------:R1:W-:Y:S04]  /*ed30*/  STL [R1+0x1870], R8 ;  /* 0x0018700801007387 */ /* 0x0003e80000100800 */
[----:B------:R-:W5:Y:S04]  /*ed40*/  LDL R11, [R1+0x8bc] ;  /* 0x0008bc00010b7983 */ /* 0x000f680000100800 */
[----:B------:R1:W-:Y:S04]  /*ed50*/  STL [R1+0x18a4], R7 ;  /* 0x0018a40701007387 */ /* 0x0003e80000100800 */
[----:B0-----:R-:W5:Y:S01]  /*ed60*/  LDL R10, [R1+0x8b4] ;  /* 0x0008b400010a7983 */ /* 0x001f620000100800 */
[----:B-1----:R-:W-:-:S05]  /*ed70*/  IMAD.X R8, R6, 0x1, R27, P3 ;  /* 0x0000000106087824 */ /* 0x002fca00018e061b */
[----:B------:R0:W-:Y:S04]  /*ed80*/  STL [R1+0x1878], R8 ;  /* 0x0018780801007387 */ /* 0x0001e80000100800 */
[----:B------:R-:W5:Y:S01]  /*ed90*/  LDL R9, [R1+0x8ac] ;  /* 0x0008ac0001097983 */ /* 0x000f620000100800 */
[----:B------:R-:W-:Y:S01]  /*eda0*/  IADD3 R7, P3, PT, R5, R3, RZ ;  /* 0x0000000305077210 */ /* 0x000fe20007f7e0ff */
[----:B0-----:R-:W-:-:S04]  /*edb0*/  IMAD.X R8, R6, 0x1, R4, P1 ;  /* 0x0000000106087824 */ /* 0x001fc800008e0604 */
[----:B------:R0:W-:Y:S04]  /*edc0*/  STL [R1+0x18ac], R7 ;  /* 0x0018ac0701007387 */ /* 0x0001e80000100800 */
[----:B------:R1:W-:Y:S01]  /*edd0*/  STL [R1+0x1880], R8 ;  /* 0x0018800801007387 */ /* 0x0003e20000100800 */
[----:B------:R-:W-:Y:S01]  /*ede0*/  IMAD.X R6, R21, 0x1, R27, P0 ;  /* 0x0000000115067824 */ /* 0x000fe200000e061b */
[----:B0-----:R-:W-:-:S05]  /*edf0*/  IADD3 R7, P1, PT, R5, R2, RZ ;  /* 0x0000000205077210 */ /* 0x001fca0007f3e0ff */
[----:B------:R0:W-:Y:S04]  /*ee00*/  STL [R1+0x18b4], R7 ;  /* 0x0018b40701007387 */ /* 0x0001e80000100800 */
[----:B-1----:R-:W5:Y:S04]  /*ee10*/  LDL R8, [R1+0x8c0] ;  /* 0x0008c00001087983 */ /* 0x002f680000100800 */
[----:B------:R1:W-:Y:S04]  /*ee20*/  STL [R1+0x1888], R6 ;  /* 0x0018880601007387 */ /* 0x0003e80000100800 */
[----:B0-----:R-:W5:Y:S01]  /*ee30*/  LDL R7, [R1+0x8b8] ;  /* 0x0008b80001077983 */ /* 0x001f620000100800 */
[----:B--2---:R-:W-:-:S05]  /*ee40*/  IADD3 R5, P0, PT, R20, R3, RZ ;  /* 0x0000000314057210 */ /* 0x004fca0007f1e0ff */
[----:B------:R0:W-:Y:S04]  /*ee50*/  STL [R1+0x18bc], R5 ;  /* 0x0018bc0501007387 */ /* 0x0001e80000100800 */
[----:B-1----:R-:W2:Y:S04]  /*ee60*/  LDL R6, [R1+0x8b0] ;  /* 0x0008b00001067983 */ /* 0x002ea80000100800 */
[----:B0-----:R-:W2:Y:S01]  /*ee70*/  LDL R5, [R1+0x8a8] ;  /* 0x0008a80001057983 */ /* 0x001ea20000100800 */
[----:B------:R-:W-:Y:S01]  /*ee80*/  IMAD.X R21, R21, 0x1, R4, P2 ;  /* 0x0000000115157824 */ /* 0x000fe200010e0604 */
[----:B------:R-:W-:-:S04]  /*ee90*/  IADD3 R20, P2, PT, R20, R2, RZ ;  /* 0x0000000214147210 */ /* 0x000fc80007f5e0ff */
[----:B------:R-:W-:Y:S04]  /*eea0*/  STL [R1+0x1890], R21 ;  /* 0x0018901501007387 */ /* 0x000fe80000100800 */
[----:B------:R0:W-:Y:S01]  /*eeb0*/  STL [R1+0x18c0], R20 ;  /* 0x0018c01401007387 */ /* 0x0001e20000100800 */
[C-C-:B---3--:R-:W-:Y:S02]  /*eec0*/  IMAD.X R22, R19.reuse, 0x1, R27.reuse, P5 ;  /* 0x0000000113167824 */ /* 0x148fe400028e061b */
[----:B0-----:R-:W-:Y:S01]  /*eed0*/  IMAD.X R20, R19, 0x1, R4, P4 ;  /* 0x0000000113147824 */ /* 0x001fe200020e0604 */
[C---:B----4-:R-:W-:Y:S02]  /*eee0*/  IADD3 R21, P5, PT, R18.reuse, R3, RZ ;  /* 0x0000000312157210 */ /* 0x050fe40007fbe0ff */
[----:B------:R-:W-:Y:S01]  /*eef0*/  IADD3 R19, P4, PT, R18, R2, RZ ;  /* 0x0000000212137210 */ /* 0x000fe20007f9e0ff */
[----:B------:R-:W-:Y:S01]  /*ef00*/  STL [R1+0x1898], R22 ;  /* 0x0018981601007387 */ /* 0x000fe20000100800 */
[----:B-----5:R-:W-:-:S03]  /*ef10*/  IMAD.X R18, R17, 0x1, R27, P3 ;  /* 0x0000000111127824 */ /* 0x020fc600018e061b */
[----:B------:R-:W-:Y:S04]  /*ef20*/  STL [R1+0x18c4], R21 ;  /* 0x0018c41501007387 */ /* 0x000fe80000100800 */
[----:B------:R0:W-:Y:S04]  /*ef30*/  STL [R1+0x18a0], R20 ;  /* 0x0018a01401007387 */ /* 0x0001e80000100800 */
[----:B------:R1:W-:Y:S04]  /*ef40*/  STL [R1+0x18c8], R19 ;  /* 0x0018c81301007387 */ /* 0x0003e80000100800 */
[----:B------:R3:W-:Y:S01]  /*ef50*/  STL [R1+0x18a8], R18 ;  /* 0x0018a81201007387 */ /* 0x0007e20000100800 */
[C---:B0-----:R-:W-:Y:S01]  /*ef60*/  IADD3 R20, P3, PT, R16.reuse, R3, RZ ;  /* 0x0000000310147210 */ /* 0x041fe20007f7e0ff */
[----:B-1----:R-:W-:Y:S01]  /*ef70*/  IMAD.X R19, R17, 0x1, R4, P1 ;  /* 0x0000000111137824 */ /* 0x002fe200008e0604 */
[----:B---3--:R-:W-:-:S03]  /*ef80*/  IADD3 R18, P1, PT, R16, R2, RZ ;  /* 0x0000000210127210 */ /* 0x008fc60007f3e0ff */
[----:B------:R-:W-:Y:S01]  /*ef90*/  STL [R1+0x18cc], R20 ;  /* 0x0018cc1401007387 */ /* 0x000fe20000100800 */
[C---:B------:R-:W-:Y:S02]  /*efa0*/  IMAD.X R17, R15.reuse, 0x1, R27, P0 ;  /* 0x000000010f117824 */ /* 0x040fe400000e061b */
[----:B------:R-:W-:Y:S01]  /*efb0*/  IMAD.X R15, R15, 0x1, R4, P2 ;  /* 0x000000010f0f7824 */ /* 0x000fe200010e0604 */
[----:B------:R-:W-:Y:S01]  /*efc0*/  STL [R1+0x18b0], R19 ;  /* 0x0018b01301007387 */ /* 0x000fe20000100800 */
[----:B------:R-:W-:-:S03]  /*efd0*/  IADD3 R16, P0, PT, R14, R3, RZ ;  /* 0x000000030e107210 */ /* 0x000fc60007f1e0ff */
[----:B------:R-:W-:Y:S01]  /*efe0*/  STL [R1+0x18d0], R18 ;  /* 0x0018d01201007387 */ /* 0x000fe20000100800 */
[----:B------:R-:W-:-:S03]  /*eff0*/  IADD3 R3, P2, PT, R14, R2, RZ ;  /* 0x000000020e037210 */ /* 0x000fc60007f5e0ff */
[----:B------:R-:W-:Y:S01]  /*f000*/  STL [R1+0x18b8], R17 ;  /* 0x0018b81101007387 */ /* 0x000fe20000100800 */
[----:B------:R-:W-:-:S03]  /*f010*/  SHF.R.S32.HI R2, RZ, 0x1f, R14 ;  /* 0x0000001fff027819 */ /* 0x000fc6000001140e */
[----:B------:R-:W-:Y:S04]  /*f020*/  STL [R1+0x14f4], R16 ;  /* 0x0014f41001007387 */ /* 0x000fe80000100800 */
[----:B------:R0:W-:Y:S04]  /*f030*/  STL [R1+0x14f0], R15 ;  /* 0x0014f00f01007387 */ /* 0x0001e80000100800 */
[----:B------:R1:W-:Y:S01]  /*f040*/  STL [R1+0x14dc], R3 ;  /* 0x0014dc0301007387 */ /* 0x0003e20000100800 */
[----:B------:R-:W-:Y:S01]  /*f050*/  USHF.R.S32.HI UR25, URZ, 0x1f, UR12 ;  /* 0x0000001fff197899 */ /* 0x000fe2000801140c */
[----:B0-----:R-:W-:-:S02]  /*f060*/  IMAD.X R15, R13, 0x1, R27, P5 ;  /* 0x000000010d0f7824 */ /* 0x001fc400028e061b */
[----:B-1----:R-:W-:-:S03]  /*f070*/  IMAD.X R3, R13, 0x1, R4, P4 ;  /* 0x000000010d037824 */ /* 0x002fc600020e0604 */
[----:B------:R-:W-:Y:S01]  /*f080*/  STL [R1+0x14cc], R15 ;  /* 0x0014cc0f01007387 */ /* 0x000fe20000100800 */
[----:B------:R-:W-:-:S05]  /*f090*/  IADD3 R14, P5, PT, R12, UR12, RZ ;  /* 0x0000000c0c0e7c10 */ /* 0x000fca000ffbe0ff */
[----:B------:R0:W-:Y:S01]  /*f0a0*/  STL [R1+0x14e0], R14 ;  /* 0x0014e00e01007387 */ /* 0x0001e20000100800 */
[----:B------:R-:W-:-:S03]  /*f0b0*/  IADD3 R13, P4, PT, R11, UR12, RZ ;  /* 0x0000000c0b0d7c10 */ /* 0x000fc6000ff9e0ff */
[----:B------:R1:W-:Y:S01]  /*f0c0*/  STL [R1+0x14d0], R3 ;  /* 0x0014d00301007387 */ /* 0x0003e20000100800 */
[----:B0-----:R-:W-:-:S03]  /*f0d0*/  IMAD.X R14, R0, 0x1, R27, P3 ;  /* 0x00000001000e7824 */ /* 0x001fc600018e061b */
[----:B------:R0:W-:Y:S01]  /*f0e0*/  STL [R1+0x14e4], R13 ;  /* 0x0014e40d01007387 */ /* 0x0001e20000100800 */
[----:B-1----:R-:W-:-:S03]  /*f0f0*/  IADD3 R3, P3, PT, R10, UR12, RZ ;  /* 0x0000000c0a037c10 */ /* 0x002fc6000ff7e0ff */
[----:B------:R-:W-:Y:S01]  /*f100*/  STL [R1+0x14d4], R14 ;  /* 0x0014d40e01007387 */ /* 0x000fe20000100800 */
[----:B0-----:R-:W-:-:S03]  /*f110*/  IMAD.X R13, R0, 0x1, R4, P1 ;  /* 0x00000001000d7824 */ /* 0x001fc600008e0604 */
[----:B------:R-:W3:Y:S04]  /*f120*/  LDL.LU R0, [R1+0x22b4] ;  /* 0x0022b40001007983 */ /* 0x000ee80000300800 */
[----:B------:R0:W-:Y:S04]  /*f130*/  STL [R1+0x14e8], R3 ;  /* 0x0014e80301007387 */ /* 0x0001e80000100800 */
[----:B------:R1:W-:Y:S01]  /*f140*/  STL [R1+0x14d8], R13 ;  /* 0x0014d80d01007387 */ /* 0x0003e20000100800 */
[----:B0-----:R-:W-:Y:S01]  /*f150*/  IADD3 R3, P1, PT, R9, UR12, RZ ;  /* 0x0000000c09037c10 */ /* 0x001fe2000ff3e0ff */
[----:B------:R-:W0:Y:S01]  /*f160*/  LDCU UR12, c[0x0][0x3a8] ;  /* 0x00007500ff0c77ac */ /* 0x000e220008000800 */
[----:B-1----:R-:W-:-:S03]  /*f170*/  IMAD.X R13, R2, 0x1, R27, P0 ;  /* 0x00000001020d7824 */ /* 0x002fc600000e061b */
[----:B------:R1:W-:Y:S04]  /*f180*/  STL [R1+0x14ec], R3 ;  /* 0x0014ec0301007387 */ /* 0x0003e80000100800 */
[----:B------:R-:W-:Y:S01]  /*f190*/  STL [R1+0x14c8], R13 ;  /* 0x0014c80d01007387 */ /* 0x000fe20000100800 */
[----:B-1----:R-:W-:Y:S01]  /*f1a0*/  IMAD.X R3, R2, 0x1, R4, P2 ;  /* 0x0000000102037824 */ /* 0x002fe200010e0604 */
[----:B------:R-:W-:-:S04]  /*f1b0*/  IADD3.X R2, PT, PT, R8, UR25, RZ, P5, !PT ;  /* 0x0000001908027c10 */ /* 0x000fc8000affe4ff */
[----:B------:R2:W-:Y:S04]  /*f1c0*/  STL [R1+0xc94], R3 ;  /* 0x000c940301007387 */ /* 0x0005e80000100800 */
[----:B------:R1:W-:Y:S01]  /*f1d0*/  STL [R1+0xc98], R2 ;  /* 0x000c980201007387 */ /* 0x0003e20000100800 */
[----:B------:R-:W-:-:S05]  /*f1e0*/  IADD3.X R4, PT, PT, R7, UR25, RZ, P4, !PT ;  /* 0x0000001907047c10 */ /* 0x000fca000a7fe4ff */
[----:B------:R4:W-:Y:S01]  /*f1f0*/  STL [R1+0xc9c], R4 ;  /* 0x000c9c0401007387 */ /* 0x0009e20000100800 */
[----:B--2---:R-:W-:Y:S02]  /*f200*/  IADD3.X R3, PT, PT, R6, UR25, RZ, P3, !PT ;  /* 0x0000001906037c10 */ /* 0x004fe40009ffe4ff */
[----:B-1----:R-:W-:-:S03]  /*f210*/  IADD3.X R2, PT, PT, R5, UR25, RZ, P1, !PT ;  /* 0x0000001905027c10 */ /* 0x002fc60008ffe4ff */
[----:B------:R1:W-:Y:S01]  /*f220*/  STL [R1+0xca0], R3 ;  /* 0x000ca00301007387 */ /* 0x0003e20000100800 */
[----:B----4-:R-:W-:Y:S01]  /*f230*/  IADD3 R4, P1, PT, R11, UR10, RZ ;  /* 0x0000000a0b047c10 */ /* 0x010fe2000ff3e0ff */
[----:B------:R-:W-:Y:S02]  /*f240*/  USHF.R.S32.HI UR25, URZ, 0x1f, UR10 ;  /* 0x0000001fff197899 */ /* 0x000fe4000801140a */
[----:B------:R2:W-:Y:S01]  /*f250*/  STL [R1+0xca4], R2 ;  /* 0x000ca40201007387 */ /* 0x0005e20000100800 */
[----:B-1----:R-:W-:Y:S02]  /*f260*/  IADD3 R3, P0, PT, R12, UR10, RZ ;  /* 0x0000000a0c037c10 */ /* 0x002fe4000ff1e0ff */
[----:B--2---:R-:W-:-:S03]  /*f270*/  IADD3 R2, P2, PT, R10, UR10, RZ ;  /* 0x0000000a0a027c10 */ /* 0x004fc6000ff5e0ff */
[----:B------:R1:W-:Y:S04]  /*f280*/  STL [R1+0xcac], R3 ;  /* 0x000cac0301007387 */ /* 0x0003e80000100800 */
[----:B------:R2:W-:Y:S04]  /*f290*/  STL [R1+0xcb4], R4 ;  /* 0x000cb40401007387 */ /* 0x0005e80000100800 */
[----:B------:R4:W-:Y:S01]  /*f2a0*/  STL [R1+0xcbc], R2 ;  /* 0x000cbc0201007387 */ /* 0x0009e20000100800 */
[----:B-1----:R-:W-:Y:S01]  /*f2b0*/  IADD3 R3, P3, PT, R9, UR10, RZ ;  /* 0x0000000a09037c10 */ /* 0x002fe2000ff7e0ff */
[----:B------:R-:W1:Y:S01]  /*f2c0*/  LDCU UR10, c[0x0][0x3a8] ;  /* 0x00007500ff0a77ac */ /* 0x000e620008000800 */
[----:B--2---:R-:W-:-:S02]  /*f2d0*/  IADD3.X R4, PT, PT, R7, UR25, RZ, P1, !PT ;  /* 0x0000001907047c10 */ /* 0x004fc40008ffe4ff */
[----:B----4-:R-:W-:Y:S01]  /*f2e0*/  IADD3.X R2, PT, PT, R8, UR25, RZ, P0, !PT ;  /* 0x0000001908027c10 */ /* 0x010fe200087fe4ff */
[----:B------:R2:W-:Y:S04]  /*f2f0*/  STL [R1+0xcc4], R3 ;  /* 0x000cc40301007387 */ /* 0x0005e80000100800 */
[----:B------:R4:W-:Y:S01]  /*f300*/  STL [R1+0xca8], R2 ;  /* 0x000ca80201007387 */ /* 0x0009e20000100800 */
[----:B--2---:R-:W-:-:S03]  /*f310*/  IADD3.X R3, PT, PT, R6, UR25, RZ, P2, !PT ;  /* 0x0000001906037c10 */ /* 0x004fc600097fe4ff */
[----:B------:R-:W-:Y:S01]  /*f320*/  STL [R1+0xcb0], R4 ;  /* 0x000cb00401007387 */ /* 0x000fe20000100800 */
[----:B----4-:R-:W-:-:S03]  /*f330*/  IADD3.X R2, PT, PT, R5, UR25, RZ, P3, !PT ;  /* 0x0000001905027c10 */ /* 0x010fc60009ffe4ff */
[----:B------:R-:W-:Y:S04]  /*f340*/  STL [R1+0xcb8], R3 ;  /* 0x000cb80301007387 */ /* 0x000fe80000100800 */
[----:B------:R2:W-:Y:S04]  /*f350*/  STL [R1+0xcc0], R2 ;  /* 0x000cc00201007387 */ /* 0x0005e80000100800 */
        /* <DEDUP_REMOVED lines=246> */
[----:B------:R-:W-:Y:S01]  /*102c0*/  STL [R1+0x334], RZ ;  /* 0x000334ff01007387 */ /* 0x000fe20000100800 */
[----:B--2---:R-:W-:-:S03]  /*102d0*/  IADD3 R2, P4, PT, R12, UR5, RZ ;  /* 0x000000050c027c10 */ /* 0x004fc6000ff9e0ff */
[----:B------:R-:W-:Y:S04]  /*102e0*/  STL [R1+0x338], RZ ;  /* 0x000338ff01007387 */ /* 0x000fe80000100800 */
[----:B------:R-:W-:Y:S04]  /*102f0*/  STL [R1+0x33c], RZ ;  /* 0x00033cff01007387 */ /* 0x000fe80000100800 */
[----:B------:R-:W-:Y:S04]  /*10300*/  STL [R1+0x320], RZ ;  /* 0x000320ff01007387 */ /* 0x000fe80000100800 */
[----:B------:R-:W-:Y:S01]  /*10310*/  STL [R1+0x324], RZ ;  /* 0x000324ff01007387 */ /* 0x000fe20000100800 */
[----:B------:R-:W-:-:S03]  /*10320*/  IADD3 R4, P1, PT, R11, UR5, RZ ;  /* 0x000000050b047c10 */ /* 0x000fc6000ff3e0ff */
[----:B------:R-:W-:Y:S01]  /*10330*/  STL [R1+0x328], RZ ;  /* 0x000328ff01007387 */ /* 0x000fe20000100800 */
[----:B------:R-:W-:-:S03]  /*10340*/  IADD3 R3, P3, PT, R10, UR5, RZ ;  /* 0x000000050a037c10 */ /* 0x000fc6000ff7e0ff */
[----:B------:R-:W-:Y:S04]  /*10350*/  STL [R1+0x32c], RZ ;  /* 0x00032cff01007387 */ /* 0x000fe80000100800 */
[----:B------:R-:W-:Y:S04]  /*10360*/  STL [R1+0x340], RZ ;  /* 0x000340ff01007387 */ /* 0x000fe80000100800 */
[----:B------:R-:W-:Y:S04]  /*10370*/  STL [R1+0x344], RZ ;  /* 0x000344ff01007387 */ /* 0x000fe80000100800 */
[----:B------:R2:W-:Y:S04]  /*10380*/  STL [R1+0xccc], R2 ;  /* 0x000ccc0201007387 */ /* 0x0005e80000100800 */
[----:B------:R4:W-:Y:S01]  /*10390*/  STL [R1+0xcd4], R4 ;  /* 0x000cd40401007387 */ /* 0x0009e20000100800 */
[----:B--2---:R-:W-:-:S03]  /*103a0*/  IADD3 R2, P5, PT, R9, UR5, RZ ;  /* 0x0000000509027c10 */ /* 0x004fc6000ffbe0ff */
[----:B------:R2:W-:Y:S01]  /*103b0*/  STL [R1+0xcdc], R3 ;  /* 0x000cdc0301007387 */ /* 0x0005e20000100800 */
[----:B------:R-:W-:-:S03]  /*103c0*/  USHF.R.S32.HI UR5, URZ, 0x1f, UR5 ;  /* 0x0000001fff057899 */ /* 0x000fc60008011405 */
[----:B------:R5:W-:Y:S01]  /*103d0*/  STL [R1+0xce4], R2 ;  /* 0x000ce40201007387 */ /* 0x000be20000100800 */
[----:B----4-:R-:W-:Y:S02]  /*103e0*/  IADD3 R4, P2, PT, R10, UR8, RZ ;  /* 0x000000080a047c10 */ /* 0x010fe4000ff5e0ff */
[----:B--2---:R-:W-:Y:S01]  /*103f0*/  IADD3 R3, P6, PT, R12, UR8, RZ ;  /* 0x000000080c037c10 */ /* 0x004fe2000ffde0ff */
[----:B------:R-:W-:Y:S01]  /*10400*/  STL [R1+0x348], RZ ;  /* 0x000348ff01007387 */ /* 0x000fe20000100800 */
[----:B-----5:R-:W-:-:S03]  /*10410*/  IADD3 R2, P0, PT, R11, UR8, RZ ;  /* 0x000000080b027c10 */ /* 0x020fc6000ff1e0ff */
[----:B------:R2:W-:Y:S04]  /*10420*/  STL [R1+0xcec], R3 ;  /* 0x000cec0301007387 */ /* 0x0005e80000100800 */
[----:B------:R4:W-:Y:S01]  /*10430*/  STL [R1+0xcf4], R2 ;  /* 0x000cf40201007387 */ /* 0x0009e20000100800 */
[----:B--2---:R-:W-:-:S03]  /*10440*/  IADD3.X R3, PT, PT, R8, UR5, RZ, P4, !PT ;  /* 0x0000000508037c10 */ /* 0x004fc6000a7fe4ff */
[----:B------:R2:W-:Y:S01]  /*10450*/  STL [R1+0xcfc], R4 ;  /* 0x000cfc0401007387 */ /* 0x0005e20000100800 */
[----:B----4-:R-:W-:-:S03]  /*10460*/  IADD3 R2, P4, PT, R9, UR8, RZ ;  /* 0x0000000809027c10 */ /* 0x010fc6000ff9e0ff */
[----:B------:R4:W-:Y:S04]  /*10470*/  STL [R1+0xcc8], R3 ;  /* 0x000cc80301007387 */ /* 0x0009e80000100800 */
[----:B------:R5:W-:Y:S01]  /*10480*/  STL [R1+0xd04], R2 ;  /* 0x000d040201007387 */ /* 0x000be20000100800 */
[----:B--2---:R-:W-:Y:S02]  /*10490*/  IADD3.X R4, PT, PT, R7, UR5, RZ, P1, !PT ;  /* 0x0000000507047c10 */ /* 0x004fe40008ffe4ff */
[----:B----4-:R-:W-:-:S03]  /*104a0*/  IADD3.X R3, PT, PT, R6, UR5, RZ, P3, !PT ;  /* 0x0000000506037c10 */ /* 0x010fc60009ffe4ff */
[----:B------:R-:W-:Y:S01]  /*104b0*/  STL [R1+0xcd0], R4 ;  /* 0x000cd00401007387 */ /* 0x000fe20000100800 */
[----:B-----5:R-:W-:-:S03]  /*104c0*/  IADD3.X R2, PT, PT, R5, UR5, RZ, P5, !PT ;  /* 0x0000000505027c10 */ /* 0x020fc6000affe4ff */
[----:B------:R2:W-:Y:S01]  /*104d0*/  STL [R1+0xcd8], R3 ;  /* 0x000cd80301007387 */ /* 0x0005e20000100800 */
[----:B------:R-:W-:-:S03]  /*104e0*/  USHF.R.S32.HI UR8, URZ, 0x1f, UR8 ;  /* 0x0000001fff087899 */ /* 0x000fc60008011408 */
[----:B------:R4:W-:Y:S01]  /*104f0*/  STL [R1+0xce0], R2 ;  /* 0x000ce00201007387 */ /* 0x0009e20000100800 */
[----:B--2---:R-:W-:Y:S02]  /*10500*/  IADD3 R3, P5, PT, R12, UR9, RZ ;  /* 0x000000090c037c10 */ /* 0x004fe4000ffbe0ff */
[----:B----4-:R-:W-:-:S03]  /*10510*/  IADD3 R2, P1, PT, R11, UR9, RZ ;  /* 0x000000090b027c10 */ /* 0x010fc6000ff3e0ff */
[----:B------:R2:W-:Y:S01]  /*10520*/  STL [R1+0xd0c], R3 ;  /* 0x000d0c0301007387 */ /* 0x0005e20000100800 */
[----:B------:R-:W-:-:S03]  /*10530*/  IADD3 R4, P3, PT, R10, UR9, RZ ;  /* 0x000000090a047c10 */ /* 0x000fc6000ff7e0ff */
        /* <DEDUP_REMOVED lines=55> */
[----:B------:R4:W-:Y:S01]  /*108b0*/  STL [R1+0xd48], R3 ;  /* 0x000d480301007387 */ /* 0x0009e20000100800 */
[----:B------:R-:W-:-:S03]  /*108c0*/  USHF.R.S32.HI UR25, URZ, 0x1f, UR11 ;  /* 0x0000001fff197899 */ /* 0x000fc6000801140b */
[----:B------:R5:W-:Y:S01]  /*108d0*/  STL [R1+0xd84], R2 ;  /* 0x000d840201007387 */ /* 0x000be20000100800 */
[----:B--2---:R-:W-:Y:S02]  /*108e0*/  IADD3.X R4, PT, PT, R7, UR8, RZ, P1, !PT ;  /* 0x0000000807047c10 */ /* 0x004fe40008ffe4ff */
[----:B----4-:R-:W-:-:S03]  /*108f0*/  IADD3.X R3, PT, PT, R6, UR8, RZ, P3, !PT ;  /* 0x0000000806037c10 */ /* 0x010fc60009ffe4ff */
[----:B------:R2:W-:Y:S01]  /*10900*/  STL [R1+0xd50], R4 ;  /* 0x000d500401007387 */ /* 0x0005e20000100800 */
[----:B-----5:R-:W-:Y:S01]  /*10910*/  IADD3.X R2, PT, PT, R5, UR8, RZ, P4, !PT ;  /* 0x0000000805027c10 */ /* 0x020fe2000a7fe4ff */
[----:B------:R-:W-:Y:S02]  /*10920*/  ULEA.HI UR25, UR25, UR11, URZ, 0x7 ;  /* 0x0000000b19197291 */ /* 0x000fe4000f8f38ff */
[----:B------:R4:W-:Y:S01]  /*10930*/  STL [R1+0xd58], R3 ;  /* 0x000d580301007387 */ /* 0x0009e20000100800 */
[----:B------:R-:W-:-:S03]  /*10940*/  USHF.R.S32.HI UR11, URZ, 0x1f, UR29 ;  /* 0x0000001fff0b7899 */ /* 0x000fc6000801141d */
[----:B------:R5:W-:Y:S01]  /*10950*/  STL [R1+0xd60], R2 ;  /* 0x000d600201007387 */ /* 0x000be20000100800 */
[----:B--2---:R-:W-:Y:S02]  /*10960*/  IADD3 R4, P3, PT, R10, UR71, RZ ;  /* 0x000000470a047c10 */ /* 0x004fe4000ff7e0ff */
[----:B----4-:R-:W-:Y:S02]  /*10970*/  IADD3 R3, P4, PT, R12, UR71, RZ ;  /* 0x000000470c037c10 */ /* 0x010fe4000ff9e0ff */
        /* <DEDUP_REMOVED lines=384> */
[----:B------:R2:W-:Y:S01]  /*12180*/  STL [R1+0x1030], R4 ;  /* 0x0010300401007387 */ /* 0x0005e20000100800 */
[----:B-----5:R-:W-:-:S03]  /*12190*/  IADD3.X R2, PT, PT, R5, UR41, RZ, P5, !PT ;  /* 0x0000002905027c10 */ /* 0x020fc6000affe4ff */
[----:B------:R4:W-:Y:S04]  /*121a0*/  STL [R1+0x1038], R3 ;  /* 0x0010380301007387 */ /* 0x0009e80000100800 */
[----:B------:R5:W-:Y:S01]  /*121b0*/  STL [R1+0x1040], R2 ;  /* 0x0010400201007387 */ /* 0x000be20000100800 */
[----:B--2---:R-:W-:Y:S02]  /*121c0*/  IADD3 R4, P6, PT, R10, UR31, RZ ;  /* 0x0000001f0a047c10 */ /* 0x004fe4000ffde0ff */
[----:B----4-:R-:W-:Y:S02]  /*121d0*/  IADD3 R3, P5, PT, R12, UR31, RZ ;  /* 0x0000001f0c037c10 */ /* 0x010fe4000ffbe0ff */
[----:B-----5:R-:W-:-:S03]  /*121e0*/  IADD3 R2, P3, PT, R11, UR31, RZ ;  /* 0x0000001f0b027c10 */ /* 0x020fc6000ff7e0ff */
[----:B------:R2:W-:Y:S04]  /*121f0*/  STL [R1+0x106c], R3 ;  /* 0x00106c0301007387 */ /* 0x0005e80000100800 */
[----:B------:R4:W-:Y:S04]  /*12200*/  STL [R1+0x1074], R2 ;  /* 0x0010740201007387 */ /* 0x0009e80000100800 */
[----:B------:R5:W-:Y:S04]  /*12210*/  STL [R1+0x107c], R4 ;  /* 0x00107c0401007387 */ /* 0x000be80000100800 */
[----:B------:R-:W3:Y:S01]  /*12220*/  LDL R13, [R1+0x994] ;  /* 0x00099400010d7983 */ /* 0x000ee20000100800 */
[----:B------:R-:W-:-:S06]  /*12230*/  USHF.R.S32.HI UR55, URZ, 0x1f, UR35 ;  /* 0x0000001fff377899 */ /* 0x000fcc0008011423 */
[----:B--2---:R-:W-:Y:S02]  /*12240*/  IADD3.X R3, PT, PT, R8, UR55, RZ, P2, !PT ;  /* 0x0000003708037c10 */ /* 0x004fe400097fe4ff */
[----:B----4-:R-:W-:Y:S02]  /*12250*/  IADD3 R2, P2, PT, R9, UR31, RZ ;  /* 0x0000001f09027c10 */ /* 0x010fe4000ff5e0ff */
[----:B-----5:R-:W-:Y:S01]  /*12260*/  IADD3.X R4, PT, PT, R7, UR55, RZ, P4, !PT ;  /* 0x0000003707047c10 */ /* 0x020fe2000a7fe4ff */
[----:B------:R2:W-:Y:S04]  /*12270*/  STL [R1+0x1048], R3 ;  /* 0x0010480301007387 */ /* 0x0005e80000100800 */
[----:B------:R4:W-:Y:S01]  /*12280*/  STL [R1+0x1084], R2 ;  /* 0x0010840201007387 */ /* 0x0009e20000100800 */
[----:B--2---:R-:W-:-:S03]  /*12290*/  IADD3.X R3, PT, PT, R6, UR55, RZ, P0, !PT ;  /* 0x0000003706037c10 */ /* 0x004fc600087fe4ff */
[----:B------:R-:W-:Y:S01]  /*122a0*/  STL [R1+0x1050], R4 ;  /* 0x0010500401007387 */ /* 0x000fe20000100800 */
[----:B----4-:R-:W-:-:S03]  /*122b0*/  IADD3.X R2, PT, PT, R5, UR55, RZ, P1, !PT ;  /* 0x0000003705027c10 */ /* 0x010fc60008ffe4ff */
        /* <DEDUP_REMOVED lines=15> */
[----:B----4-:R-:W-:Y:S02]  /*123b0*/  IADD3.X R3, PT, PT, R5, UR33, RZ, P2, !PT ;  /* 0x0000002105037c10 */ /* 0x010fe400097fe4ff */
[----:B-----5:R-:W-:Y:S01]  /*123c0*/  IADD3.X R2, PT, PT, R6, UR33, RZ, P6, !PT ;  /* 0x0000002106027c10 */ /* 0x020fe2000b7fe4ff */
[----:B------:R2:W-:Y:S04]  /*123d0*/  STL [R1+0x1070], R4 ;  /* 0x0010700401007387 */ /* 0x0005e80000100800 */
[----:B------:R4:W-:Y:S04]  /*123e0*/  STL [R1+0x1078], R2 ;  /* 0x0010780201007387 */ /* 0x0009e80000100800 */
[----:B------:R5:W-:Y:S01]  /*123f0*/  STL [R1+0x1080], R3 ;  /* 0x0010800301007387 */ /* 0x000be20000100800 */
[----:B--2---:R-:W-:-:S02]  /*12400*/  IADD3.X R4, PT, PT, R7, UR5, RZ, P1, !PT ;  /* 0x0000000507047c10 */ /* 0x004fc40008ffe4ff */
[----:B----4-:R-:W-:Y:S02]  /*12410*/  IADD3.X R2, PT, PT, R8, UR5, RZ, P4, !PT ;  /* 0x0000000508027c10 */ /* 0x010fe4000a7fe4ff */
[----:B-----5:R-:W-:-:S03]  /*12420*/  IADD3.X R3, PT, PT, R6, UR5, RZ, P0, !PT ;  /* 0x0000000506037c10 */ /* 0x020fc600087fe4ff */
[----:B------:R2:W-:Y:S04]  /*12430*/  STL [R1+0x1088], R2 ;  /* 0x0010880201007387 */ /* 0x0005e80000100800 */
[----:B------:R4:W-:Y:S04]  /*12440*/  STL [R1+0x1090], R4 ;  /* 0x0010900401007387 */ /* 0x0009e80000100800 */
[----:B------:R5:W-:Y:S01]  /*12450*/  STL [R1+0x1098], R3 ;  /* 0x0010980301007387 */ /* 0x000be20000100800 */
[----:B--2---:R-:W-:Y:S02]  /*12460*/  IADD3.X R2, PT, PT, R5, UR5, RZ, P5, !PT ;  /* 0x0000000505027c10 */ /* 0x004fe4000affe4ff */
[----:B----4-:R-:W-:-:S03]  /*12470*/  IADD3 R4, P1, PT, R11, UR19, RZ ;  /* 0x000000130b047c10 */ /* 0x010fc6000ff3e0ff */
[----:B------:R2:W-:Y:S01]  /*12480*/  STL [R1+0x10a0], R2 ;  /* 0x0010a00201007387 */ /* 0x0005e20000100800 */
[----:B-----5:R-:W-:-:S03]  /*12490*/  IADD3 R3, P5, PT, R12, UR19, RZ ;  /* 0x000000130c037c10 */ /* 0x020fc6000ffbe0ff */
[----:B------:R-:W-:Y:S04]  /*124a0*/  STL [R1+0x34c], RZ ;  /* 0x00034cff01007387 */ /* 0x000fe80000100800 */
[----:B------:R4:W-:Y:S01]  /*124b0*/  STL [R1+0x10ac], R3 ;  /* 0x0010ac0301007387 */ /* 0x0009e20000100800 */
[----:B--2---:R-:W-:-:S03]  /*124c0*/  IADD3 R2, P0, PT, R10, UR19, RZ ;  /* 0x000000130a027c10 */ /* 0x004fc6000ff1e0ff */
[----:B------:R3:W-:Y:S01]  /*124d0*/  STL [R1+0x10b4], R4 ;  /* 0x0010b40401007387 */ /* 0x0007e20000100800 */
[----:B----4-:R-:W-:-:S03]  /*124e0*/  IADD3 R3, P4, PT, R9, UR19, RZ ;  /* 0x0000001309037c10 */ /* 0x010fc6000ff9e0ff */
[----:B------:R-:W-:Y:S04]  /*124f0*/  STL [R1+0x10bc], R2 ;  /* 0x0010bc0201007387 */ /* 0x000fe80000100800 */
[----:B------:R2:W-:Y:S01]  /*12500*/  STL [R1+0x10c4], R3 ;  /* 0x0010c40301007387 */ /* 0x0005e20000100800 */
[C---:B---3--:R-:W-:Y:S02]  /*12510*/  LOP3.LUT R4, R0.reuse, 0x210, RZ, 0x3c, !PT ;  /* 0x0000021000047812 */ /* 0x048fe400078e3cff */
[C---:B------:R-:W-:Y:S02]  /*12520*/  LOP3.LUT R4, R0.reuse, 0x40, RZ, 0x3c, !PT ;  /* 0x0000004000047812 */ /* 0x040fe400078e3cff */
[----:B--2---:R-:W-:-:S05]  /*12530*/  LOP3.LUT R3, R0, 0x20, RZ, 0x3c, !PT ;  /* 0x0000002000037812 */ /* 0x004fca00078e3cff */
[----:B------:R2:W-:Y:S01]  /*12540*/  STL [R1+0x22a8], R3 ;  /* 0x0022a80301007387 */ /* 0x0005e20000100800 */
[----:B------:R-:W-:Y:S01]  /*12550*/  USHF.R.S32.HI UR21, URZ, 0x1f, UR19 ;  /* 0x0000001fff157899 */ /* 0x000fe20008011413 */
[----:B--2---:R-:W-:Y:S01]  /*12560*/  LOP3.LUT R3, R0, 0x250, RZ, 0x3c, !PT ;  /* 0x0000025000037812 */ /* 0x004fe200078e3cff */
[----:B------:R-:W-:Y:S02]  /*12570*/  USHF.R.S32.HI UR37, URZ, 0x1f, UR6 ;  /* 0x0000001fff257899 */ /* 0x000fe40008011406 */
[----:B------:R-:W-:Y:S02]  /*12580*/  USHF.R.S32.HI UR15, URZ, 0x1f, UR7 ;  /* 0x0000001fff0f7899 */ /* 0x000fe40008011407 */
[----:B------:R-:W-:Y:S02]  /*12590*/  USHF.R.S32.HI UR47, URZ, 0x1f, UR26 ;  /* 0x0000001fff2f7899 */ /* 0x000fe4000801141a */
[----:B------:R-:W-:Y:S02]  /*125a0*/  USHF.R.S32.HI UR73, URZ, 0x1f, UR27 ;  /* 0x0000001fff497899 */ /* 0x000fe4000801141b */
[----:B------:R-:W-:-:S02]  /*125b0*/  USHF.R.S32.HI UR17, URZ, 0x1f, UR77 ;  /* 0x0000001fff117899 */ /* 0x000fc4000801144d */
[----:B------:R-:W-:Y:S02]  /*125c0*/  USHF.R.S32.HI UR72, URZ, 0x1f, UR76 ;  /* 0x0000001fff487899 */ /* 0x000fe4000801144c */
[----:B------:R-:W-:Y:S01]  /*125d0*/  USHF.R.S32.HI UR9, URZ, 0x1f, UR24 ;  /* 0x0000001fff097899 */ /* 0x000fe20008011418 */
[----:B------:R-:W-:Y:S02]  /*125e0*/  LOP3.LUT R2, R13, 0x40, RZ, 0x3c, !PT ;  /* 0x000000400d027812 */ /* 0x000fe400078e3cff */
[----:B------:R-:W-:-:S05]  /*125f0*/  LOP3.LUT R2, R0, 0x230, RZ, 0x3c, !PT ;  /* 0x0000023000027812 */ /* 0x000fca00078e3cff */
[----:B------:R2:W-:Y:S04]  /*12600*/  STL [R1+0x22a4], R2 ;  /* 0x0022a40201007387 */ /* 0x0005e80000100800 */
[----:B------:R3:W-:Y:S01]  /*12610*/  STL [R1+0x22a0], R4 ;  /* 0x0022a00401007387 */ /* 0x0007e20000100800 */
[----:B--2---:R-:W-:-:S03]  /*12620*/  LOP3.LUT R2, R0, 0x60, RZ, 0x3c, !PT ;  /* 0x0000006000027812 */ /* 0x004fc600078e3cff */
[----:B------:R2:W-:Y:S01]  /*12630*/  STL [R1+0x229c], R3 ;  /* 0x00229c0301007387 */ /* 0x0005e20000100800 */
[----:B---3--:R-:W-:-:S03]  /*12640*/  LOP3.LUT R4, R0, 0x270, RZ, 0x3c, !PT ;  /* 0x0000027000047812 */ /* 0x008fc600078e3cff */
[----:B------:R3:W-:Y:S01]  /*12650*/  STL [R1+0x2298], R2 ;  /* 0x0022980201007387 */ /* 0x0007e20000100800 */
[----:B--2---:R-:W-:-:S03]  /*12660*/  IADD3 R3, P3, PT, R12, UR6, RZ ;  /* 0x000000060c037c10 */ /* 0x004fc6000ff7e0ff */
[----:B------:R2:W-:Y:S01]  /*12670*/  STL [R1+0x2294], R4 ;  /* 0x0022940401007387 */ /* 0x0005e20000100800 */
[----:B---3--:R-:W-:-:S03]  /*12680*/  IADD3 R2, P2, PT, R11, UR6, RZ ;  /* 0x000000060b027c10 */ /* 0x008fc6000ff5e0ff */
[----:B------:R3:W-:Y:S04]  /*12690*/  STL [R1+0x10cc], R3 ;  /* 0x0010cc0301007387 */ /* 0x0007e80000100800 */
[----:B------:R4:W-:Y:S01]  /*126a0*/  STL [R1+0x10d4], R2 ;  /* 0x0010d40201007387 */ /* 0x0009e20000100800 */
[----:B--2---:R-:W-:Y:S02]  /*126b0*/  IADD3 R4, P6, PT, R10, UR6, RZ ;  /* 0x000000060a047c10 */ /* 0x004fe4000ffde0ff */
[----:B---3--:R-:W-:-:S03]  /*126c0*/  IADD3.X R3, PT, PT, R8, UR21, RZ, P5, !PT ;  /* 0x0000001508037c10 */ /* 0x008fc6000affe4ff */
[----:B------:R2:W-:Y:S01]  /*126d0*/  STL [R1+0x10dc], R4 ;  /* 0x0010dc0401007387 */ /* 0x0005e20000100800 */
[----:B----4-:R-:W-:-:S03]  /*126e0*/  IADD3 R2, P5, PT, R9, UR6, RZ ;  /* 0x0000000609027c10 */ /* 0x010fc6000ffbe0ff */
[----:B------:R3:W-:Y:S04]  /*126f0*/  STL [R1+0x10a8], R3 ;  /* 0x0010a80301007387 */ /* 0x0007e80000100800 */
[----:B------:R4:W-:Y:S01]  /*12700*/  STL [R1+0x10e4], R2 ;  /* 0x0010e40201007387 */ /* 0x0009e20000100800 */
[----:B--2---:R-:W-:Y:S02]  /*12710*/  IADD3.X R4, PT, PT, R7, UR21, RZ, P1, !PT ;  /* 0x0000001507047c10 */ /* 0x004fe40008ffe4ff */
[----:B---3--:R-:W-:-:S03]  /*12720*/  IADD3 R3, P1, PT, R12, UR7, RZ ;  /* 0x000000070c037c10 */ /* 0x008fc6000ff3e0ff */
[----:B------:R2:W-:Y:S01]  /*12730*/  STL [R1+0x10b0], R4 ;  /* 0x0010b00401007387 */ /* 0x0005e20000100800 */
[----:B----4-:R-:W-:-:S03]  /*12740*/  IADD3.X R2, PT, PT, R6, UR21, RZ, P0, !PT ;  /* 0x0000001506027c10 */ /* 0x010fc600087fe4ff */
        /* <DEDUP_REMOVED lines=108> */
[----:B------:R3:W-:Y:S01]  /*12e10*/  STL [R1+0x11c4], R3 ;  /* 0x0011c40301007387 */ /* 0x0007e20000100800 */
[----:B------:R-:W-:-:S03]  /*12e20*/  USHF.R.S32.HI UR69, URZ, 0x1f, UR70 ;  /* 0x0000001fff457899 */ /* 0x000fc60008011446 */
        /* <DEDUP_REMOVED lines=17> */
[----:B------:R3:W-:Y:S01]  /*12f40*/  STL [R1+0x11b0], R3 ;  /* 0x0011b00301007387 */ /* 0x0007e20000100800 */
[----:B------:R-:W-:-:S03]  /*12f50*/  USHF.R.S32.HI UR71, URZ, 0x1f, UR68 ;  /* 0x0000001fff477899 */ /* 0x000fc60008011444 */
        /* <DEDUP_REMOVED lines=16> */
[----:B----4-:R-:W-:Y:S01]  /*13060*/  IADD3.X R2, PT, PT, R6, UR71, RZ, P4, !PT ;  /* 0x0000004706027c10 */ /* 0x010fe2000a7fe4ff */
[----:B------:R-:W-:Y:S02]  /*13070*/  USHF.R.S32.HI UR65, URZ, 0x1f, UR66 ;  /* 0x0000001fff417899 */ /* 0x000fe40008011442 */
        /* <DEDUP_REMOVED lines=362> */
[----:B0-----:R-:W-:-:S03]  /*14720*/  IADD3 R2, P3, PT, R10, UR12, RZ ;  /* 0x0000000c0a027c10 */ /* 0x001fc6000ff7e0ff */
[----:B------:R1:W-:Y:S01]  /*14730*/  STL [R1+0x1480], R3 ;  /* 0x0014800301007387 */ /* 0x0003e20000100800 */
[----:B------:R-:W-:-:S03]  /*14740*/  USHF.R.S32.HI UR16, URZ, 0x1f, UR16 ;  /* 0x0000001fff107899 */ /* 0x000fc60008011410 */
[----:B------:R0:W-:Y:S01]  /*14750*/  STL [R1+0x14bc], R2 ;  /* 0x0014bc0201007387 */ /* 0x0001e20000100800 */
[----:B--2---:R-:W-:Y:S02]  /*14760*/  IADD3.X R4, PT, PT, R8, UR74, RZ, P2, !PT ;  /* 0x0000004a08047c10 */ /* 0x004fe400097fe4ff */
[----:B-1----:R-:W-:-:S03]  /*14770*/  IADD3 R3, P2, PT, R9, UR10, RZ ;  /* 0x0000000a09037c10 */ /* 0x002fc6000ff5e0ff */
[----:B------:R1:W-:Y:S01]  /*14780*/  STL [R1+0x1488], R4 ;  /* 0x0014880401007387 */ /* 0x0003e20000100800 */
[----:B0-----:R-:W-:-:S03]  /*14790*/  IADD3.X R2, PT, PT, R7, UR74, RZ, P6, !PT ;  /* 0x0000004a07027c10 */ /* 0x001fc6000b7fe4ff */
[----:B------:R0:W-:Y:S04]  /*147a0*/  STL [R1+0x14c4], R3 ;  /* 0x0014c40301007387 */ /* 0x0001e80000100800 */
[----:B------:R2:W-:Y:S01]  /*147b0*/  STL [R1+0x1490], R2 ;  /* 0x0014900201007387 */ /* 0x0005e20000100800 */
[----:B-1----:R-:W-:Y:S02]  /*147c0*/  IADD3.X R4, PT, PT, R6, UR74, RZ, P5, !PT ;  /* 0x0000004a06047c10 */ /* 0x002fe4000affe4ff */
[----:B0-----:R-:W-:-:S03]  /*147d0*/  IADD3.X R3, PT, PT, R5, UR74, RZ, P1, !PT ;  /* 0x0000004a05037c10 */ /* 0x001fc60008ffe4ff */
[----:B------:R0:W-:Y:S01]  /*147e0*/  STL [R1+0x1498], R4 ;  /* 0x0014980401007387 */ /* 0x0001e20000100800 */
[----:B--2---:R-:W-:-:S03]  /*147f0*/  IADD3.X R2, PT, PT, R8, UR16, RZ, P0, !PT ;  /* 0x0000001008027c10 */ /* 0x004fc600087fe4ff */
[----:B------:R1:W-:Y:S04]  /*14800*/  STL [R1+0x14a0], R3 ;  /* 0x0014a00301007387 */ /* 0x0003e80000100800 */
[----:B------:R2:W-:Y:S01]  /*14810*/  STL [R1+0x14a8], R2 ;  /* 0x0014a80201007387 */ /* 0x0005e20000100800 */
[----:B0-----:R-:W-:Y:S02]  /*14820*/  IADD3.X R4, PT, PT, R7, UR16, RZ, P4, !PT ;  /* 0x0000001007047c10 */ /* 0x001fe4000a7fe4ff */
[----:B-1----:R-:W-:Y:S02]  /*14830*/  IADD3.X R3, PT, PT, R6, UR16, RZ, P3, !PT ;  /* 0x0000001006037c10 */ /* 0x002fe40009ffe4ff */
[----:B--2---:R-:W-:Y:S01]  /*14840*/  IADD3.X R2, PT, PT, R5, UR16, RZ, P2, !PT ;  /* 0x0000001005027c10 */ /* 0x004fe200097fe4ff */
[----:B------:R0:W-:Y:S04]  /*14850*/  STL [R1+0x14b0], R4 ;  /* 0x0014b00401007387 */ /* 0x0001e80000100800 */
[----:B------:R0:W-:Y:S04]  /*14860*/  STL [R1+0x14c0], R2 ;  /* 0x0014c00201007387 */ /* 0x0001e80000100800 */
[----:B------:R0:W-:Y:S01]  /*14870*/  STL [R1+0x14b8], R3 ;  /* 0x0014b80301007387 */ /* 0x0001e20000100800 */
[----:B------:R-:W-:-:S02]  /*14880*/  USHF.L.U32 UR75, UR75, 0x7, URZ ;  /* 0x000000074b4b7899 */ /* 0x000fc400080006ff */
[----:B------:R-:W-:Y:S02]  /*14890*/  USHF.R.S32.HI UR25, URZ, 0x7, UR25 ;  /* 0x00000007ff197899 */ /* 0x000fe40008011419 */
[----:B------:R-:W-:-:S12]  /*148a0*/  USHF.R.S32.HI UR19, URZ, 0x1f, UR75 ;  /* 0x0000001fff137899 */ /* 0x000fd8000801144b */
.L_x_1:
[----:B-1----:R-:W2:Y:S01]  /*148b0*/  LDL R5, [R1+0x8a8] ;  /* 0x0008a80001057983 */ /* 0x002ea20000100800 */
[----:B0-----:R-:W0:Y:S03]  /*148c0*/  LDC R2, c[0x0][0x3a0] ;  /* 0x0000e800ff027b82 */ /* 0x001e260000000800 */
[----:B--2---:R1:W-:Y:S04]  /*148d0*/  STL [R1+0x3890], R5 ;  /* 0x0038900501007387 */ /* 0x0043e80000100800 */
[----:B------:R-:W2:Y:S04]  /*148e0*/  LDL R4, [R1+0x8ac] ;  /* 0x0008ac0001047983 */ /* 0x000ea80000100800 */
[----:B-1----:R-:W0:Y:S04]  /*148f0*/  LDL R5, [R1+0xbec] ;  /* 0x000bec0001057983 */ /* 0x002e280000100800 */
[----:B------:R-:W-:Y:S04]  /*14900*/  STL [R1+0x3198], R11 ;  /* 0x0031980b01007387 */ /* 0x000fe80000100800 */
        /* <DEDUP_REMOVED lines=447> */
[----:B------:R1:W-:Y:S04]  /*16500*/  STL [R1+0x388c], R10 ;  /* 0x00388c0a01007387 */ /* 0x0003e80000100800 */
        /* <DEDUP_REMOVED lines=24> */
[----:B-----5:R-:W-:Y:S04]  /*16690*/  STL [R1+0x2e90], R0 ;  /* 0x002e900001007387 */ /* 0x020fe80000100800 */
        /* <DEDUP_REMOVED lines=42> */
[----:B------:R-:W-:Y:S01]  /*16940*/  STL [R1+0x2fdc], R0 ;  /* 0x002fdc0001007387 */ /* 0x000fe20000100800 */
[----:B0-----:R-:W-:-:S03]  /*16950*/  IMAD R2, R5, -0x80, R2 ;  /* 0xffffff8005027824 */ /* 0x001fc600078e0202 */
[----:B------:R-:W-:Y:S04]  /*16960*/  STL [R1+0x2fe4], R0 ;  /* 0x002fe40001007387 */ /* 0x000fe80000100800 */
[----:B------:R-:W-:Y:S04]  /*16970*/  STL [R1+0x2fec], R0 ;  /* 0x002fec0001007387 */ /* 0x000fe80000100800 */
[----:B------:R-:W-:Y:S04]  /*16980*/  STL [R1+0x2ff0], R0 ;  /* 0x002ff00001007387 */ /* 0x000fe80000100800 */
[----:B------:R-:W-:Y:S04]  /*16990*/  STL [R1+0x2ff8], R0 ;  /* 0x002ff80001007387 */ /* 0x000fe80000100800 */
[----:B------:R-:W2:Y:S01]  /*169a0*/  LDL.LU R5, [R1+0x3890] ;  /* 0x0038900001057983 */ /* 0x000ea20000300800 */
[----:B------:R-:W-:-:S02]  /*169b0*/  ISETP.GT.AND P0, PT, R2, RZ, PT ;  /* 0x000000ff0200720c */ /* 0x000fc40003f04270 */
[----:B-1----:R-:W-:-:S11]  /*169c0*/  PRMT R10, RZ, 0x7610, R10 ;  /* 0x00007610ff0a7816 */ /* 0x002fd6000000000a */
[----:B--2---:R-:W2:Y:S04]  /*169d0*/  @P0 LDG.E.U8 R10, desc[UR42][R4.64] ;  /* 0x0000002a040a0981 */ /* 0x004ea8000c1e1100 */
[----:B--2---:R0:W-:Y:S04]  /*169e0*/  STL [R1+0xbd0], R10 ;  /* 0x000bd00a01007387 */ /* 0x0041e80000100800 */
[----:B0-----:R-:W2:Y:S04]  /*169f0*/  LDL.LU R10, [R1+0x388c] ;  /* 0x00388c00010a7983 */ /* 0x001ea80000300800 */
[----:B------:R-:W3:Y:S04]  /*16a00*/  LDL R4, [R1+0x8b0] ;  /* 0x0008b00001047983 */ /* 0x000ee80000100800 */
[----:B------:R-:W3:Y:S01]  /*16a10*/  LDL R5, [R1+0x8b4] ;  /* 0x0008b40001057983 */ /* 0x000ee20000100800 */
[----:B------:R-:W-:-:S02]  /*16a20*/  PRMT R11, RZ, 0x7610, R11 ;  /* 0x00007610ff0b7816 */ /* 0x000fc4000000000b */
[----:B---3--:R-:W-:-:S04]  /*16a30*/  @P0 LOP3.LUT R5, R5, R4, RZ, 0x3c, !PT ;  /* 0x0000000405050212 */ /* 0x008fc800078e3cff */
[----:B------:R-:W-:-:S04]  /*16a40*/  @P0 LOP3.LUT R4, R5, R4, RZ, 0x3c, !PT ;  /* 0x0000000405040212 */ /* 0x000fc800078e3cff */
[----:B------:R-:W-:-:S05]  /*16a50*/  @P0 LOP3.LUT R5, R5, R4, RZ, 0x3c, !PT ;  /* 0x0000000405050212 */ /* 0x000fca00078e3cff */
[----:B------:R-:W3:Y:S04]  /*16a60*/  @P0 LDG.E.U8 R11, desc[UR42][R4.64] ;  /* 0x0000002a040b0981 */ /* 0x000ee8000c1e1100 */
[----:B---3--:R0:W-:Y:S04]  /*16a70*/  STL [R1+0xbcc], R11 ;  /* 0x000bcc0b01007387 */ /* 0x0081e80000100800 */
[----:B0-----:R-:W3:Y:S04]  /*16a80*/  LDL.LU R11, [R1+0x3888] ;  /* 0x00388800010b7983 */ /* 0x001ee80000300800 */
[----:B------:R-:W4:Y:S04]  /*16a90*/  LDL R4, [R1+0x8b8] ;  /* 0x0008b80001047983 */ /* 0x000f280000100800 */
[----:B------:R-:W4:Y:S01]  /*16aa0*/  LDL R5, [R1+0x8bc] ;  /* 0x0008bc0001057983 */ /* 0x000f220000100800 */
[----:B--2---:R-:W-:-:S02]  /*16ab0*/  PRMT R10, RZ, 0x7610, R10 ;  /* 0x00007610ff0a7816 */ /* 0x004fc4000000000a */
[----:B----4-:R-:W-:-:S04]  /*16ac0*/  @P0 LOP3.LUT R5, R5, R4, RZ, 0x3c, !PT ;  /* 0x0000000405050212 */ /* 0x010fc800078e3cff */
[----:B------:R-:W-:-:S04]  /*16ad0*/  @P0 LOP3.LUT R4, R5, R4, RZ, 0x3c, !PT ;  /* 0x0000000405040212 */ /* 0x000fc800078e3cff */
[----:B------:R-:W-:-:S05]  /*16ae0*/  @P0 LOP3.LUT R5, R5, R4, RZ, 0x3c, !PT ;  /* 0x0000000405050212 */ /* 0x000fca00078e3cff */
[----:B------:R-:W2:Y:S04]  /*16af0*/  @P0 LDG.E.U8 R10, desc[UR42][R4.64] ;  /* 0x0000002a040a0981 */ /* 0x000ea8000c1e1100 */
[----:B--2---:R0:W-:Y:S04]  /*16b00*/  STL [R1+0xbc8], R10 ;  /* 0x000bc80a01007387 */ /* 0x0041e80000100800 */
[----:B0-----:R-:W2:Y:S04]  /*16b10*/  LDL.LU R10, [R1+0x3884] ;  /* 0x00388400010a7983 */ /* 0x001ea80000300800 */
[----:B------:R-:W4:Y:S04]  /*16b20*/  LDL R4, [R1+0x8c0] ;  /* 0x0008c00001047983 */ /* 0x000f280000100800 */
[----:B------:R-:W4:Y:S01]  /*16b30*/  LDL R5, [R1+0x8c4] ;  /* 0x0008c40001057983 */ /* 0x000f220000100800 */
[----:B---3--:R-:W-:-:S02]  /*16b40*/  PRMT R11, RZ, 0x7610, R11 ;  /* 0x00007610ff0b7816 */ /* 0x008fc4000000000b */
[----:B----4-:R-:W-:-:S04]  /*16b50*/  @P0 LOP3.LUT R5, R5, R4, RZ, 0x3c, !PT ;  /* 0x0000000405050212 */ /* 0x010fc800078e3cff */
[----:B------:R-:W-:-:S04]  /*16b60*/  @P0 LOP3.LUT R4, R5, R4, RZ, 0x3c, !PT ;  /* 0x0000000405040212 */ /* 0x000fc800078e3cff */
[----:B------:R-:W-:-:S05]  /*16b70*/  @P0 LOP3.LUT R5, R5, R4, RZ, 0x3c, !PT ;  /* 0x0000000405050212 */ /* 0x000fca00078e3cff */
[----:B------:R-:W3:Y:S01]  /*16b80*/  @P0 LDG.E.U8 R11, desc[UR42][R4.64] ;  /* 0x0000002a040b0981 */ /* 0x000ee2000c1e1100 */
[----:B------:R-:W-:-:S03]  /*16b90*/  ISETP.GT.AND P1, PT, R2, 0x1, PT ;  /* 0x000000010200780c */ /* 0x000fc60003f24270 */
        /* <DEDUP_REMOVED lines=4105> */
[----:B------:R0:W3:Y:S04]  /*26c30*/  @P1 LDG.E.U8 R11, desc[UR42][R4.64] ;  /* 0x0000002a040b1981 */ /* 0x0000e8000c1e1100 */
[----:B------:R-:W0:Y:S04]  /*26c40*/  LDL R4, [R1+0x1b0c] ;  /* 0x001b0c0001047983 */ /* 0x000e280000100800 */
[----:B------:R-:W0:Y:S01]  /*26c50*/  LDL R5, [R1+0x1b10] ;  /* 0x001b100001057983 */ /* 0x000e220000100800 */
[----:B------:R-:W-:Y:S02]  /*26c60*/  ISETP.GT.AND P0, PT, R2, 0x6e, PT ;  /* 0x0000006e0200780c */ /* 0x000fe40003f04270 */
[----:B--2---:R-:W-:-:S11]  /*26c70*/  PRMT R10, RZ, 0x7610, R10 ;  /* 0x00007610ff0a7816 */ /* 0x004fd6000000000a */
[----:B0-----:R-:W-:-:S04]  /*26c80*/  @P0 LOP3.LUT R5, R5, R4, RZ, 0x3c, !PT ;  /* 0x0000000405050212 */ /* 0x001fc800078e3cff */
[----:B------:R-:W-:-:S04]  /*26c90*/  @P0 LOP3.LUT R4, R5, R4, RZ, 0x3c, !PT ;  /* 0x0000000405040212 */ /* 0x000fc800078e3cff */
[----:B------:R-:W-:-:S05]  /*26ca0*/  @P0 LOP3.LUT R5, R5, R4, RZ, 0x3c, !PT ;  /* 0x0000000405050212 */ /* 0x000fca00078e3cff */
[----:B------:R-:W2:Y:S04]  /*26cb0*/  @P0 LDG.E.U8 R10, desc[UR42][R4.64] ;  /* 0x0000002a040a0981 */ /* 0x000ea8000c1e1100 */
[----:B---3--:R0:W-:Y:S04]  /*26cc0*/  STL [R1+0xbc], R11 ;  /* 0x0000bc0b01007387 */ /* 0x0081e80000100800 */
[----:B0-----:R-:W3:Y:S04]  /*26cd0*/  LDL R11, [R1+0x1ae8] ;  /* 0x001ae800010b7983 */ /* 0x001ee80000100800 */
[----:B--2---:R0:W-:Y:S04]  /*26ce0*/  STL [R1+0xb8], R10 ;  /* 0x0000b80a01007387 */ /* 0x0041e80000100800 */
[----:B0-----:R-:W2:Y:S04]  /*26cf0*/  LDL.LU R10, [R1+0x3190] ;  /* 0x00319000010a7983 */ /* 0x001ea80000300800 */
[----:B------:R-:W4:Y:S04]  /*26d00*/  LDL R4, [R1+0x1b04] ;  /* 0x001b040001047983 */ /* 0x000f280000100800 */
[----:B------:R-:W4:Y:S01]  /*26d10*/  LDL R5, [R1+0x1b08] ;  /* 0x001b080001057983 */ /* 0x000f220000100800 */
[----:B------:R-:W-:-:S02]  /*26d20*/  PRMT R28, RZ, 0x7610, R28 ;  /* 0x00007610ff1c7816 */ /* 0x000fc4000000001c */
[----:B----4-:R-:W-:-:S04]  /*26d30*/  @P0 LOP3.LUT R5, R5, R4, RZ, 0x3c, !PT ;  /* 0x0000000405050212 */ /* 0x010fc800078e3cff */
[----:B------:R-:W-:-:S04]  /*26d40*/  @P0 LOP3.LUT R4, R5, R4, RZ, 0x3c, !PT ;  /* 0x0000000405040212 */ /* 0x000fc800078e3cff */
[----:B------:R-:W-:-:S05]  /*26d50*/  @P0 LOP3.LUT R5, R5, R4, RZ, 0x3c, !PT ;  /* 0x0000000405050212 */ /* 0x000fca00078e3cff */
[----:B------:R-:W4:Y:S04]  /*26d60*/  @P0 LDG.E.U8 R28, desc[UR42][R4.64] ;  /* 0x0000002a041c0981 */ /* 0x000f28000c1e1100 */
[----:B----4-:R0:W-:Y:S04]  /*26d70*/  STL [R1+0xb4], R28 ;  /* 0x0000b41c01007387 */ /* 0x0101e80000100800 */
[----:B0-----:R-:W4:Y:S04]  /*26d80*/  LDL.LU R28, [R1+0x318c] ;  /* 0x00318c00011c7983 */ /* 0x001f280000300800 */
[----:B------:R-:W3:Y:S04]  /*26d90*/  LDL R4, [R1+0x1afc] ;  /* 0x001afc0001047983 */ /* 0x000ee80000100800 */
[----:B------:R-:W3:Y:S01]  /*26da0*/  LDL R5, [R1+0x1b00] ;  /* 0x001b000001057983 */ /* 0x000ee20000100800 */
[----:B--2---:R-:W-:-:S02]  /*26db0*/  PRMT R10, RZ, 0x7610, R10 ;  /* 0x00007610ff0a7816 */ /* 0x004fc4000000000a */
[----:B---3--:R-:W-:-:S04]  /*26dc0*/  @P0 LOP3.LUT R5, R5, R4, RZ, 0x3c, !PT ;  /* 0x0000000405050212 */ /* 0x008fc800078e3cff */
[----:B------:R-:W-:-:S04]  /*26dd0*/  @P0 LOP3.LUT R4, R5, R4, RZ, 0x3c, !PT ;  /* 0x0000000405040212 */ /* 0x000fc800078e3cff */
[----:B------:R-:W-:-:S05]  /*26de0*/  @P0 LOP3.LUT R5, R5, R4, RZ, 0x3c, !PT ;  /* 0x0000000405050212 */ /* 0x000fca00078e3cff */
[----:B------:R-:W2:Y:S04]  /*26df0*/  @P0 LDG.E.U8 R10, desc[UR42][R4.64] ;  /* 0x0000002a040a0981 */ /* 0x000ea8000c1e1100 */
[----:B--2---:R0:W-:Y:S04]  /*26e00*/  STL [R1+0xb0], R10 ;  /* 0x0000b00a01007387 */ /* 0x0041e80000100800 */
[----:B0-----:R-:W2:Y:S04]  /*26e10*/  LDL.LU R10, [R1+0x3188] ;  /* 0x00318800010a7983 */ /* 0x001ea80000300800 */
[----:B------:R-:W3:Y:S04]  /*26e20*/  LDL R4, [R1+0x1af4] ;  /* 0x001af40001047983 */ /* 0x000ee80000100800 */
[----:B------:R-:W3:Y:S01]  /*26e30*/  LDL R5, [R1+0x1af8] ;  /* 0x001af80001057983 */ /* 0x000ee20000100800 */
[----:B----4-:R-:W-:-:S02]  /*26e40*/  PRMT R28, RZ, 0x7610, R28 ;  /* 0x00007610ff1c7816 */ /* 0x010fc4000000001c */
[----:B---3--:R-:W-:-:S04]  /*26e50*/  @P0 LOP3.LUT R5, R5, R4, RZ, 0x3c, !PT ;  /* 0x0000000405050212 */ /* 0x008fc800078e3cff */
        /* <DEDUP_REMOVED lines=8> */
[----:B------:R-:W-:-:S02]  /*26ee0*/  PRMT R14, RZ, 0x7610, R14 ;  /* 0x00007610ff0e7816 */ /* 0x000fc4000000000e */
[----:B----4-:R-:W-:-:S04]  /*26ef0*/  @P1 LOP3.LUT R5, R5, R4, RZ, 0x3c, !PT ;  /* 0x0000000405051212 */ /* 0x010fc800078e3cff */
[----:B------:R-:W-:-:S04]  /*26f00*/  @P1 LOP3.LUT R4, R5, R4, RZ, 0x3c, !PT ;  /* 0x0000000405041212 */ /* 0x000fc800078e3cff */
[----:B------:R-:W-:-:S05]  /*26f10*/  @P1 LOP3.LUT R5, R5, R4, RZ, 0x3c, !PT ;  /* 0x0000000405051212 */ /* 0x000fca00078e3cff */
[----:B------:R-:W4:Y:S01]  /*26f20*/  @P1 LDG.E.U8 R14, desc[UR42][R4.64] ;  /* 0x0000002a040e1981 */ /* 0x000f22000c1e1100 */
[----:B------:R-:W-:-:S03]  /*26f30*/  PRMT R7, RZ, 0x7610, R7 ;  /* 0x00007610ff077816 */ /* 0x000fc60000000007 */
[----:B----4-:R0:W-:Y:S04]  /*26f40*/  STL [R1+0xa8], R14 ;  /* 0x0000a80e01007387 */ /* 0x0101e80000100800 */
[----:B0-----:R-:W4:Y:S04]  /*26f50*/  LDL.LU R14, [R1+0x3180] ;  /* 0x00318000010e7983 */ /* 0x001f280000300800 */
[----:B------:R-:W2:Y:S01]  /*26f60*/  LDL R5, [R1+0x1ae4] ;  /* 0x001ae40001057983 */ /* 0x000ea20000100800 */
[----:B------:R-:W-:-:S03]  /*26f70*/  @P1 IMAD.MOV.U32 R4, RZ, RZ, R11 ;  /* 0x000000ffff041224 */ /* 0x000fc600078e000b */
[----:B------:R-:W3:Y:S04]  /*26f80*/  LDL R11, [R1+0x1aa0] ;  /* 0x001aa000010b7983 */ /* 0x000ee80000100800 */
[----:B--2---:R-:W2:Y:S04]  /*26f90*/  @P1 LDG.E.U8 R7, desc[UR42][R4.64] ;  /* 0x0000002a04071981 */ /* 0x004ea8000c1e1100 */
[----:B--2---:R0:W-:Y:S04]  /*26fa0*/  STL [R1+0xa4], R7 ;  /* 0x0000a40701007387 */ /* 0x0041e80000100800 */
[----:B0-----:R-:W2:Y:S04]  /*26fb0*/  LDL.LU R7, [R1+0x317c] ;  /* 0x00317c0001077983 */ /* 0x001ea80000300800 */
[----:B------:R-:W2:Y:S04]  /*26fc0*/  LDL R4, [R1+0x1adc] ;  /* 0x001adc0001047983 */ /* 0x000ea80000100800 */
[----:B------:R-:W2:Y:S01]  /*26fd0*/  LDL R5, [R1+0x1ae0] ;  /* 0x001ae00001057983 */ /* 0x000ea20000100800 */
[----:B------:R-:W-:-:S02]  /*26fe0*/  PRMT R13, RZ, 0x7610, R13 ;  /* 0x00007610ff0d7816 */ /* 0x000fc4000000000d */
[----:B--2---:R-:W-:-:S04]  /*26ff0*/  @P1 LOP3.LUT R5, R5, R4, RZ, 0x3c, !PT ;  /* 0x0000000405051212 */ /* 0x004fc800078e3cff */
[----:B------:R-:W-:-:S04]  /*27000*/  @P1 LOP3.LUT R4, R5, R4, RZ, 0x3c, !PT ;  /* 0x0000000405041212 */ /* 0x000fc800078e3cff */
[----:B------:R-:W-:-:S05]  /*27010*/  @P1 LOP3.LUT R5, R5, R4, RZ, 0x3c, !PT ;  /* 0x0000000405051212 */ /* 0x000fca00078e3cff */
[----:B------:R-:W2:Y:S04]  /*27020*/  @P1 LDG.E.U8 R13, desc[UR42][R4.64] ;  /* 0x0000002a040d1981 */ /* 0x000ea8000c1e1100 */
        /* <DEDUP_REMOVED lines=8> */
[----:B------:R-:W2:Y:S01]  /*270b0*/  @P1 LDG.E.U8 R6, desc[UR42][R4.64] ;  /* 0x0000002a04061981 */ /* 0x000ea2000c1e1100 */
[----:B------:R-:W-:-:S03]  /*270c0*/  ISETP.GT.AND P0, PT, R2, 0x71, PT ;  /* 0x000000710200780c */ /* 0x000fc60003f04270 */
        /* <DEDUP_REMOVED lines=18> */
[----:B------:R-:W-:-:S03]  /*271f0*/  PRMT R10, RZ, 0x7610, R10 ;  /* 0x00007610ff0a7816 */ /* 0x000fc6000000000a */
[----:B--2---:R0:W-:Y:S04]  /*27200*/  STL [R1+0x84], R24 ;  /* 0x0000841801007387 */ /* 0x0041e80000100800 */
[----:B0-----:R-:W2:Y:S04]  /*27210*/  LDL.LU R24, [R1+0x316c] ;  /* 0x00316c0001187983 */ /* 0x001ea80000300800 */
[----:B------:R-:W2:Y:S01]  /*27220*/  LDL R5, [R1+0x1a9c] ;  /* 0x001a9c0001057983 */ /* 0x000ea20000100800 */
[----:B---3--:R-:W-:Y:S01]  /*27230*/  @P0 IMAD.MOV.U32 R4, RZ, RZ, R11 ;  /* 0x000000ffff040224 */ /* 0x008fe200078e000b */
[----:B------:R-:W-:-:S02]  /*27240*/  PRMT R22, RZ, 0x7610, R22 ;  /* 0x00007610ff167816 */ /* 0x000fc40000000016 */
[----:B------:R-:W3:Y:S04]  /*27250*/  LDL R11, [R1+0x199c] ;  /* 0x00199c00010b7983 */ /* 0x000ee80000100800 */
[----:B--2---:R0:W2:Y:S04]  /*27260*/  @P0 LDG.E.U8 R10, desc[UR42][R4.64] ;  /* 0x0000002a040a0981 */ /* 0x0040a8000c1e1100 */
[----:B------:R-:W0:Y:S04]  /*27270*/  LDL R4, [R1+0x1a94] ;  /* 0x001a940001047983 */ /* 0x000e280000100800 */
[----:B------:R-:W0:Y:S02]  /*27280*/  LDL R5, [R1+0x1a98] ;  /* 0x001a980001057983 */ /* 0x000e240000100800 */
[----:B0-----:R-:W-:-:S04]  /*27290*/  @P0 LOP3.LUT R5, R5, R4, RZ, 0x3c, !PT ;  /* 0x0000000405050212 */ /* 0x001fc800078e3cff */
[----:B------:R-:W-:-:S04]  /*272a0*/  @P0 LOP3.LUT R4, R5, R4, RZ, 0x3c, !PT ;  /* 0x0000000405040212 */ /* 0x000fc800078e3cff */
[----:B------:R-:W-:-:S05]  /*272b0*/  @P0 LOP3.LUT R5, R5, R4, RZ, 0x3c, !PT ;  /* 0x0000000405050212 */ /* 0x000fca00078e3cff */
[----:B------:R-:W3:Y:S04]  /*272c0*/  @P0 LDG.E.U8 R22, desc[UR42][R4.64] ;  /* 0x0000002a04160981 */ /* 0x000ee8000c1e1100 */
[----:B--2---:R0:W-:Y:S04]  /*272d0*/  STL [R1+0x80], R10 ;  /* 0x0000800a01007387 */ /* 0x0041e80000100800 */
[----:B0-----:R-:W2:Y:S04]  /*272e0*/  LDL R10, [R1+0x19a0] ;  /* 0x0019a000010a7983 */ /* 0x001ea80000100800 */
[----:B---3--:R0:W-:Y:S04]  /*272f0*/  STL [R1+0x7c], R22 ;  /* 0x00007c1601007387 */ /* 0x0081e80000100800 */
[----:B0-----:R-:W3:Y:S04]  /*27300*/  LDL.LU R22, [R1+0x3168] ;  /* 0x0031680001167983 */ /* 0x001ee80000300800 */
[----:B------:R-:W2:Y:S04]  /*27310*/  LDL R4, [R1+0x1a8c] ;  /* 0x001a8c0001047983 */ /* 0x000ea80000100800 */
[----:B------:R-:W2:Y:S01]  /*27320*/  LDL R5, [R1+0x1a90] ;  /* 0x001a900001057983 */ /* 0x000ea20000100800 */
[----:B------:R-:W-:-:S02]  /*27330*/  ISETP.GT.AND P1, PT, R2, 0x72, PT ;  /* 0x000000720200780c */ /* 0x000fc40003f24270 */
[----:B------:R-:W-:-:S11]  /*27340*/  PRMT R20, RZ, 0x7610, R20 ;  /* 0x00007610ff147816 */ /* 0x000fd60000000014 */
        /* <DEDUP_REMOVED lines=28> */
[----:B------:R-:W-:Y:S02]  /*27510*/  PRMT R8, RZ, 0x7610, R8 ;  /* 0x00007610ff087816 */ /* 0x000fe40000000008 */
[----:B--2---:R-:W-:-:S04]  /*27520*/  @P2 LOP3.LUT R5, R5, R4, RZ, 0x3c, !PT ;  /* 0x0000000405052212 */ /* 0x004fc800078e3cff */
[----:B------:R-:W-:-:S04]  /*27530*/  @P2 LOP3.LUT R4, R5, R4, RZ, 0x3c, !PT ;  /* 0x0000000405042212 */ /* 0x000fc800078e3cff */
[----:B------:R-:W-:-:S05]  /*27540*/  @P2 LOP3.LUT R5, R5, R4, RZ, 0x3c, !PT ;  /* 0x0000000405052212 */ /* 0x000fca00078e3cff */
[----:B------:R0:W2:Y:S02]  /*27550*/  @P2 LDG.E.U8 R15, desc[UR42][R4.64] ;  /* 0x0000002a040f2981 */ /* 0x0000a4000c1e1100 */
[----:B0-----:R-:W-:Y:S02]  /*27560*/  @P2 IMAD.MOV.U32 R4, RZ, RZ, R10 ;  /* 0x000000ffff042224 */ /* 0x001fe400078e000a */
[----:B------:R-:W-:-:S05]  /*27570*/  @P2 IMAD.MOV.U32 R5, RZ, RZ, R11 ;  /* 0x000000ffff052224 */ /* 0x000fca00078e000b */
[----:B------:R-:W3:Y:S04]  /*27580*/  @P2 LDG.E.U8 R8, desc[UR42][R4.64] ;  /* 0x0000002a04082981 */ /* 0x000ee8000c1e1100 */
[----:B--2---:R0:W-:Y:S04]  /*27590*/  STL [R1+0x4], R15 ;  /* 0x0000040f01007387 */ /* 0x0041e80000100800 */
[----:B0-----:R-:W2:Y:S04]  /*275a0*/  LDL.LU R15, [R1+0x3158] ;  /* 0x00315800010f7983 */ /* 0x001ea80000300800 */
[----:B------:R-:W2:Y:S04]  /*275b0*/  LDL R11, [R1+0x1a64] ;  /* 0x001a6400010b7983 */ /* 0x000ea80000100800 */
[----:B------:R-:W2:Y:S04]  /*275c0*/  LDL R10, [R1+0x1a68] ;  /* 0x001a6800010a7983 */ /* 0x000ea80000100800 */
[----:B---3--:R0:W-:Y:S04]  /*275d0*/  STL [R1], R8 ;  /* 0x0000000801007387 */ /* 0x0081e80000100800 */
[----:B0-----:R-:W3:Y:S04]  /*275e0*/  LDL.LU R8, [R1+0x3154] ;  /* 0x0031540001087983 */ /* 0x001ee80000300800 */
[----:B------:R-:W2:Y:S04]  /*275f0*/  LDL R4, [R1+0x1994] ;  /* 0x0019940001047983 */ /* 0x000ea80000100800 */
[----:B------:R-:W2:Y:S01]  /*27600*/  LDL R5, [R1+0x1998] ;  /* 0x0019980001057983 */ /* 0x000ea20000100800 */
[----:B------:R-:W-:-:S02]  /*27610*/  PRMT R28, RZ, 0x7610, R28 ;  /* 0x00007610ff1c7816 */ /* 0x000fc4000000001c */
[----:B--2---:R-:W-:-:S04]  /*27620*/  @P2 LOP3.LUT R5, R5, R4, RZ, 0x3c, !PT ;  /* 0x0000000405052212 */ /* 0x004fc800078e3cff */
[----:B------:R-:W-:-:S04]  /*27630*/  @P2 LOP3.LUT R4, R5, R4, RZ, 0x3c, !PT ;  /* 0x0000000405042212 */ /* 0x000fc800078e3cff */
[----:B------:R-:W-:-:S05]  /*27640*/  @P2 LOP3.LUT R5, R5, R4, RZ, 0x3c, !PT ;  /* 0x0000000405052212 */ /* 0x000fca00078e3cff */
[----:B------:R0:W2:Y:S04]  /*27650*/  @P2 LDG.E.U8 R28, desc[UR42][R4.64] ;  /* 0x0000002a041c2981 */ /* 0x0000a8000c1e1100 */
[----:B------:R-:W0:Y:S04]  /*27660*/  LDL R4, [R1+0x1a7c] ;  /* 0x001a7c0001047983 */ /* 0x000e280000100800 */
[----:B------:R-:W0:Y:S01]  /*27670*/  LDL R5, [R1+0x1a80] ;  /* 0x001a800001057983 */ /* 0x000e220000100800 */
[----:B------:R-:W-:Y:S02]  /*27680*/  PRMT R19, RZ, 0x7610, R19 ;  /* 0x00007610ff137816 */ /* 0x000fe40000000013 */
[----:B0-----:R-:W-:-:S04]  /*27690*/  @P1 LOP3.LUT R5, R5, R4, RZ, 0x3c, !PT ;  /* 0x0000000405051212 */ /* 0x001fc800078e3cff */
[----:B------:R-:W-:-:S04]  /*276a0*/  @P1 LOP3.LUT R4, R5, R4, RZ, 0x3c, !PT ;  /* 0x0000000405041212 */ /* 0x000fc800078e3cff */
[----:B------:R-:W-:-:S05]  /*276b0*/  @P1 LOP3.LUT R5, R5, R4, RZ, 0x3c, !PT ;  /* 0x0000000405051212 */ /* 0x000fca00078e3cff */
[----:B------:R-:W3:Y:S04]  /*276c0*/  @P1 LDG.E.U8 R19, desc[UR42][R4.64] ;  /* 0x0000002a04131981 */ /* 0x000ee8000c1e1100 */
[----:B--2---:R-:W-:Y:S04]  /*276d0*/  STL [R1+0x3120], R28 ;  /* 0x0031201c01007387 */ /* 0x004fe80000100800 */
[----:B---3--:R0:W-:Y:S04]  /*276e0*/  STL [R1+0x70], R19 ;  /* 0x0000701301007387 */ /* 0x0081e80000100800 */
[----:B0-----:R-:W2:Y:S04]  /*276f0*/  LDL.LU R19, [R1+0x3150] ;  /* 0x0031500001137983 */ /* 0x001ea80000300800 */
[----:B------:R-:W3:Y:S04]  /*27700*/  LDL R4, [R1+0x1a74] ;  /* 0x001a740001047983 */ /* 0x000ee80000100800 */
[----:B------:R-:W3:Y:S01]  /*27710*/  LDL R5, [R1+0x1a78] ;  /* 0x001a780001057983 */ /* 0x000ee20000100800 */
[----:B------:R-:W-:-:S02]  /*27720*/  PRMT R18, RZ, 0x7610, R18 ;  /* 0x00007610ff127816 */ /* 0x000fc40000000012 */
[----:B---3--:R-:W-:-:S04]  /*27730*/  @P1 LOP3.LUT R5, R5, R4, RZ, 0x3c, !PT ;  /* 0x0000000405051212 */ /* 0x008fc800078e3cff */
[----:B------:R-:W-:-:S04]  /*27740*/  @P1 LOP3.LUT R4, R5, R4, RZ, 0x3c, !PT ;  /* 0x0000000405041212 */ /* 0x000fc800078e3cff */
[----:B------:R-:W-:-:S05]  /*27750*/  @P1 LOP3.LUT R5, R5, R4, RZ, 0x3c, !PT ;  /* 0x0000000405051212 */ /* 0x000fca00078e3cff */
[----:B------:R-:W3:Y:S01]  /*27760*/  @P1 LDG.E.U8 R18, desc[UR42][R4.64] ;  /* 0x0000002a04121981 */ /* 0x000ee2000c1e1100 */
[----:B------:R-:W-:-:S03]  /*27770*/  ISETP.GT.AND P0, PT, R2, 0x73, PT ;  /* 0x000000730200780c */ /* 0x000fc60003f04270 */
[----:B---3--:R0:W-:Y:S04]  /*27780*/  STL [R1+0x6c], R18 ;  /* 0x00006c1201007387 */ /* 0x0081e80000100800 */
[----:B0-----:R-:W3:Y:S04]  /*27790*/  LDL.LU R18, [R1+0x314c] ;  /* 0x00314c0001127983 */ /* 0x001ee80000300800 */
        /* <DEDUP_REMOVED lines=15> */
[----:B---3--:R0:W-:Y:S04]  /*27890*/  STL [R1+0x64], R3 ;  /* 0x0000640301007387 */ /* 0x0081e80000100800 */
[----:B0-----:R-:W3:Y:S04]  /*278a0*/  LDL.LU R3, [R1+0x3144] ;  /* 0x0031440001037983 */ /* 0x001ee80000300800 */
        /* <DEDUP_REMOVED lines=11> */
[----:B----4-:R-:W-:-:S02]  /*27960*/  PRMT R14, RZ, 0x7610, R14 ;  /* 0x00007610ff0e7816 */ /* 0x010fc4000000000e */
[----:B--2---:R-:W-:-:S04]  /*27970*/  @P0 LOP3.LUT R5, R5, R4, RZ, 0x3c, !PT ;  /* 0x0000000405050212 */ /* 0x004fc800078e3cff */
[----:B------:R-:W-:-:S04]  /*27980*/  @P0 LOP3.LUT R4, R5, R4, RZ, 0x3c, !PT ;  /* 0x0000000405040212 */ /* 0x000fc800078e3cff */
[----:B------:R-:W-:-:S05]  /*27990*/  @P0 LOP3.LUT R5, R5, R4, RZ, 0x3c, !PT ;  /* 0x0000000405050212 */ /* 0x000fca00078e3cff */
[----:B------:R0:W2:Y:S04]  /*279a0*/  @P0 LDG.E.U8 R14, desc[UR42][R4.64] ;  /* 0x0000002a040e0981 */ /* 0x0000a8000c1e1100 */
[----:B------:R-:W0:Y:S04]  /*279b0*/  LDL R4, [R1+0x1a4c] ;  /* 0x001a4c0001047983 */ /* 0x000e280000100800 */
[----:B------:R-:W0:Y:S01]  /*279c0*/  LDL R5, [R1+0x1a50] ;  /* 0x001a500001057983 */ /* 0x000e220000100800 */
[----:B------:R-:W-:Y:S02]  /*279d0*/  ISETP.GT.AND P1, PT, R2, 0x74, PT ;  /* 0x000000740200780c */ /* 0x000fe40003f24270 */
[----:B------:R-:W-:-:S11]  /*279e0*/  PRMT R21, RZ, 0x7610, R21 ;  /* 0x00007610ff157816 */ /* 0x000fd60000000015 */
[----:B0-----:R-:W-:-:S04]  /*279f0*/  @P1 LOP3.LUT R5, R5, R4, RZ, 0x3c, !PT ;  /* 0x0000000405051212 */ /* 0x001fc800078e3cff */
[----:B------:R-:W-:-:S04]  /*27a00*/  @P1 LOP3.LUT R4, R5, R4, RZ, 0x3c, !PT ;  /* 0x0000000405041212 */ /* 0x000fc800078e3cff */
[----:B------:R-:W-:-:S05]  /*27a10*/  @P1 LOP3.LUT R5, R5, R4, RZ, 0x3c, !PT ;  /* 0x0000000405051212 */ /* 0x000fca00078e3cff */
[----:B------:R-:W4:Y:S04]  /*27a20*/  @P1 LDG.E.U8 R21, desc[UR42][R4.64] ;  /* 0x0000002a04151981 */ /* 0x000f28000c1e1100 */
[----:B--2---:R0:W-:Y:S04]  /*27a30*/  STL [R1+0x5c], R14 ;  /* 0x00005c0e01007387 */ /* 0x0041e80000100800 */
[----:B0-----:R-:W2:Y:S04]  /*27a40*/  LDL R14, [R1+0x1a30] ;  /* 0x001a3000010e7983 */ /* 0x001ea80000100800 */
[----:B----4-:R0:W-:Y:S04]  /*27a50*/  STL [R1+0x58], R21 ;  /* 0x0000581501007387 */ /* 0x0101e80000100800 */
[----:B0-----:R-:W4:Y:S04]  /*27a60*/  LDL.LU R21, [R1+0x313c] ;  /* 0x00313c0001157983 */ /* 0x001f280000300800 */
        /* <DEDUP_REMOVED lines=20> */
[----:B------:R-:W-:Y:S02]  /*27bb0*/  ISETP.GT.AND P0, PT, R2, 0x75, PT ;  /* 0x000000750200780c */ /* 0x000fe40003f04270 */
[----:B--2---:R-:W-:-:S04]  /*27bc0*/  @P1 LOP3.LUT R5, R5, R4, RZ, 0x3c, !PT ;  /* 0x0000000405051212 */ /* 0x004fc800078e3cff */
[----:B------:R-:W-:-:S04]  /*27bd0*/  @P1 LOP3.LUT R4, R5, R4, RZ, 0x3c, !PT ;  /* 0x0000000405041212 */ /* 0x000fc800078e3cff */
[----:B------:R-:W-:-:S05]  /*27be0*/  @P1 LOP3.LUT R5, R5, R4, RZ, 0x3c, !PT ;  /* 0x0000000405051212 */ /* 0x000fca00078e3cff */
[----:B------:R0:W2:Y:S04]  /*27bf0*/  @P1 LDG.E.U8 R7, desc[UR42][R4.64] ;  /* 0x0000002a04071981 */ /* 0x0000a8000c1e1100 */
[----:B------:R-:W3:Y:S01]  /*27c00*/  LDL R5, [R1+0x1a2c] ;  /* 0x001a2c0001057983 */ /* 0x000ee20000100800 */
[----:B------:R-:W-:Y:S01]  /*27c10*/  PRMT R13, RZ, 0x7610, R13 ;  /* 0x00007610ff0d7816 */ /* 0x000fe2000000000d */
[----:B0-----:R-:W-:Y:S02]  /*27c20*/  @P0 IMAD.MOV.U32 R4, RZ, RZ, R14 ;  /* 0x000000ffff040224 */ /* 0x001fe400078e000e */
[----:B--2---:R0:W-:Y:S01]  /*27c30*/  STL [R1+0x4c], R7 ;  /* 0x00004c0701007387 */ /* 0x0041e20000100800 */
[----:B------:R-:W-:Y:S02]  /*27c40*/  PRMT R27, RZ, 0x7610, R27 ;  /* 0x00007610ff1b7816 */ /* 0x000fe4000000001b */
[----:B------:R-:W-:Y:S01]  /*27c50*/  PRMT R29, RZ, 0x7610, R29 ;  /* 0x00007610ff1d7816 */ /* 0x000fe2000000001d */
[----:B------:R-:W2:Y:S04]  /*27c60*/  LDL R14, [R1+0x198c] ;  /* 0x00198c00010e7983 */ /* 0x000ea80000100800 */
[----:B---3--:R1:W3:Y:S04]  /*27c70*/  @P0 LDG.E.U8 R13, desc[UR42][R4.64] ;  /* 0x0000002a040d0981 */ /* 0x0082e8000c1e1100 */
[----:B0-----:R-:W2:Y:S04]  /*27c80*/  LDL R7, [R1+0x1a18] ;  /* 0x001a180001077983 */ /* 0x001ea80000100800 */
[----:B------:R-:W1:Y:S04]  /*27c90*/  LDL R4, [R1+0x1a24] ;  /* 0x001a240001047983 */ /* 0x000e680000100800 */
[----:B------:R-:W1:Y:S02]  /*27ca0*/  LDL R5, [R1+0x1a28] ;  /* 0x001a280001057983 */ /* 0x000e640000100800 */
[----:B-1----:R-:W-:-:S04]  /*27cb0*/  @P0 LOP3.LUT R5, R5, R4, RZ, 0x3c, !PT ;  /* 0x0000000405050212 */ /* 0x002fc800078e3cff */
[----:B------:R-:W-:-:S04]  /*27cc0*/  @P0 LOP3.LUT R4, R5, R4, RZ, 0x3c, !PT ;  /* 0x0000000405040212 */ /* 0x000fc800078e3cff */
[----:B------:R-:W-:-:S05]  /*27cd0*/  @P0 LOP3.LUT R5, R5, R4, RZ, 0x3c, !PT ;  /* 0x0000000405050212 */ /* 0x000fca00078e3cff */
[----:B------:R0:W2:Y:S02]  /*27ce0*/  @P0 LDG.E.U8 R27, desc[UR42][R4.64] ;  /* 0x0000002a041b0981 */ /* 0x0000a4000c1e1100 */
[----:B0-----:R-:W-:Y:S02]  /*27cf0*/  @P0 IMAD.MOV.U32 R4, RZ, RZ, R10 ;  /* 0x000000ffff040224 */ /* 0x001fe400078e000a */
[----:B------:R-:W-:-:S05]  /*27d00*/  @P0 IMAD.MOV.U32 R5, RZ, RZ, R11 ;  /* 0x000000ffff050224 */ /* 0x000fca00078e000b */
[----:B------:R-:W4:Y:S04]  /*27d10*/  @P0 LDG.E.U8 R29, desc[UR42][R4.64] ;  /* 0x0000002a041d0981 */ /* 0x000f28000c1e1100 */
[----:B---3--:R0:W-:Y:S04]  /*27d20*/  STL [R1+0x48], R13 ;  /* 0x0000480d01007387 */ /* 0x0081e80000100800 */
[----:B0-----:R-:W3:Y:S04]  /*27d30*/  LDL R13, [R1+0x1990] ;  /* 0x00199000010d7983 */ /* 0x001ee80000100800 */
[----:B--2---:R0:W-:Y:S04]  /*27d40*/  STL [R1+0x44], R27 ;  /* 0x0000441b01007387 */ /* 0x0041e80000100800 */
[----:B0-----:R-:W2:Y:S04]  /*27d50*/  LDL.LU R27, [R1+0x3130] ;  /* 0x00313000011b7983 */ /* 0x001ea80000300800 */
[----:B------:R-:W2:Y:S04]  /*27d60*/  LDL R11, [R1+0x1984] ;  /* 0x00198400010b7983 */ /* 0x000ea80000100800 */
[----:B------:R-:W2:Y:S04]  /*27d70*/  LDL R10, [R1+0x1988] ;  /* 0x00198800010a7983 */ /* 0x000ea80000100800 */
[----:B----4-:R0:W-:Y:S04]  /*27d80*/  STL [R1+0x40], R29 ;  /* 0x0000401d01007387 */ /* 0x0101e80000100800 */
[----:B0-----:R-:W4:Y:S04]  /*27d90*/  LDL.LU R29, [R1+0x312c] ;  /* 0x00312c00011d7983 */ /* 0x001f280000300800 */
[----:B------:R-:W2:Y:S01]  /*27da0*/  LDL R5, [R1+0x1a14] ;  /* 0x001a140001057983 */ /* 0x000ea20000100800 */
[----:B------:R-:W-:Y:S01]  /*27db0*/  PRMT R6, RZ, 0x7610, R6 ;  /* 0x00007610ff067816 */ /* 0x000fe20000000006 */
[----:B------:R-:W-:Y:S01]  /*27dc0*/  @P0 IMAD.MOV.U32 R4, RZ, RZ, R7 ;  /* 0x000000ffff040224 */ /* 0x000fe200078e0007 */
[----:B------:R-:W-:-:S02]  /*27dd0*/  ISETP.GT.AND P1, PT, R2, 0x76, PT ;  /* 0x000000760200780c */ /* 0x000fc40003f24270 */
[----:B------:R-:W-:Y:S02]  /*27de0*/  ISETP.GT.AND P2, PT, R2, 0x7a, PT ;  /* 0x0000007a0200780c */ /* 0x000fe40003f44270 */
[----:B------:R-:W-:Y:S01]  /*27df0*/  PRMT R28, RZ, 0x7610, R28 ;  /* 0x00007610ff1c7816 */ /* 0x000fe2000000001c */
[----:B------:R-:W3:Y:S04]  /*27e00*/  LDL R7, [R1+0x197c] ;  /* 0x00197c0001077983 */ /* 0x000ee80000100800 */
[----:B--2---:R0:W2:Y:S04]  /*27e10*/  @P0 LDG.E.U8 R6, desc[UR42][R4.64] ;  /* 0x0000002a04060981 */ /* 0x0040a8000c1e1100 */
[----:B------:R-:W0:Y:S04]  /*27e20*/  LDL R4, [R1+0x1a0c] ;  /* 0x001a0c0001047983 */ /* 0x000e280000100800 */
[----:B------:R-:W0:Y:S01]  /*27e30*/  LDL R5, [R1+0x1a10] ;  /* 0x001a100001057983 */ /* 0x000e220000100800 */
[----:B------:R-:W-:-:S02]  /*27e40*/  PRMT R26, RZ, 0x7610, R26 ;  /* 0x00007610ff1a7816 */ /* 0x000fc4000000001a */
[----:B------:R-:W-:Y:S02]  /*27e50*/  PRMT R24, RZ, 0x7610, R24 ;  /* 0x00007610ff187816 */ /* 0x000fe40000000018 */
[----:B0-----:R-:W-:-:S04]  /*27e60*/  @P1 LOP3.LUT R5, R5, R4, RZ, 0x3c, !PT ;  /* 0x0000000405051212 */ /* 0x001fc800078e3cff */
[----:B------:R-:W-:-:S04]  /*27e70*/  @P1 LOP3.LUT R4, R5, R4, RZ, 0x3c, !PT ;  /* 0x0000000405041212 */ /* 0x000fc800078e3cff */
[----:B------:R-:W-:-:S05]  /*27e80*/  @P1 LOP3.LUT R5, R5, R4, RZ, 0x3c, !PT ;  /* 0x0000000405051212 */ /* 0x000fca00078e3cff */
[----:B------:R3:W4:Y:S04]  /*27e90*/  @P1 LDG.E.U8 R28, desc[UR42][R4.64] ;  /* 0x0000002a041c1981 */ /* 0x000728000c1e1100 */
[----:B--2---:R0:W-:Y:S01]  /*27ea0*/  STL [R1+0x3c], R6 ;  /* 0x00003c0601007387 */ /* 0x0041e20000100800 */
[----:B---3--:R-:W-:Y:S02]  /*27eb0*/  @P2 IMAD.MOV.U32 R4, RZ, RZ, R13 ;  /* 0x000000ffff042224 */ /* 0x008fe400078e000d */
[----:B------:R-:W-:Y:S01]  /*27ec0*/  @P2 IMAD.MOV.U32 R5, RZ, RZ, R14 ;  /* 0x000000ffff052224 */ /* 0x000fe200078e000e */
[----:B0-----:R-:W2:Y:S04]  /*27ed0*/  LDL R6, [R1+0x1980] ;  /* 0x0019800001067983 */ /* 0x001ea80000100800 */
[----:B------:R0:W3:Y:S02]  /*27ee0*/  @P2 LDG.E.U8 R26, desc[UR42][R4.64] ;  /* 0x0000002a041a2981 */ /* 0x0000e4000c1e1100 */
[----:B0-----:R-:W-:-:S02]  /*27ef0*/  @P2 IMAD.MOV.U32 R4, RZ, RZ, R10 ;  /* 0x000000ffff042224 */ /* 0x001fc400078e000a */
[----:B------:R-:W-:-:S05]  /*27f00*/  @P2 IMAD.MOV.U32 R5, RZ, RZ, R11 ;  /* 0x000000ffff052224 */ /* 0x000fca00078e000b */
[----:B------:R0:W3:Y:S01]  /*27f10*/  @P2 LDG.E.U8 R24, desc[UR42][R4.64] ;  /* 0x0000002a04182981 */ /* 0x0000e2000c1e1100 */
[----:B------:R-:W-:Y:S01]  /*27f20*/  PRMT R22, RZ, 0x7610, R22 ;  /* 0x00007610ff167816 */ /* 0x000fe20000000016 */
[----:B0-----:R-:W-:Y:S02]  /*27f30*/  @P2 IMAD.MOV.U32 R5, RZ, RZ, R7 ;  /* 0x000000ffff052224 */ /* 0x001fe400078e0007 */
[----:B----4-:R0:W-:Y:S04]  /*27f40*/  STL [R1+0x38], R28 ;  /* 0x0000381c01007387 */ /* 0x0101e80000100800 */
[----:B------:R-:W4:Y:S04]  /*27f50*/  LDL R13, [R1+0x1978] ;  /* 0x00197800010d7983 */ /* 0x000f280000100800 */
[----:B0-----:R-:W4:Y:S01]  /*27f60*/  LDL R28, [R1+0x1974] ;  /* 0x00197400011c7983 */ /* 0x001f220000100800 */
[----:B--2---:R-:W-:-:S03]  /*27f70*/  @P2 IMAD.MOV.U32 R4, RZ, RZ, R6 ;  /* 0x000000ffff042224 */ /* 0x004fc600078e0006 */
[----:B---3--:R-:W-:Y:S04]  /*27f80*/  STL [R1+0x3100], R26 ;  /* 0x0031001a01007387 */ /* 0x008fe80000100800 */
[----:B------:R-:W2:Y:S04]  /*27f90*/  LDL R11, [R1+0x1a04] ;  /* 0x001a0400010b7983 */ /* 0x000ea80000100800 */
[----:B------:R-:W3:Y:S04]  /*27fa0*/  LDL R10, [R1+0x1a08] ;  /* 0x001a0800010a7983 */ /* 0x000ee80000100800 */
[----:B------:R4:W2:Y:S04]  /*27fb0*/  @P2 LDG.E.U8 R22, desc[UR42][R4.64] ;  /* 0x0000002a04162981 */ /* 0x0008a8000c1e1100 */
[----:B------:R0:W-:Y:S04]  /*27fc0*/  STL [R1+0x3104], R24 ;  /* 0x0031041801007387 */ /* 0x0001e80000100800 */
[----:B------:R-:W3:Y:S01]  /*27fd0*/  LDL R14, [R1+0x1a00] ;  /* 0x001a0000010e7983 */ /* 0x000ee20000100800 */
[----:B------:R-:W-:-:S03]  /*27fe0*/  PRMT R20, RZ, 0x7610, R20 ;  /* 0x00007610ff147816 */ /* 0x000fc60000000014 */
[----:B------:R-:W3:Y:S04]  /*27ff0*/  LDL R7, [R1+0x19f4] ;  /* 0x0019f40001077983 */ /* 0x000ee80000100800 */
[----:B------:R-:W3:Y:S04]  /*28000*/  LDL R6, [R1+0x19f8] ;  /* 0x0019f80001067983 */ /* 0x000ee80000100800 */
[----:B0-----:R-:W3:Y:S01]  /*28010*/  LDL R24, [R1+0x19fc] ;  /* 0x0019fc0001187983 */ /* 0x001ee20000100800 */
[----:B------:R-:W-:Y:S02]  /*28020*/  PRMT R26, RZ, 0x7610, R26 ;  /* 0x00007610ff1a7816 */ /* 0x000fe4000000001a */
[----:B------:R-:W-:Y:S01]  /*28030*/  PRMT R9, RZ, 0x7610, R9 ;  /* 0x00007610ff097816 */ /* 0x000fe20000000009 */
[----:B----4-:R-:W-:-:S02]  /*28040*/  @P2 IMAD.MOV.U32 R4, RZ, RZ, R13 ;  /* 0x000000ffff042224 */ /* 0x010fc400078e000d */
[----:B------:R-:W-:-:S05]  /*28050*/  @P2 IMAD.MOV.U32 R5, RZ, RZ, R28 ;  /* 0x000000ffff052224 */ /* 0x000fca00078e001c */
[----:B------:R3:W4:Y:S04]  /*28060*/  @P2 LDG.E.U8 R20, desc[UR42][R4.64] ;  /* 0x0000002a04142981 */ /* 0x000728000c1e1100 */
[----:B--2---:R0:W-:Y:S04]  /*28070*/  STL [R1+0x3108], R22 ;  /* 0x0031081601007387 */ /* 0x0041e80000100800 */
[----:B------:R-:W2:Y:S01]  /*28080*/  LDL R13, [R1+0x19f0] ;  /* 0x0019f000010d7983 */ /* 0x000ea20000100800 */
[----:B---3--:R-:W-:Y:S02]  /*28090*/  @P1 IMAD.MOV.U32 R4, RZ, RZ, R10 ;  /* 0x000000ffff041224 */ /* 0x008fe400078e000a */
[----:B------:R-:W-:Y:S01]  /*280a0*/  @P1 IMAD.MOV.U32 R5, RZ, RZ, R11 ;  /* 0x000000ffff051224 */ /* 0x000fe200078e000b */
[----:B0-----:R-:W3:Y:S04]  /*280b0*/  LDL R22, [R1+0x19ec] ;  /* 0x0019ec0001167983 */ /* 0x001ee80000100800 */
[----:B------:R0:W2:Y:S02]  /*280c0*/  @P1 LDG.E.U8 R26, desc[UR42][R4.64] ;  /* 0x0000002a041a1981 */ /* 0x0000a4000c1e1100 */
[----:B0-----:R-:W-:-:S02]  /*280d0*/  @P1 IMAD.MOV.U32 R4, RZ, RZ, R14 ;  /* 0x000000ffff041224 */ /* 0x001fc400078e000e */
[----:B------:R-:W-:-:S05]  /*280e0*/  @P1 IMAD.MOV.U32 R5, RZ, RZ, R24 ;  /* 0x000000ffff051224 */ /* 0x000fca00078e0018 */
[----:B------:R0:W3:Y:S01]  /*280f0*/  @P1 LDG.E.U8 R9, desc[UR42][R4.64] ;  /* 0x0000002a04091981 */ /* 0x0000e2000c1e1100 */
[----:B------:R-:W-:Y:S02]  /*28100*/  ISETP.GT.AND P0, PT, R2, 0x77, PT ;  /* 0x000000770200780c */ /* 0x000fe40003f04270 */
[----:B------:R-:W-:Y:S01]  /*28110*/  PRMT R12, RZ, 0x7610, R12 ;  /* 0x00007610ff0c7816 */ /* 0x000fe2000000000c */
[----:B0-----:R-:W-:Y:S02]  /*28120*/  @P1 IMAD.MOV.U32 R4, RZ, RZ, R6 ;  /* 0x000000ffff041224 */ /* 0x001fe400078e0006 */
[----:B------:R-:W-:Y:S01]  /*28130*/  @P1 IMAD.MOV.U32 R5, RZ, RZ, R7 ;  /* 0x000000ffff051224 */ /* 0x000fe200078e0007 */
[----:B----4-:R0:W-:Y:S04]  /*28140*/  STL [R1+0x310c], R20 ;  /* 0x00310c1401007387 */ /* 0x0101e80000100800 */
[----:B------:R-:W4:Y:S04]  /*28150*/  LDL R11, [R1+0x19e4] ;  /* 0x0019e400010b7983 */ /* 0x000f280000100800 */
[----:B------:R-:W4:Y:S04]  /*28160*/  LDL R10, [R1+0x19e8] ;  /* 0x0019e800010a7983 */ /* 0x000f280000100800 */
[----:B------:R-:W4:Y:S01]  /*28170*/  LDL R14, [R1+0x19dc] ;  /* 0x0019dc00010e7983 */ /* 0x000f220000100800 */
[----:B0-----:R-:W-:-:S06]  /*28180*/  PRMT R20, RZ, 0x7610, R20 ;  /* 0x00007610ff147816 */ /* 0x001fcc0000000014 */
[----:B------:R2:W4:Y:S02]  /*28190*/  @P1 LDG.E.U8 R20, desc[UR42][R4.64] ;  /* 0x0000002a04141981 */ /* 0x000524000c1e1100 */
[----:B--2---:R-:W-:Y:S02]  /*281a0*/  @P0 IMAD.MOV.U32 R4, RZ, RZ, R13 ;  /* 0x000000ffff040224 */ /* 0x004fe400078e000d */
[----:B---3--:R-:W-:-:S05]  /*281b0*/  @P0 IMAD.MOV.U32 R5, RZ, RZ, R22 ;  /* 0x000000ffff050224 */ /* 0x008fca00078e0016 */
[----:B------:R4:W2:Y:S04]  /*281c0*/  @P0 LDG.E.U8 R12, desc[UR42][R4.64] ;  /* 0x0000002a040c0981 */ /* 0x0008a8000c1e1100 */
[----:B------:R0:W-:Y:S04]  /*281d0*/  STL [R1+0x2c], R9 ;  /* 0x00002c0901007387 */ /* 0x0001e80000100800 */
[----:B------:R-:W3:Y:S04]  /*281e0*/  LDL R7, [R1+0x19d4] ;  /* 0x0019d40001077983 */ /* 0x000ee80000100800 */
[----:B------:R-:W3:Y:S01]  /*281f0*/  LDL R6, [R1+0x19d8] ;  /* 0x0019d80001067983 */ /* 0x000ee20000100800 */
[----:B------:R-:W-:-:S03]  /*28200*/  PRMT R15, RZ, 0x7610, R15 ;  /* 0x00007610ff0f7816 */ /* 0x000fc6000000000f */
[----:B------:R-:W3:Y:S04]  /*28210*/  LDL R13, [R1+0x196c] ;  /* 0x00196c00010d7983 */ /* 0x000ee80000100800 */
[----:B0-----:R-:W3:Y:S01]  /*28220*/  LDL R9, [R1+0x19e0] ;  /* 0x0019e00001097983 */ /* 0x001ee20000100800 */
[----:B------:R-:W-:Y:S01]  /*28230*/  PRMT R8, RZ, 0x7610, R8 ;  /* 0x00007610ff087816 */ /* 0x000fe20000000008 */
[----:B----4-:R-:W-:Y:S02]  /*28240*/  @P0 IMAD.MOV.U32 R5, RZ, RZ, R11 ;  /* 0x000000ffff050224 */ /* 0x010fe400078e000b */
[----:B------:R-:W-:-:S05]  /*28250*/  @P0 IMAD.MOV.U32 R4, RZ, RZ, R10 ;  /* 0x000000ffff040224 */ /* 0x000fca00078e000a */
[----:B------:R0:W4:Y:S02]  /*28260*/  @P0 LDG.E.U8 R15, desc[UR42][R4.64] ;  /* 0x0000002a040f0981 */ /* 0x000124000c1e1100 */
[----:B0-----:R-:W-:Y:S02]  /*28270*/  @P0 IMAD.MOV.U32 R5, RZ, RZ, R14 ;  /* 0x000000ffff050224 */ /* 0x001fe400078e000e */
[----:B--2---:R0:W-:Y:S01]  /*28280*/  STL [R1+0x24], R12 ;  /* 0x0000240c01007387 */ /* 0x0041e20000100800 */
[----:B------:R-:W-:Y:S02]  /*28290*/  ISETP.GT.AND P1, PT, R2, 0x7b, PT ;  /* 0x0000007b0200780c */ /* 0x000fe40003f24270 */
[----:B------:R-:W-:Y:S02]  /*282a0*/  PRMT R0, RZ, 0x7610, R0 ;  /* 0x00007610ff007816 */ /* 0x000fe40000000000 */
[----:B------:R-:W-:Y:S01]  /*282b0*/  PRMT R19, RZ, 0x7610, R19 ;  /* 0x00007610ff137816 */ /* 0x000fe20000000013 */
[----:B------:R-:W2:Y:S04]  /*282c0*/  LDL R11, [R1+0x1964] ;  /* 0x00196400010b7983 */ /* 0x000ea80000100800 */
[----:B------:R-:W2:Y:S04]  /*282d0*/  LDL R10, [R1+0x1968] ;  /* 0x00196800010a7983 */ /* 0x000ea80000100800 */
[----:B0-----:R-:W2:Y:S01]  /*282e0*/  LDL R12, [R1+0x1970] ;  /* 0x00197000010c7983 */ /* 0x001ea20000100800 */
[----:B---3--:R-:W-:-:S03]  /*282f0*/  @P0 IMAD.MOV.U32 R4, RZ, RZ, R9 ;  /* 0x000000ffff040224 */ /* 0x008fc600078e0009 */
[----:B------:R-:W3:Y:S04]  /*28300*/  LDL R9, [R1+0x195c] ;  /* 0x00195c0001097983 */ /* 0x000ee80000100800 */
[----:B------:R0:W3:Y:S02]  /*28310*/  @P0 LDG.E.U8 R8, desc[UR42][R4.64] ;  /* 0x0000002a04080981 */ /* 0x0000e4000c1e1100 */
[----:B0-----:R-:W-:Y:S02]  /*28320*/  @P0 IMAD.MOV.U32 R4, RZ, RZ, R6 ;  /* 0x000000ffff040224 */ /* 0x001fe400078e0006 */
[----:B------:R-:W-:-:S05]  /*28330*/  @P0 IMAD.MOV.U32 R5, RZ, RZ, R7 ;  /* 0x000000ffff050224 */ /* 0x000fca00078e0007 */
[----:B------:R0:W4:Y:S02]  /*28340*/  @P0 LDG.E.U8 R0, desc[UR42][R4.64] ;  /* 0x0000002a04000981 */ /* 0x000124000c1e1100 */
[----:B0-----:R-:W-:Y:S02]  /*28350*/  @P1 IMAD.MOV.U32 R5, RZ, RZ, R13 ;  /* 0x000000ffff051224 */ /* 0x001fe400078e000d */
[----:B--2---:R-:W-:-:S05]  /*28360*/  @P1 IMAD.MOV.U32 R4, RZ, RZ, R12 ;  /* 0x000000ffff041224 */ /* 0x004fca00078e000c */
[----:B------:R0:W2:Y:S04]  /*28370*/  @P1 LDG.E.U8 R19, desc[UR42][R4.64] ;  /* 0x0000002a04131981 */ /* 0x0000a8000c1e1100 */
[----:B---3--:R1:W-:Y:S04]  /*28380*/  STL [R1+0x1c], R8 ;  /* 0x00001c0801007387 */ /* 0x0083e80000100800 */
[----:B-1----:R-:W3:Y:S04]  /*28390*/  LDL R8, [R1+0x1960] ;  /* 0x0019600001087983 */ /* 0x002ee80000100800 */
[----:B------:R-:W-:Y:S04]  /*283a0*/  STL [R1+0x30], R26 ;  /* 0x0000301a01007387 */ /* 0x000fe80000100800 */
[----:B------:R-:W3:Y:S04]  /*283b0*/  LDL R7, [R1+0x1954] ;  /* 0x0019540001077983 */ /* 0x000ee80000100800 */
[----:B------:R-:W3:Y:S01]  /*283c0*/  LDL R6, [R1+0x1958] ;  /* 0x0019580001067983 */ /* 0x000ee20000100800 */
[----:B------:R-:W-:Y:S01]  /*283d0*/  PRMT R18, RZ, 0x7610, R18 ;  /* 0x00007610ff127816 */ /* 0x000fe20000000012 */
[----:B0-----:R-:W-:-:S02]  /*283e0*/  @P1 IMAD.MOV.U32 R4, RZ, RZ, R10 ;  /* 0x000000ffff041224 */ /* 0x001fc400078e000a */
[----:B----4-:R0:W-:Y:S01]  /*283f0*/  STL [R1+0x2ffc], R0 ;  /* 0x002ffc0001007387 */ /* 0x0101e20000100800 */
[----:B------:R-:W-:Y:S01]  /*28400*/  @P1 IMAD.MOV.U32 R5, RZ, RZ, R11 ;  /* 0x000000ffff051224 */ /* 0x000fe200078e000b */
[----:B------:R-:W-:-:S04]  /*28410*/  PRMT R16, RZ, 0x7610, R16 ;  /* 0x00007610ff107816 */ /* 0x000fc80000000010 */
[----:B------:R1:W4:Y:S02]  /*28420*/  @P1 LDG.E.U8 R18, desc[UR42][R4.64] ;  /* 0x0000002a04121981 */ /* 0x000324000c1e1100 */
[----:B-1----:R-:W-:Y:S02]  /*28430*/  @P1 IMAD.MOV.U32 R5, RZ, RZ, R9 ;  /* 0x000000ffff051224 */ /* 0x002fe400078e0009 */
[----:B--2---:R-:W-:Y:S04]  /*28440*/  STL [R1+0x30d8], R19 ;  /* 0x0030d81301007387 */ /* 0x004fe80000100800 */
[----:B------:R-:W-:Y:S04]  /*28450*/  STL [R1+0x28], R20 ;  /* 0x0000281401007387 */ /* 0x000fe80000100800 */
[----:B------:R-:W2:Y:S04]  /*28460*/  LDL R13, [R1+0x194c] ;  /* 0x00194c00010d7983 */ /* 0x000ea80000100800 */
[----:B------:R-:W2:Y:S01]  /*28470*/  LDL R12, [R1+0x1950] ;  /* 0x00195000010c7983 */ /* 0x000ea20000100800 */
[----:B---3--:R-:W-:-:S05]  /*28480*/  @P1 IMAD.MOV.U32 R4, RZ, RZ, R8 ;  /* 0x000000ffff041224 */ /* 0x008fca00078e0008 */
[----:B------:R1:W3:Y:S01]  /*28490*/  @P1 LDG.E.U8 R16, desc[UR42][R4.64] ;  /* 0x0000002a04101981 */ /* 0x0002e2000c1e1100 */
[----:B------:R-:W-:Y:S02]  /*284a0*/  ISETP.GT.AND P0, PT, R2, 0x7c, PT ;  /* 0x0000007c0200780c */ /* 0x000fe40003f04270 */
[----:B------:R-:W-:-:S06]  /*284b0*/  PRMT R3, RZ, 0x7610, R3 ;  /* 0x00007610ff037816 */ /* 0x000fcc0000000003 */
[----:B------:R2:W3:Y:S01]  /*284c0*/  @P1 LDG.E.U8 R3, desc[UR42][R6.64] ;  /* 0x0000002a06031981 */ /* 0x0004e2000c1e1100 */
[----:B-1----:R-:W-:-:S03]  /*284d0*/  PRMT R4, RZ, 0x7610, R4 ;  /* 0x00007610ff047816 */ /* 0x002fc60000000004 */
[----:B----4-:R-:W-:Y:S04]  /*284e0*/  STL [R1+0x30dc], R18 ;  /* 0x0030dc1201007387 */ /* 0x010fe80000100800 */
[----:B------:R-:W4:Y:S04]  /*284f0*/  LDL R9, [R1+0x1944] ;  /* 0x0019440001097983 */ /* 0x000f280000100800 */
[----:B------:R-:W4:Y:S01]  /*28500*/  LDL R8, [R1+0x1948] ;  /* 0x0019480001087983 */ /* 0x000f220000100800 */
[----:B--2---:R-:W-:Y:S02]  /*28510*/  @P0 IMAD.MOV.U32 R7, RZ, RZ, R13 ;  /* 0x000000ffff070224 */ /* 0x004fe400078e000d */
[----:B------:R-:W-:-:S05]  /*28520*/  @P0 IMAD.MOV.U32 R6, RZ, RZ, R12 ;  /* 0x000000ffff060224 */ /* 0x000fca00078e000c */
[----:B------:R1:W2:Y:S04]  /*28530*/  @P0 LDG.E.U8 R4, desc[UR42][R6.64] ;  /* 0x0000002a06040981 */ /* 0x0002a8000c1e1100 */
[----:B---3--:R-:W-:Y:S04]  /*28540*/  STL [R1+0x30e0], R16 ;  /* 0x0030e01001007387 */ /* 0x008fe80000100800 */
[----:B------:R-:W-:Y:S04]  /*28550*/  STL [R1+0x20], R15 ;  /* 0x0000200f01007387 */ /* 0x000fe80000100800 */
[----:B------:R-:W3:Y:S04]  /*28560*/  LDL R14, [R1+0x193c] ;  /* 0x00193c00010e7983 */ /* 0x000ee80000100800 */
[----:B------:R-:W3:Y:S04]  /*28570*/  LDL R11, [R1+0x1940] ;  /* 0x00194000010b7983 */ /* 0x000ee80000100800 */
[----:B------:R-:W3:Y:S04]  /*28580*/  LDL R10, [R1+0x1934] ;  /* 0x00193400010a7983 */ /* 0x000ee80000100800 */
[----:B0-----:R-:W3:Y:S04]  /*28590*/  LDL R0, [R1+0x1938] ;  /* 0x0019380001007983 */ /* 0x001ee80000100800 */
[----:B------:R-:W-:Y:S01]  /*285a0*/  STL [R1+0x30e4], R3 ;  /* 0x0030e40301007387 */ /* 0x000fe20000100800 */
[----:B------:R-:W-:-:S02]  /*285b0*/  PRMT R5, RZ, 0x7610, R5 ;  /* 0x00007610ff057816 */ /* 0x000fc40000000005 */
[----:B-1----:R-:W-:-:S04]  /*285c0*/  PRMT R6, RZ, 0x7610, R6 ;  /* 0x00007610ff067816 */ /* 0x002fc80000000006 */
[----:B----4-:R3:W4:Y:S04]  /*285d0*/  @P0 LDG.E.U8 R5, desc[UR42][R8.64] ;  /* 0x0000002a08050981 */ /* 0x010728000c1e1100 */
[----:B--2---:R0:W-:Y:S04]  /*285e0*/  STL [R1+0x30bc], R4 ;  /* 0x0030bc0401007387 */ /* 0x0041e80000100800 */
[----:B------:R-:W2:Y:S04]  /*285f0*/  LDL R13, [R1+0x192c] ;  /* 0x00192c00010d7983 */ /* 0x000ea80000100800 */
[----:B------:R-:W2:Y:S01]  /*28600*/  LDL R12, [R1+0x1930] ;  /* 0x00193000010c7983 */ /* 0x000ea20000100800 */
[----:B---3--:R-:W-:-:S02]  /*28610*/  @P0 IMAD.MOV.U32 R9, RZ, RZ, R14 ;  /* 0x000000ffff090224 */ /* 0x008fc400078e000e */
[----:B------:R-:W-:-:S05]  /*28620*/  @P0 IMAD.MOV.U32 R8, RZ, RZ, R11 ;  /* 0x000000ffff080224 */ /* 0x000fca00078e000b */
[----:B------:R1:W3:Y:S01]  /*28630*/  @P0 LDG.E.U8 R6, desc[UR42][R8.64] ;  /* 0x0000002a08060981 */ /* 0x0002e2000c1e1100 */
[----:B------:R-:W-:Y:S02]  /*28640*/  ISETP.GT.AND P1, PT, R2, 0x7d, PT ;  /* 0x0000007d0200780c */ /* 0x000fe40003f24270 */
[----:B------:R-:W-:Y:S01]  /*28650*/  PRMT R7, RZ, 0x7610, R7 ;  /* 0x00007610ff077816 */ /* 0x000fe20000000007 */
[----:B------:R-:W-:Y:S02]  /*28660*/  @P0 IMAD.MOV.U32 R11, RZ, RZ, R10 ;  /* 0x000000ffff0b0224 */ /* 0x000fe400078e000a */
[----:B------:R-:W-:-:S05]  /*28670*/  @P0 IMAD.MOV.U32 R10, RZ, RZ, R0 ;  /* 0x000000ffff0a0224 */ /* 0x000fca00078e0000 */
[----:B------:R2:W3:Y:S01]  /*28680*/  @P0 LDG.E.U8 R7, desc[UR42][R10.64] ;  /* 0x0000002a0a070981 */ /* 0x0004e2000c1e1100 */
[----:B-1----:R-:W-:-:S03]  /*28690*/  PRMT R8, RZ, 0x7610, R8 ;  /* 0x00007610ff087816 */ /* 0x002fc60000000008 */
[----:B----4-:R1:W-:Y:S04]  /*286a0*/  STL [R1+0x30c0], R5 ;  /* 0x0030c00501007387 */ /* 0x0103e80000100800 */
[----:B0-----:R-:W4:Y:S04]  /*286b0*/  LDL R4, [R1+0x1928] ;  /* 0x0019280001047983 */ /* 0x001f280000100800 */
[----:B-1----:R-:W4:Y:S01]  /*286c0*/  LDL R5, [R1+0x1924] ;  /* 0x0019240001057983 */ /* 0x002f220000100800 */
[----:B--2---:R-:W-:Y:S02]  /*286d0*/  @P1 IMAD.MOV.U32 R11, RZ, RZ, R13 ;  /* 0x000000ffff0b1224 */ /* 0x004fe400078e000d */
[----:B------:R-:W-:-:S05]  /*286e0*/  @P1 IMAD.MOV.U32 R10, RZ, RZ, R12 ;  /* 0x000000ffff0a1224 */ /* 0x000fca00078e000c */
[----:B------:R0:W2:Y:S04]  /*286f0*/  @P1 LDG.E.U8 R8, desc[UR42][R10.64] ;  /* 0x0000002a0a081981 */ /* 0x0000a8000c1e1100 */
[----:B---3--:R1:W-:Y:S04]  /*28700*/  STL [R1+0x30c4], R6 ;  /* 0x0030c40601007387 */ /* 0x0083e80000100800 */
[----:B------:R-:W3:Y:S04]  /*28710*/  LDL R15, [R1+0x191c] ;  /* 0x00191c00010f7983 */ /* 0x000ee80000100800 */
[----:B------:R-:W3:Y:S04]  /*28720*/  LDL R14, [R1+0x1920] ;  /* 0x00192000010e7983 */ /* 0x000ee80000100800 */
[----:B------:R-:W3:Y:S04]  /*28730*/  LDL R3, [R1+0x1914] ;  /* 0x0019140001037983 */ /* 0x000ee80000100800 */
[----:B------:R-:W3:Y:S04]  /*28740*/  LDL R0, [R1+0x1918] ;  /* 0x0019180001007983 */ /* 0x000ee80000100800 */
[----:B------:R0:W-:Y:S04]  /*28750*/  STL [R1+0x30c8], R7 ;  /* 0x0030c80701007387 */ /* 0x0001e80000100800 */
[----:B-1----:R-:W3:Y:S04]  /*28760*/  LDL R6, [R1+0x1910] ;  /* 0x0019100001067983 */ /* 0x002ee80000100800 */
[----:B0-----:R-:W3:Y:S01]  /*28770*/  LDL R7, [R1+0x190c] ;  /* 0x00190c0001077983 */ /* 0x001ee20000100800 */
[----:B------:R-:W-:Y:S01]  /*28780*/  PRMT R9, RZ, 0x7610, R9 ;  /* 0x00007610ff097816 */ /* 0x000fe20000000009 */
[----:B----4-:R-:W-:-:S02]  /*28790*/  @P1 IMAD.MOV.U32 R12, RZ, RZ, R4 ;  /* 0x000000ffff0c1224 */ /* 0x010fc400078e0004 */
[----:B------:R-:W-:Y:S01]  /*287a0*/  @P1 IMAD.MOV.U32 R13, RZ, RZ, R5 ;  /* 0x000000ffff0d1224 */ /* 0x000fe200078e0005 */
[----:B------:R-:W-:-:S04]  /*287b0*/  PRMT R10, RZ, 0x7610, R10 ;  /* 0x00007610ff0a7816 */ /* 0x000fc8000000000a */
[----:B------:R3:W4:Y:S04]  /*287c0*/  @P1 LDG.E.U8 R9, desc[UR42][R12.64] ;  /* 0x0000002a0c091981 */ /* 0x000728000c1e1100 */
[----:B--2---:R-:W-:Y:S04]  /*287d0*/  STL [R1+0x3090], R8 ;  /* 0x0030900801007387 */ /* 0x004fe80000100800 */
        /* <DEDUP_REMOVED lines=10> */
[----:B0-----:R-:W-:Y:S02]  /*28880*/  PRMT R12, RZ, 0x7610, R12 ;  /* 0x00007610ff0c7816 */ /* 0x001fe4000000000c */
[----:B-1----:R-:W-:Y:S02]  /*28890*/  @P0 IMAD.MOV.U32 R14, RZ, RZ, R6 ;  /* 0x000000ffff0e0224 */ /* 0x002fe400078e0006 */
[----:B------:R-:W-:-:S05]  /*288a0*/  @P0 IMAD.MOV.U32 R15, RZ, RZ, R7 ;  /* 0x000000ffff0f0224 */ /* 0x000fca00078e0007 */
[----:B------:R2:W3:Y:S01]  /*288b0*/  @P0 LDG.E.U8 R12, desc[UR42][R14.64] ;  /* 0x0000002a0e0c0981 */ /* 0x0004e2000c1e1100 */
[----:B------:R-:W-:-:S03]  /*288c0*/  PRMT R13, RZ, 0x7610, R13 ;  /* 0x00007610ff0d7816 */ /* 0x000fc6000000000d */
[----:B----4-:R-:W-:Y:S01]  /*288d0*/  STL [R1+0x3094], R9 ;  /* 0x0030940901007387 */ /* 0x010fe20000100800 */
[----:B--2---:R-:W-:Y:S02]  /*288e0*/  @P0 IMAD.MOV.U32 R15, RZ, RZ, R5 ;  /* 0x000000ffff0f0224 */ /* 0x004fe400078e0005 */
[----:B------:R-:W-:-:S05]  /*288f0*/  @P0 IMAD.MOV.U32 R14, RZ, RZ, R4 ;  /* 0x000000ffff0e0224 */ /* 0x000fca00078e0004 */
[----:B------:R-:W2:Y:S04]  /*28900*/  @P0 LDG.E.U8 R13, desc[UR42][R14.64] ;  /* 0x0000002a0e0d0981 */ /* 0x000ea8000c1e1100 */
[----:B---3--:R-:W-:Y:S04]  /*28910*/  STL [R1+0x3098], R10 ;  /* 0x0030980a01007387 */ /* 0x008fe80000100800 */
[----:B------:R-:W3:Y:S04]  /*28920*/  LDL R3, [R1+0x18fc] ;  /* 0x0018fc0001037983 */ /* 0x000ee80000100800 */
[----:B------:R-:W4:Y:S04]  /*28930*/  LDL R0, [R1+0x1900] ;  /* 0x0019000001007983 */ /* 0x000f280000100800 */
[----:B------:R0:W-:Y:S04]  /*28940*/  STL [R1+0x309c], R11 ;  /* 0x00309c0b01007387 */ /* 0x0001e80000100800 */
[----:B------:R-:W4:Y:S04]  /*28950*/  LDL R16, [R1+0x18f4] ;  /* 0x0018f40001107983 */ /* 0x000f280000100800 */
[----:B0-----:R-:W4:Y:S04]  /*28960*/  LDL R11, [R1+0x18f8] ;  /* 0x0018f800010b7983 */ /* 0x001f280000100800 */
[----:B------:R0:W-:Y:S04]  /*28970*/  STL [R1+0x3068], R12 ;  /* 0x0030680c01007387 */ /* 0x0001e80000100800 */
[----:B------:R-:W4:Y:S04]  /*28980*/  LDL R10, [R1+0x18ec] ;  /* 0x0018ec00010a7983 */ /* 0x000f280000100800 */
[----:B------:R-:W4:Y:S04]  /*28990*/  LDL R9, [R1+0x18f0] ;  /* 0x0018f00001097983 */ /* 0x000f280000100800 */
[----:B------:R-:W4:Y:S04]  /*289a0*/  LDL R8, [R1+0x18e4] ;  /* 0x0018e40001087983 */ /* 0x000f280000100800 */
[----:B------:R-:W4:Y:S04]  /*289b0*/  LDL R7, [R1+0x18e8] ;  /* 0x0018e80001077983 */ /* 0x000f280000100800 */
[----:B------:R-:W4:Y:S04]  /*289c0*/  LDL R5, [R1+0x18e0] ;  /* 0x0018e00001057983 */ /* 0x000f280000100800 */
[----:B--2---:R-:W-:Y:S04]  /*289d0*/  STL [R1+0x306c], R13 ;  /* 0x00306c0d01007387 */ /* 0x004fe80000100800 */
[----:B------:R-:W2:Y:S04]  /*289e0*/  LDL R6, [R1+0x18dc] ;  /* 0x0018dc0001067983 */ /* 0x000ea80000100800 */
[----:B------:R-:W2:Y:S01]  /*289f0*/  LDL R4, [R1+0x18d4] ;  /* 0x0018d40001047983 */ /* 0x000ea20000100800 */
[----:B---3--:R-:W-:-:S03]  /*28a00*/  @P0 IMAD.MOV.U32 R15, RZ, RZ, R3 ;  /* 0x000000ffff0f0224 */ /* 0x008fc600078e0003 */
[----:B------:R-:W3:Y:S01]  /*28a10*/  LDL R3, [R1+0x18d8] ;  /* 0x0018d80001037983 */ /* 0x000ee20000100800 */
[----:B------:R-:W-:Y:S02]  /*28a20*/  PRMT R17, RZ, 0x7610, R17 ;  /* 0x00007610ff117816 */ /* 0x000fe40000000011 */
[----:B------:R-:W-:Y:S01]  /*28a30*/  ISETP.GT.AND P1, PT, R2, 0x7f, PT ;  /* 0x0000007f0200780c */ /* 0x000fe20003f24270 */
[----:B----4-:R-:W-:Y:S01]  /*28a40*/  @P0 IMAD.MOV.U32 R14, RZ, RZ, R0 ;  /* 0x000000ffff0e0224 */ /* 0x010fe200078e0000 */
[----:B------:R-:W-:-:S04]  /*28a50*/  PRMT R21, RZ, 0x7610, R21 ;  /* 0x00007610ff157816 */ /* 0x000fc80000000015 */
[----:B------:R1:W4:Y:S01]  /*28a60*/  @P0 LDG.E.U8 R17, desc[UR42][R14.64] ;  /* 0x0000002a0e110981 */ /* 0x000322000c1e1100 */
[----:B------:R-:W-:Y:S01]  /*28a70*/  PRMT R23, RZ, 0x7610, R23 ;  /* 0x00007610ff177816 */ /* 0x000fe20000000017 */
[----:B-1----:R-:W-:Y:S02]  /*28a80*/  @P0 IMAD.MOV.U32 R14, RZ, RZ, R11 ;  /* 0x000000ffff0e0224 */ /* 0x002fe400078e000b */
[----:B------:R-:W-:-:S05]  /*28a90*/  @P0 IMAD.MOV.U32 R15, RZ, RZ, R16 ;  /* 0x000000ffff0f0224 */ /* 0x000fca00078e0010 */
        /* <DEDUP_REMOVED lines=11> */
[----:B--2---:R-:W-:-:S05]  /*28b50*/  @P1 IMAD.MOV.U32 R15, RZ, RZ, R6 ;  /* 0x000000ffff0f1224 */ /* 0x004fca00078e0006 */
[----:B------:R3:W2:Y:S02]  /*28b60*/  @P1 LDG.E.U8 R27, desc[UR42][R14.64] ;  /* 0x0000002a0e1b1981 */ /* 0x0006a4000c1e1100 */
[----:B---3--:R-:W-:Y:S02]  /*28b70*/  @P1 IMAD.MOV.U32 R14, RZ, RZ, R3 ;  /* 0x000000ffff0e1224 */ /* 0x008fe400078e0003 */
[----:B------:R-:W-:-:S05]  /*28b80*/  @P1 IMAD.MOV.U32 R15, RZ, RZ, R4 ;  /* 0x000000ffff0f1224 */ /* 0x000fca00078e0004 */
[----:B------:R-:W3:Y:S04]  /*28b90*/  @P1 LDG.E.U8 R29, desc[UR42][R14.64] ;  /* 0x0000002a0e1d1981 */ /* 0x000ee8000c1e1100 */
[----:B----4-:R-:W-:Y:S01]  /*28ba0*/  STL [R1+0x3070], R17 ;  /* 0x0030701101007387 */ /* 0x010fe20000100800 */
[----:B------:R-:W1:Y:S01]  /*28bb0*/  S2R R0, SR_TID.X ;  /* 0x0000000000007919 */ /* 0x000e620000002100 */
[----:B------:R-:W4:Y:S01]  /*28bc0*/  S2R R24, SR_TID.X ;  /* 0x0000000000187919 */ /* 0x000f220000002100 */
[----:B0-----:R-:W0:Y:S01]  /*28bd0*/  S2R R12, SR_TID.X ;  /* 0x00000000000c7919 */ /* 0x001e220000002100 */
[----:B------:R-:W-:Y:S06]  /*28be0*/  BAR.SYNC.DEFER_BLOCKING 0x0 ;  /* 0x0000000000007b1d */ /* 0x000fec0000010000 */
[----:B------:R-:W-:Y:S04]  /*28bf0*/  STL [R1+0x3074], R21 ;  /* 0x0030741501007387 */ /* 0x000fe80000100800 */
[----:B------:R-:W-:Y:S04]  /*28c00*/  STL [R1+0x3000], R23 ;  /* 0x0030001701007387 */ /* 0x000fe80000100800 */
[----:B------:R-:W-:Y:S04]  /*28c10*/  STL [R1+0x3004], R25 ;  /* 0x0030041901007387 */ /* 0x000fe80000100800 */
[----:B--2---:R-:W-:Y:S04]  /*28c20*/  STL [R1+0x3008], R27 ;  /* 0x0030081b01007387 */ /* 0x004fe80000100800 */
[----:B------:R-:W2:Y:S04]  /*28c30*/  LDL.LU R20, [R1+0xbd0] ;  /* 0x000bd00001147983 */ /* 0x000ea80000300800 */
[----:B------:R-:W2:Y:S04]  /*28c40*/  LDL.LU R22, [R1+0xbcc] ;  /* 0x000bcc0001167983 */ /* 0x000ea80000300800 */
[----:B------:R-:W2:Y:S04]  /*28c50*/  LDL.LU R26, [R1+0xbc8] ;  /* 0x000bc800011a7983 */ /* 0x000ea80000300800 */
[----:B---3--:R-:W-:Y:S04]  /*28c60*/  STL [R1+0x300c], R29 ;  /* 0x00300c1d01007387 */ /* 0x008fe80000100800 */
        /* <DEDUP_REMOVED lines=42> */
[----:B------:R-:W3:Y:S01]  /*28f10*/  LDL.LU R28, [R1+0xbc4] ;  /* 0x000bc400011c7983 */ /* 0x000ee20000300800 */
[----:B-1----:R-:W-:-:S02]  /*28f20*/  LOP3.LUT R14, R0, 0x3f, RZ, 0xc0, !PT ;  /* 0x0000003f000e7812 */ /* 0x002fc400078ec0ff */
[----:B----4-:R-:W-:Y:S02]  /*28f30*/  LOP3.LUT R24, R24, 0x3f, RZ, 0xc0, !PT ;  /* 0x0000003f18187812 */ /* 0x010fe400078ec0ff */
[----:B0-----:R-:W-:Y:S01]  /*28f40*/  LOP3.LUT R0, R12, 0x3f, RZ, 0xc0, !PT ;  /* 0x0000003f0c007812 */ /* 0x001fe200078ec0ff */
[----:B------:R-:W-:Y:S01]  /*28f50*/  STL [R1+0x2e98], R14 ;  /* 0x002e980e01007387 */ /* 0x000fe20000100800 */
[----:B------:R-:W-:-:S03]  /*28f60*/  LOP3.LUT R3, R24, 0x40, RZ, 0xfc, !PT ;  /* 0x0000004018037812 */ /* 0x000fc600078efcff */
[----:B------:R-:W-:Y:S04]  /*28f70*/  STL [R1+0x3010], R14 ;  /* 0x0030100e01007387 */ /* 0x000fe80000100800 */
[----:B------:R-:W-:Y:S04]  /*28f80*/  STL [R1+0x30a0], R12 ;  /* 0x0030a00c01007387 */ /* 0x000fe80000100800 */
[----:B------:R-:W4:Y:S01]  /*28f90*/  LDL.LU R24, [R1+0xb50] ;  /* 0x000b500001187983 */ /* 0x000f220000300800 */
[-C--:B------:R-:W-:Y:S02]  /*28fa0*/  ISETP.GE.AND P0, PT, R14, R2.reuse, PT ;  /* 0x000000020e00720c */ /* 0x080fe40003f06270 */
[----:B------:R-:W-:Y:S01]  /*28fb0*/  ISETP.GE.AND P1, PT, R3, R2, PT ;  /* 0x000000020300720c */ /* 0x000fe20003f26270 */
[----:B------:R0:W-:Y:S04]  /*28fc0*/  STL [R1+0x3014], R2 ;  /* 0x0030140201007387 */ /* 0x0001e80000100800 */
[----:B0-----:R-:W4:Y:S04]  /*28fd0*/  LDL.LU R2, [R1+0xb4c] ;  /* 0x000b4c0001027983 */ /* 0x001f280000300800 */
[----:B------:R-:W4:Y:S04]  /*28fe0*/  LDL.LU R12, [R1+0xb48] ;  /* 0x000b4800010c7983 */ /* 0x000f280000300800 */
[----:B------:R-:W4:Y:S04]  /*28ff0*/  LDL.LU R14, [R1+0xb44] ;  /* 0x000b4400010e7983 */ /* 0x000f280000300800 */
[----:B------:R-:W4:Y:S04]  /*29000*/  LDL.LU R15, [R1+0xacc] ;  /* 0x000acc00010f7983 */ /* 0x000f280000300800 */
[----:B--2---:R-:W-:Y:S04]  /*29010*/  STS.U8 [R0+UR4], R20 ;  /* 0x0000001400007988 */ /* 0x004fe80008000004 */
[----:B------:R0:W-:Y:S04]  /*29020*/  STS.U8 [R0+UR4+0x40], R22 ;  /* 0x0000401600007988 */ /* 0x0001e80008000004 */
[----:B0-----:R-:W2:Y:S04]  /*29030*/  LDL.LU R22, [R1+0xac8] ;  /* 0x000ac80001167983 */ /* 0x001ea80000300800 */
[----:B------:R-:W2:Y:S04]  /*29040*/  LDL.LU R29, [R1+0xac4] ;  /* 0x000ac400011d7983 */ /* 0x000ea80000300800 */
        /* <DEDUP_REMOVED lines=13> */
[----:B------:R0:W-:Y:S04]  /*29120*/  STS.U8 [R0+UR4+0x80], R26 ;  /* 0x0000801a00007988 */ /* 0x0001e80008000004 */
[----:B------:R-:W2:Y:S04]  /*29130*/  LDL.LU R4, [R1+0x89c] ;  /* 0x00089c0001047983 */ /* 0x000ea80000300800 */
[----:B0-----:R-:W2:Y:S04]  /*29140*/  LDL.LU R26, [R1+0x898] ;  /* 0x00089800011a7983 */ /* 0x001ea80000300800 */
[----:B------:R-:W2:Y:S04]  /*29150*/  LDL.LU R3, [R1+0x894] ;  /* 0x0008940001037983 */ /* 0x000ea80000300800 */
[----:B------:R-:W2:Y:S04]  /*29160*/  LDL.LU R16, [R1+0x890] ;  /* 0x0008900001107983 */ /* 0x000ea80000300800 */
[----:B------:R-:W2:Y:S04]  /*29170*/  LDL.LU R18, [R1+0x81c] ;  /* 0x00081c0001127983 */ /* 0x000ea80000300800 */
[----:B------:R-:W2:Y:S04]  /*29180*/  LDL.LU R19, [R1+0x818] ;  /* 0x0008180001137983 */ /* 0x000ea80000300800 */
[----:B---3--:R0:W-:Y:S04]  /*29190*/  STS.U8 [R0+UR4+0xc0], R28 ;  /* 0x0000c01c00007988 */ /* 0x0081e80008000004 */
[----:B0-----:R-:W3:Y:S04]  /*291a0*/  LDL.LU R28, [R1+0x814] ;  /* 0x00081400011c7983 */ /* 0x001ee80000300800 */
[----:B----4-:R0:W-:Y:S04]  /*291b0*/  STS.U8 [R0+UR4+0x840], R24 ;  /* 0x0008401800007988 */ /* 0x0101e80008000004 */
[----:B------:R-:W4:Y:S04]  /*291c0*/  LDL.LU R20, [R1+0x810] ;  /* 0x0008100001147983 */ /* 0x000f280000300800 */
[----:B0-----:R-:W4:Y:S04]  /*291d0*/  LDL.LU R24, [R1+0x798] ;  /* 0x0007980001187983 */ /* 0x001f280000300800 */
[----:B------:R-:W-:Y:S04]  /*291e0*/  STS.U8 [R0+UR4+0x800], R2 ;  /* 0x0008000200007988 */ /* 0x000fe80008000004 */
[----:B------:R-:W-:Y:S04]  /*291f0*/  STS.U8 [R0+UR4+0x8c0], R12 ;  /* 0x0008c00c00007988 */ /* 0x000fe80008000004 */
[----:B------:R-:W-:Y:S04]  /*29200*/  STS.U8 [R0+UR4+0x880], R14 ;  /* 0x0008800e00007988 */ /* 0x000fe80008000004 */
[----:B------:R-:W-:Y:S04]  /*29210*/  STS.U8 [R0+UR4+0x1000], R15 ;  /* 0x0010000f00007988 */ /* 0x000fe80008000004 */
[----:B--2---:R0:W-:Y:S04]  /*29220*/  STS.U8 [R0+UR4+0x1040], R22 ;  /* 0x0010401600007988 */ /* 0x0041e80008000004 */
[----:B------:R-:W-:Y:S04]  /*29230*/  STS.U8 [R0+UR4+0x1080], R29 ;  /* 0x0010801d00007988 */ /* 0x000fe80008000004 */
        /* <DEDUP_REMOVED lines=13> */
[----:B0-----:R-:W2:Y:S04]  /*29310*/  LDL.LU R22, [R1+0x794] ;  /* 0x0007940001167983 */ /* 0x001ea80000300800 */
[----:B------:R-:W-:Y:S04]  /*29320*/  STS.U8 [R0+UR4+0x3000], R4 ;  /* 0x0030000400007988 */ /* 0x000fe80008000004 */
[----:B------:R0:W-:Y:S04]  /*29330*/  STS.U8 [R0+UR4+0x3040], R26 ;  /* 0x0030401a00007988 */ /* 0x0001e80008000004 */
[----:B------:R-:W-:Y:S04]  /*29340*/  STS.U8 [R0+UR4+0x3080], R3 ;  /* 0x0030800300007988 */ /* 0x000fe80008000004 */
[----:B------:R-:W-:Y:S04]  /*29350*/  STS.U8 [R0+UR4+0x30c0], R16 ;  /* 0x0030c01000007988 */ /* 0x000fe80008000004 */
[----:B------:R-:W-:Y:S04]  /*29360*/  STS.U8 [R0+UR4+0x3840], R18 ;  /* 0x0038401200007988 */ /* 0x000fe80008000004 */
[----:B------:R-:W-:Y:S04]  /*29370*/  STS.U8 [R0+UR4+0x3800], R19 ;  /* 0x0038001300007988 */ /* 0x000fe80008000004 */
[----:B0-----:R-:W2:Y:S04]  /*29380*/  LDL.LU R26, [R1+0x790] ;  /* 0x00079000011a7983 */ /* 0x001ea80000300800 */
[----:B---3--:R0:W-:Y:S04]  /*29390*/  STS.U8 [R0+UR4+0x38c0], R28 ;  /* 0x0038c01c00007988 */ /* 0x0081e80008000004 */
[----:B0-----:R-:W3:Y:S04]  /*293a0*/  LDL.LU R28, [R1+0x78c] ;  /* 0x00078c00011c7983 */ /* 0x001ee80000300800 */
[----:B------:R-:W3:Y:S04]  /*293b0*/  LDL.LU R2, [R1+0x718] ;  /* 0x0007180001027983 */ /* 0x000ee80000300800 */
[----:B------:R-:W3:Y:S04]  /*293c0*/  LDL.LU R12, [R1+0x714] ;  /* 0x00071400010c7983 */ /* 0x000ee80000300800 */
[----:B----4-:R-:W-:Y:S04]  /*293d0*/  STS.U8 [R0+UR4+0x3880], R20 ;  /* 0x0038801400007988 */ /* 0x010fe80008000004 */
[----:B------:R-:W4:Y:S04]  /*293e0*/  LDL.LU R14, [R1+0x710] ;  /* 0x00071000010e7983 */ /* 0x000f280000300800 */
[----:B------:R0:W-:Y:S04]  /*293f0*/  STS.U8 [R0+UR4+0x4000], R24 ;  /* 0x0040001800007988 */ /* 0x0001e80008000004 */
[----:B------:R-:W4:Y:S04]  /*29400*/  LDL.LU R15, [R1+0x70c] ;  /* 0x00070c00010f7983 */ /* 0x000f280000300800 */
[----:B0-----:R-:W4:Y:S04]  /*29410*/  LDL.LU R24, [R1+0x568] ;  /* 0x0005680001187983 */ /* 0x001f280000300800 */
[----:B------:R-:W4:Y:S04]  /*29420*/  LDL.LU R29, [R1+0x564] ;  /* 0x00056400011d7983 */ /* 0x000f280000300800 */
        /* <DEDUP_REMOVED lines=19> */
[----:B--2---:R-:W-:Y:S04]  /*29560*/  STS.U8 [R0+UR4+0x4040], R22 ;  /* 0x0040401600007988 */ /* 0x004fe80008000004 */
[----:B------:R0:W-:Y:S04]  /*29570*/  STS.U8 [R0+UR4+0x4080], R26 ;  /* 0x0040801a00007988 */ /* 0x0001e80008000004 */
[----:B0-----:R-:W2:Y:S04]  /*29580*/  LDL.LU R26, [R1+0x14] ;  /* 0x00001400011a7983 */ /* 0x001ea80000300800 */
[----:B------:R-:W2:Y:S04]  /*29590*/  LDL.LU R22, [R1+0x10] ;  /* 0x0000100001167983 */ /* 0x000ea80000300800 */
[----:B---3--:R0:W-:Y:S04]  /*295a0*/  STS.U8 [R0+UR4+0x40c0], R28 ;  /* 0x0040c01c00007988 */ /* 0x0081e80008000004 */
[----:B0-----:R-:W3:Y:S04]  /*295b0*/  LDL.LU R28, [R1+0xc] ;  /* 0x00000c00011c7983 */ /* 0x001ee80000300800 */
[----:B------:R-:W-:Y:S04]  /*295c0*/  STS.U8 [R0+UR4+0x4840], R2 ;  /* 0x0048400200007988 */ /* 0x000fe80008000004 */
[----:B------:R-:W-:Y:S04]  /*295d0*/  STS.U8 [R0+UR4+0x4800], R12 ;  /* 0x0048000c00007988 */ /* 0x000fe80008000004 */
[----:B----4-:R-:W-:Y:S04]  /*295e0*/  STS.U8 [R0+UR4+0x48c0], R14 ;  /* 0x0048c00e00007988 */ /* 0x010fe80008000004 */
[----:B------:R-:W-:Y:S04]  /*295f0*/  STS.U8 [R0+UR4+0x4880], R15 ;  /* 0x0048800f00007988 */ /* 0x000fe80008000004 */
[----:B------:R0:W-:Y:S04]  /*29600*/  STS.U8 [R0+UR4+0x5000], R24 ;  /* 0x0050001800007988 */ /* 0x0001e80008000004 */
        /* <DEDUP_REMOVED lines=20> */
[----:B0-----:R-:W4:Y:S04]  /*29750*/  LDL.LU R24, [R1+0xbc0] ;  /* 0x000bc00001187983 */ /* 0x001f280000300800 */
[----:B--2---:R0:W-:Y:S04]  /*29760*/  STS.U8 [R0+UR4+0x7800], R26 ;  /* 0x0078001a00007988 */ /* 0x0041e80008000004 */
[----:B------:R-:W-:Y:S04]  /*29770*/  STS.U8 [R0+UR4+0x78c0], R22 ;  /* 0x0078c01600007988 */ /* 0x000fe80008000004 */
[----:B0-----:R-:W2:Y:S04]  /*29780*/  LDL.LU R26, [R1+0xbbc] ;  /* 0x000bbc00011a7983 */ /* 0x001ea80000300800 */
[----:B---3--:R0:W-:Y:S04]  /*29790*/  STS.U8 [R0+UR4+0x7880], R28 ;  /* 0x0078801c00007988 */ /* 0x0081e80008000004 */
[----:B0-----:R-:W3:Y:S01]  /*297a0*/  LDL.LU R28, [R1+0xb40] ;  /* 0x000b4000011c7983 */ /* 0x001ee20000300800 */
[----:B------:R-:W0:Y:S03]  /*297b0*/  S2R R20, SR_TID.X ;  /* 0x0000000000147919 */ /* 0x000e260000002100 */
[----:B---3--:R1:W-:Y:S04]  /*297c0*/  STL [R1+0x3128], R28 ;  /* 0x0031281c01007387 */ /* 0x0083e80000100800 */
[----:B-1----:R-:W3:Y:S04]  /*297d0*/  LDL.LU R28, [R1+0xbb8] ;  /* 0x000bb800011c7983 */ /* 0x002ee80000300800 */
[----:B------:R1:W-:Y:S04]  /*297e0*/  STL [R1+0x30a4], R0 ;  /* 0x0030a40001007387 */ /* 0x0003e80000100800 */
[----:B-1----:R-:W3:Y:S04]  /*297f0*/  LDL.LU R0, [R1+0xbb4] ;  /* 0x000bb40001007983 */ /* 0x002ee80000300800 */
        /* <DEDUP_REMOVED lines=14> */
[----:B0-----:R-:W-:-:S03]  /*298e0*/  LOP3.LUT R20, R20, 0x3f, RZ, 0xc0, !PT ;  /* 0x0000003f14147812 */ /* 0x001fc600078ec0ff */
[----:B------:R-:W3:Y:S04]  /*298f0*/  LDL.LU R7, [R1+0x9a4] ;  /* 0x0009a40001077983 */ /* 0x000ee80000300800 */
[----:B------:R-:W3:Y:S04]  /*29900*/  LDL.LU R6, [R1+0x92c] ;  /* 0x00092c0001067983 */ /* 0x000ee80000300800 */
[----:B------:R-:W3:Y:S04]  /*29910*/  LDL.LU R5, [R1+0x928] ;  /* 0x0009280001057983 */ /* 0x000ee80000300800 */
[----:B------:R-:W3:Y:S01]  /*29920*/  LDL.LU R4, [R1+0x924] ;  /* 0x0009240001047983 */ /* 0x000ee20000300800 */
[----:B------:R-:W-:-:S03]  /*29930*/  LOP3.LUT R2, R20, 0x8, RZ, 0x3c, !PT ;  /* 0x0000000814027812 */ /* 0x000fc600078e3cff */
[----:B------:R-:W3:Y:S04]  /*29940*/  LDL.LU R3, [R1+0x920] ;  /* 0x0009200001037983 */ /* 0x000ee80000300800 */
[----:B------:R-:W3:Y:S04]  /*29950*/  LDL.LU R16, [R1+0x88c] ;  /* 0x00088c0001107983 */ /* 0x000ee80000300800 */
[----:B------:R-:W3:Y:S04]  /*29960*/  LDL.LU R22, [R1+0x888] ;  /* 0x0008880001167983 */ /* 0x000ee80000300800 */
[----:B------:R-:W3:Y:S04]  /*29970*/  LDL.LU R18, [R1+0x884] ;  /* 0x0008840001127983 */ /* 0x000ee80000300800 */
[----:B------:R-:W3:Y:S04]  /*29980*/  LDL.LU R19, [R1+0x880] ;  /* 0x0008800001137983 */ /* 0x000ee80000300800 */
[----:B----4-:R0:W-:Y:S04]  /*29990*/  STS.U8 [R2+UR4+0x100], R24 ;  /* 0x0001001802007988 */ /* 0x0101e80008000004 */
[----:B------:R-:W4:Y:S04]  /*299a0*/  LDL.LU R20, [R1+0x80c] ;  /* 0x00080c0001147983 */ /* 0x000f280000300800 */
[----:B--2---:R1:W-:Y:S04]  /*299b0*/  STS.U8 [R2+UR4+0x140], R26 ;  /* 0x0001401a02007988 */ /* 0x0043e80008000004 */
[----:B0-----:R-:W2:Y:S04]  /*299c0*/  LDL.LU R24, [R1+0x808] ;  /* 0x0008080001187983 */ /* 0x001ea80000300800 */
[----:B-1----:R-:W2:Y:S04]  /*299d0*/  LDL.LU R26, [R1+0x804] ;  /* 0x00080400011a7983 */ /* 0x002ea80000300800 */
[----:B---3--:R0:W-:Y:S04]  /*299e0*/  STS.U8 [R2+UR4+0x180], R28 ;  /* 0x0001801c02007988 */ /* 0x0081e80008000004 */
[----:B0-----:R-:W3:Y:S04]  /*299f0*/  LDL.LU R28, [R1+0x3128] ;  /* 0x00312800011c7983 */ /* 0x001ee80000300800 */
[----:B------:R-:W-:Y:S04]  /*29a00*/  STS.U8 [R2+UR4+0x1c0], R0 ;  /* 0x0001c00002007988 */ /* 0x000fe80008000004 */
[----:B---3--:R0:W-:Y:S04]  /*29a10*/  STS.U8 [R2+UR4+0x940], R28 ;  /* 0x0009401c02007988 */ /* 0x0081e80008000004 */
        /* <DEDUP_REMOVED lines=20> */
[----:B------:R1:W-:Y:S04]  /*29b60*/  STS.U8 [R2+UR4+0x3140], R22 ;  /* 0x0031401602007988 */ /* 0x0003e80008000004 */
[----:B------:R-:W-:Y:S04]  /*29b70*/  STS.U8 [R2+UR4+0x3180], R18 ;  /* 0x0031801202007988 */ /* 0x000fe80008000004 */
[----:B------:R-:W-:Y:S04]  /*29b80*/  STS.U8 [R2+UR4+0x31c0], R19 ;  /* 0x0031c01302007988 */ /* 0x000fe80008000004 */
[----:B----4-:R-:W-:Y:S04]  /*29b90*/  STS.U8 [R2+UR4+0x3940], R20 ;  /* 0x0039401402007988 */ /* 0x010fe80008000004 */
[----:B0-----:R-:W3:Y:S04]  /*29ba0*/  LDL.LU R28, [R1+0x800] ;  /* 0x00080000011c7983 */ /* 0x001ee80000300800 */
[----:B--2---:R-:W-:Y:S04]  /*29bb0*/  STS.U8 [R2+UR4+0x3900], R24 ;  /* 0x0039001802007988 */ /* 0x004fe80008000004 */
[----:B------:R0:W-:Y:S04]  /*29bc0*/  STS.U8 [R2+UR4+0x39c0], R26 ;  /* 0x0039c01a02007988 */ /* 0x0001e80008000004 */
[----:B-1----:R-:W2:Y:S04]  /*29bd0*/  LDL.LU R22, [R1+0x788] ;  /* 0x0007880001167983 */ /* 0x002ea80000300800 */
[----:B0-----:R-:W4:Y:S04]  /*29be0*/  LDL.LU R26, [R1+0x780] ;  /* 0x00078000011a7983 */ /* 0x001f280000300800 */
[----:B----4-:R0:W-:Y:S04]  /*29bf0*/  STL [R1+0x3124], R26 ;  /* 0x0031241a01007387 */ /* 0x0101e80000100800 */
[----:B0-----:R-:W4:Y:S04]  /*29c00*/  LDL.LU R26, [R1+0x784] ;  /* 0x00078400011a7983 */ /* 0x001f280000300800 */
[----:B---3--:R0:W-:Y:S04]  /*29c10*/  STS.U8 [R2+UR4+0x3980], R28 ;  /* 0x0039801c02007988 */ /* 0x0081e80008000004 */
[----:B0-----:R-:W3:Y:S04]  /*29c20*/  LDL.LU R28, [R1+0x77c] ;  /* 0x00077c00011c7983 */ /* 0x001ee80000300800 */
        /* <DEDUP_REMOVED lines=24> */
[----:B--2---:R0:W-:Y:S04]  /*29db0*/  STS.U8 [R2+UR4+0x4100], R22 ;  /* 0x0041001602007988 */ /* 0x0041e80008000004 */
[----:B------:R-:W2:Y:S04]  /*29dc0*/  LDL.LU R20, [R1+0x8] ;  /* 0x0000080001147983 */ /* 0x000ea80000300800 */
[----:B0-----:R-:W2:Y:S04]  /*29dd0*/  LDL.LU R22, [R1+0x4] ;  /* 0x0000040001167983 */ /* 0x001ea80000300800 */
[----:B----4-:R0:W-:Y:S04]  /*29de0*/  STS.U8 [R2+UR4+0x4140], R26 ;  /* 0x0041401a02007988 */ /* 0x0101e80008000004 */
[----:B0-----:R-:W4:Y:S04]  /*29df0*/  LDL.LU R26, [R1+0x3124] ;  /* 0x00312400011a7983 */ /* 0x001f280000300800 */
[----:B----4-:R0:W-:Y:S04]  /*29e00*/  STS.U8 [R2+UR4+0x4180], R26 ;  /* 0x0041801a02007988 */ /* 0x0101e80008000004 */
[----:B---3--:R-:W-:Y:S04]  /*29e10*/  STS.U8 [R2+UR4+0x41c0], R28 ;  /* 0x0041c01c02007988 */ /* 0x008fe80008000004 */
        /* <DEDUP_REMOVED lines=20> */
[----:B0-----:R-:W3:Y:S01]  /*29f60*/  LDL.LU R26, [R1] ;  /* 0x00000000011a7983 */ /* 0x001ee20000300800 */
[----:B-1----:R-:W0:Y:S03]  /*29f70*/  S2R R24, SR_TID.X ;  /* 0x0000000000187919 */ /* 0x002e260000002100 */
[----:B------:R-:W-:Y:S04]  /*29f80*/  STS.U8 [R2+UR4+0x7100], R3 ;  /* 0x0071000302007988 */ /* 0x000fe80008000004 */
[----:B------:R-:W-:Y:S04]  /*29f90*/  STS.U8 [R2+UR4+0x7140], R16 ;  /* 0x0071401002007988 */ /* 0x000fe80008000004 */
[----:B------:R-:W-:Y:S04]  /*29fa0*/  STS.U8 [R2+UR4+0x7180], R18 ;  /* 0x0071801202007988 */ /* 0x000fe80008000004 */
[----:B------:R-:W-:Y:S04]  /*29fb0*/  STS.U8 [R2+UR4+0x71c0], R19 ;  /* 0x0071c01302007988 */ /* 0x000fe80008000004 */
[----:B------:R-:W4:Y:S04]  /*29fc0*/  LDL.LU R28, [R1+0x3120] ;  /* 0x00312000011c7983 */ /* 0x000f280000300800 */
[----:B--2---:R-:W-:Y:S04]  /*29fd0*/  STS.U8 [R2+UR4+0x7940], R20 ;  /* 0x0079401402007988 */ /* 0x004fe80008000004 */
[----:B------:R1:W-:Y:S01]  /*29fe0*/  STS.U8 [R2+UR4+0x7900], R22 ;  /* 0x0079001602007988 */ /* 0x0003e20008000004 */
[----:B0-----:R-:W-:-:S04]  /*29ff0*/  LOP3.LUT R24, R24, 0x3f, RZ, 0xc0, !PT ;  /* 0x0000003f18187812 */ /* 0x001fc800078ec0ff */
[----:B------:R-:W-:-:S05]  /*2a000*/  LOP3.LUT R0, R24, 0x10, RZ, 0x3c, !PT ;  /* 0x0000001018007812 */ /* 0x000fca00078e3cff */
[----:B------:R0:W-:Y:S04]  /*2a010*/  STL [R1+0x311c], R0 ;  /* 0x00311c0001007387 */ /* 0x0001e80000100800 */
[----:B-1----:R-:W2:Y:S01]  /*2a020*/  LDL.LU R2, [R1+0xba8] ;  /* 0x000ba80001027983 */ /* 0x002ea20000300800 */
[----:B0-----:R-:W-:-:S05]  /*2a030*/  LOP3.LUT R0, R24, 0x8, RZ, 0x3c, !PT ;  /* 0x0000000818007812 */ /* 0x001fca00078e3cff */
[----:B---3--:R-:W-:Y:S04]  /*2a040*/  STS.U8 [R0+UR4+0x79c0], R26 ;  /* 0x0079c01a00007988 */ /* 0x008fe80008000004 */
[----:B----4-:R-:W-:Y:S04]  /*2a050*/  STS.U8 [R0+UR4+0x7980], R28 ;  /* 0x0079801c00007988 */ /* 0x010fe80008000004 */
[----:B--2---:R0:W-:Y:S04]  /*2a060*/  STL [R1+0x3118], R2 ;  /* 0x0031180201007387 */ /* 0x0041e80000100800 */
[----:B0-----:R-:W2:Y:S04]  /*2a070*/  LDL.LU R2, [R1+0xbb0] ;  /* 0x000bb00001027983 */ /* 0x001ea80000300800 */
[----:B------:R-:W3:Y:S04]  /*2a080*/  LDL.LU R12, [R1+0xba4] ;  /* 0x000ba400010c7983 */ /* 0x000ee80000300800 */
[----:B------:R-:W4:Y:S04]  /*2a090*/  LDL.LU R14, [R1+0xb30] ;  /* 0x000b3000010e7983 */ /* 0x000f280000300800 */
        /* <DEDUP_REMOVED lines=25> */
[----:B------:R0:W-:Y:S04]  /*2a230*/  STL [R1+0x3018], R28 ;  /* 0x0030181c01007387 */ /* 0x0001e80000100800 */
[----:B0-----:R-:W3:Y:S04]  /*2a240*/  LDL.LU R28, [R1+0xbac] ;  /* 0x000bac00011c7983 */ /* 0x001ee80000300800 */
[----:B--2---:R0:W-:Y:S04]  /*2a250*/  STS.U8 [R0+UR4+0x200], R2 ;  /* 0x0002000200007988 */ /* 0x0041e80008000004 */
[----:B0-----:R-:W2:Y:S04]  /*2a260*/  LDL.LU R2, [R1+0x3118] ;  /* 0x0031180001027983 */ /* 0x001ea80000300800 */
[----:B---3--:R-:W-:Y:S04]  /*2a270*/  STS.U8 [R0+UR4+0x240], R28 ;  /* 0x0002401c00007988 */ /* 0x008fe80008000004 */
[----:B--2---:R-:W-:Y:S04]  /*2a280*/  STS.U8 [R0+UR4+0x280], R2 ;  /* 0x0002800200007988 */ /* 0x004fe80008000004 */
[----:B------:R-:W-:Y:S04]  /*2a290*/  STS.U8 [R0+UR4+0x2c0], R12 ;  /* 0x0002c00c00007988 */ /* 0x000fe80008000004 */
[----:B----4-:R-:W-:Y:S04]  /*2a2a0*/  STS.U8 [R0+UR4+0xa40], R14 ;  /* 0x000a400e00007988 */ /* 0x010fe80008000004 */
        /* <DEDUP_REMOVED lines=20> */
[----:B------:R1:W-:Y:S04]  /*2a3f0*/  STS.U8 [R0+UR4+0x3240], R20 ;  /* 0x0032401400007988 */ /* 0x0003e80008000004 */
[----:B0-----:R-:W2:Y:S04]  /*2a400*/  LDL.LU R18, [R1+0x7f8] ;  /* 0x0007f80001127983 */ /* 0x001ea80000300800 */
[----:B-1----:R-:W3:Y:S04]  /*2a410*/  LDL.LU R20, [R1+0x778] ;  /* 0x0007780001147983 */ /* 0x002ee80000300800 */
[----:B---3--:R0:W-:Y:S04]  /*2a420*/  STL [R1+0x3110], R20 ;  /* 0x0031101401007387 */ /* 0x0081e80000100800 */
[----:B0-----:R-:W3:Y:S04]  /*2a430*/  LDL.LU R20, [R1+0x7f0] ;  /* 0x0007f00001147983 */ /* 0x001ee80000300800 */
[----:B------:R-:W-:Y:S04]  /*2a440*/  STS.U8 [R0+UR4+0x3280], R22 ;  /* 0x0032801600007988 */ /* 0x000fe80008000004 */
[----:B------:R-:W-:Y:S04]  /*2a450*/  STS.U8 [R0+UR4+0x32c0], R24 ;  /* 0x0032c01800007988 */ /* 0x000fe80008000004 */
[----:B------:R-:W-:Y:S04]  /*2a460*/  STS.U8 [R0+UR4+0x3a40], R26 ;  /* 0x003a401a00007988 */ /* 0x000fe80008000004 */
[----:B---3--:R0:W-:Y:S04]  /*2a470*/  STL [R1+0x3114], R20 ;  /* 0x0031141401007387 */ /* 0x0081e80000100800 */
[----:B0-----:R-:W3:Y:S04]  /*2a480*/  LDL.LU R20, [R1+0x7f4] ;  /* 0x0007f40001147983 */ /* 0x001ee80000300800 */
        /* <DEDUP_REMOVED lines=26> */
[----:B--2---:R0:W-:Y:S04]  /*2a630*/  STS.U8 [R0+UR4+0x3a00], R18 ;  /* 0x003a001200007988 */ /* 0x0041e80008000004 */
[----:B0-----:R-:W2:Y:S04]  /*2a640*/  LDL.LU R18, [R1+0x6c] ;  /* 0x00006c0001127983 */ /* 0x001ea80000300800 */
[----:B---3--:R0:W-:Y:S04]  /*2a650*/  STS.U8 [R0+UR4+0x3ac0], R20 ;  /* 0x003ac01400007988 */ /* 0x0081e80008000004 */
[----:B0-----:R-:W3:Y:S04]  /*2a660*/  LDL.LU R20, [R1+0x3114] ;  /* 0x0031140001147983 */ /* 0x001ee80000300800 */
[----:B---3--:R0:W-:Y:S04]  /*2a670*/  STS.U8 [R0+UR4+0x3a80], R20 ;  /* 0x003a801400007988 */ /* 0x0081e80008000004 */
[----:B0-----:R-:W3:Y:S04]  /*2a680*/  LDL.LU R20, [R1+0x3110] ;  /* 0x0031100001147983 */ /* 0x001ee80000300800 */
[----:B---3--:R0:W-:Y:S04]  /*2a690*/  STS.U8 [R0+UR4+0x4200], R20 ;  /* 0x0042001400007988 */ /* 0x0081e80008000004 */
[----:B----4-:R1:W-:Y:S04]  /*2a6a0*/  STS.U8 [R0+UR4+0x4240], R22 ;  /* 0x0042401600007988 */ /* 0x0103e80008000004 */
[----:B------:R3:W-:Y:S04]  /*2a6b0*/  STS.U8 [R0+UR4+0x4280], R24 ;  /* 0x0042801800007988 */ /* 0x0007e80008000004 */
[----:B------:R4:W-:Y:S04]  /*2a6c0*/  STS.U8 [R0+UR4+0x42c0], R26 ;  /* 0x0042c01a00007988 */ /* 0x0009e80008000004 */
[----:B0-----:R-:W2:Y:S04]  /*2a6d0*/  LDL.LU R20, [R1+0x310c] ;  /* 0x00310c0001147983 */ /* 0x001ea80000300800 */
[----:B-1----:R-:W2:Y:S04]  /*2a6e0*/  LDL.LU R22, [R1+0x3108] ;  /* 0x0031080001167983 */ /* 0x002ea80000300800 */
[----:B---3--:R-:W3:Y:S04]  /*2a6f0*/  LDL.LU R24, [R1+0x3104] ;  /* 0x0031040001187983 */ /* 0x008ee80000300800 */
[----:B----4-:R-:W4:Y:S04]  /*2a700*/  LDL.LU R26, [R1+0x3100] ;  /* 0x00310000011a7983 */ /* 0x010f280000300800 */
        /* <DEDUP_REMOVED lines=23> */
[----:B--2---:R-:W-:Y:S04]  /*2a880*/  STS.U8 [R0+UR4+0x72c0], R18 ;  /* 0x0072c01200007988 */ /* 0x004fe80008000004 */
[----:B----4-:R-:W-:Y:S04]  /*2a890*/  STS.U8 [R0+UR4+0x7a40], R26 ;  /* 0x007a401a00007988 */ /* 0x010fe80008000004 */
[----:B------:R0:W-:Y:S04]  /*2a8a0*/  STL [R1+0x301c], R26 ;  /* 0x00301c1a01007387 */ /* 0x0001e80000100800 */
[----:B0-----:R-:W2:Y:S01]  /*2a8b0*/  LDL.LU R26, [R1+0xb1c] ;  /* 0x000b1c00011a7983 */ /* 0x001ea20000300800 */
[----:B------:R-:W0:Y:S03]  /*2a8c0*/  S2R R19, SR_TID.X ;  /* 0x0000000000137919 */ /* 0x000e260000002100 */
[----:B--2---:R1:W-:Y:S04]  /*2a8d0*/  STL [R1+0x30f8], R26 ;  /* 0x0030f81a01007387 */ /* 0x0043e80000100800 */
[----:B-1----:R-:W2:Y:S01]  /*2a8e0*/  LDL.LU R26, [R1+0xba0] ;  /* 0x000ba000011a7983 */ /* 0x002ea20000300800 */
[----:B0-----:R-:W-:-:S02]  /*2a8f0*/  LOP3.LUT R5, R19, 0x3f, RZ, 0xc0, !PT ;  /* 0x0000003f13057812 */ /* 0x001fc400078ec0ff */
[----:B------:R-:W-:Y:S02]  /*2a900*/  LOP3.LUT R19, R19, 0x3f, RZ, 0xc0, !PT ;  /* 0x0000003f13137812 */ /* 0x000fe400078ec0ff */
[----:B------:R-:W-:Y:S01]  /*2a910*/  LOP3.LUT R4, R5, 0x18, RZ, 0x3c, !PT ;  /* 0x0000001805047812 */ /* 0x000fe200078e3cff */
[----:B--2---:R0:W-:Y:S04]  /*2a920*/  STL [R1+0x30fc], R26 ;  /* 0x0030fc1a01007387 */ /* 0x0041e80000100800 */
[----:B------:R-:W2:Y:S04]  /*2a930*/  LDL.LU R28, [R1+0xb18] ;  /* 0x000b1800011c7983 */ /* 0x000ea80000300800 */
        /* <DEDUP_REMOVED lines=17> */
[----:B------:R-:W2:Y:S01]  /*2aa50*/  LDL.LU R6, [R1+0x86c] ;  /* 0x00086c0001067983 */ /* 0x000ea20000300800 */
[----:B0-----:R-:W-:-:S03]  /*2aa60*/  LOP3.LUT R26, R19, 0x10, RZ, 0x3c, !PT ;  /* 0x00000010131a7812 */ /* 0x001fc600078e3cff */
[----:B------:R-:W2:Y:S04]  /*2aa70*/  LDL.LU R3, [R1+0x868] ;  /* 0x0008680001037983 */ /* 0x000ea80000300800 */
[----:B------:R-:W2:Y:S04]  /*2aa80*/  LDL.LU R16, [R1+0x864] ;  /* 0x0008640001107983 */ /* 0x000ea80000300800 */
[----:B------:R-:W2:Y:S04]  /*2aa90*/  LDL.LU R18, [R1+0x860] ;  /* 0x0008600001127983 */ /* 0x000ea80000300800 */
[----:B------:R-:W2:Y:S04]  /*2aaa0*/  LDL.LU R19, [R1+0x7ec] ;  /* 0x0007ec0001137983 */ /* 0x000ea80000300800 */
[----:B---3--:R-:W-:Y:S04]  /*2aab0*/  STS.U8 [R26+UR4+0x7a00], R24 ;  /* 0x007a00181a007988 */ /* 0x008fe80008000004 */
[----:B------:R0:W-:Y:S04]  /*2aac0*/  STL [R1+0x3020], R24 ;  /* 0x0030201801007387 */ /* 0x0001e80000100800 */
[----:B------:R-:W-:Y:S04]  /*2aad0*/  STS.U8 [R26+UR4+0x7ac0], R22 ;  /* 0x007ac0161a007988 */ /* 0x000fe80008000004 */
[----:B------:R-:W-:Y:S04]  /*2aae0*/  STS.U8 [R26+UR4+0x7a80], R20 ;  /* 0x007a80141a007988 */ /* 0x000fe80008000004 */
[----:B0-----:R-:W3:Y:S04]  /*2aaf0*/  LDL.LU R24, [R1+0xb20] ;  /* 0x000b200001187983 */ /* 0x001ee80000300800 */
[----:B------:R0:W-:Y:S04]  /*2ab00*/  STL [R1+0x30e8], R5 ;  /* 0x0030e80501007387 */ /* 0x0001e80000100800 */
[----:B0-----:R-:W2:Y:S04]  /*2ab10*/  LDL.LU R5, [R1+0xb94] ;  /* 0x000b940001057983 */ /* 0x001ea80000300800 */
[----:B------:R0:W-:Y:S04]  /*2ab20*/  STL [R1+0x3024], R22 ;  /* 0x0030241601007387 */ /* 0x0001e80000100800 */
[----:B0-----:R-:W2:Y:S04]  /*2ab30*/  LDL.LU R22, [R1+0xb98] ;  /* 0x000b980001167983 */ /* 0x001ea80000300800 */
[----:B------:R-:W2:Y:S04]  /*2ab40*/  LDL.LU R26, [R1+0x30fc] ;  /* 0x0030fc00011a7983 */ /* 0x000ea80000300800 */
[----:B------:R0:W-:Y:S04]  /*2ab50*/  STL [R1+0x3028], R20 ;  /* 0x0030281401007387 */ /* 0x0001e80000100800 */
[----:B0-----:R-:W3:Y:S04]  /*2ab60*/  LDL.LU R20, [R1+0xb9c] ;  /* 0x000b9c0001147983 */ /* 0x001ee80000300800 */
[----:B--2---:R0:W-:Y:S04]  /*2ab70*/  STS.U8 [R4+UR4+0x300], R26 ;  /* 0x0003001a04007988 */ /* 0x0041e80008000004 */
[----:B0-----:R-:W2:Y:S04]  /*2ab80*/  LDL.LU R26, [R1+0x30f8] ;  /* 0x0030f800011a7983 */ /* 0x001ea80000300800 */
[----:B---3--:R-:W-:Y:S04]  /*2ab90*/  STS.U8 [R4+UR4+0x340], R20 ;  /* 0x0003401404007988 */ /* 0x008fe80008000004 */
[----:B------:R-:W-:Y:S04]  /*2aba0*/  STS.U8 [R4+UR4+0x380], R22 ;  /* 0x0003801604007988 */ /* 0x000fe80008000004 */
[----:B------:R0:W-:Y:S04]  /*2abb0*/  STS.U8 [R4+UR4+0x3c0], R5 ;  /* 0x0003c00504007988 */ /* 0x0001e80008000004 */
[----:B0-----:R-:W3:Y:S04]  /*2abc0*/  LDL.LU R5, [R1+0x768] ;  /* 0x0007680001057983 */ /* 0x001ee80000300800 */
[----:B---3--:R0:W-:Y:S04]  /*2abd0*/  STL [R1+0x30ec], R5 ;  /* 0x0030ec0501007387 */ /* 0x0081e80000100800 */
[----:B0-----:R-:W3:Y:S04]  /*2abe0*/  LDL.LU R5, [R1+0x7e0] ;  /* 0x0007e00001057983 */ /* 0x001ee80000300800 */
[----:B---3--:R0:W-:Y:S04]  /*2abf0*/  STL [R1+0x30f0], R5 ;  /* 0x0030f00501007387 */ /* 0x0081e80000100800 */
[----:B0-----:R-:W3:Y:S04]  /*2ac00*/  LDL.LU R5, [R1+0x7e4] ;  /* 0x0007e40001057983 */ /* 0x001ee80000300800 */
[----:B------:R-:W-:Y:S04]  /*2ac10*/  STS.U8 [R4+UR4+0xb40], R24 ;  /* 0x000b401804007988 */ /* 0x000fe80008000004 */
        /* <DEDUP_REMOVED lines=23> */
[----:B---3--:R0:W-:Y:S04]  /*2ad90*/  STL [R1+0x30f4], R5 ;  /* 0x0030f40501007387 */ /* 0x0081e80000100800 */
[----:B0-----:R-:W2:Y:S04]  /*2ada0*/  LDL.LU R5, [R1+0x7e8] ;  /* 0x0007e80001057983 */ /* 0x001ea80000300800 */
[----:B------:R-:W3:Y:S04]  /*2adb0*/  LDL.LU R3, [R1+0x764] ;  /* 0x0007640001037983 */ /* 0x000ee80000300800 */
[----:B------:R-:W4:Y:S04]  /*2adc0*/  LDL.LU R16, [R1+0x760] ;  /* 0x0007600001107983 */ /* 0x000f280000300800 */
[----:B------:R0:W-:Y:S04]  /*2add0*/  STS.U8 [R4+UR4+0x3b40], R19 ;  /* 0x003b401304007988 */ /* 0x0001e80008000004 */
[----:B------:R-:W3:Y:S04]  /*2ade0*/  LDL.LU R18, [R1+0x75c] ;  /* 0x00075c0001127983 */ /* 0x000ee80000300800 */
        /* <DEDUP_REMOVED lines=25> */
[----:B0-----:R-:W2:Y:S04]  /*2af80*/  LDL.LU R5, [R1+0x30f4] ;  /* 0x0030f40001057983 */ /* 0x001ea80000300800 */
[----:B--2---:R0:W-:Y:S04]  /*2af90*/  STS.U8 [R4+UR4+0x3bc0], R5 ;  /* 0x003bc00504007988 */ /* 0x0041e80008000004 */
[----:B0-----:R-:W2:Y:S04]  /*2afa0*/  LDL.LU R5, [R1+0x30f0] ;  /* 0x0030f00001057983 */ /* 0x001ea80000300800 */
[----:B--2---:R0:W-:Y:S04]  /*2afb0*/  STS.U8 [R4+UR4+0x3b80], R5 ;  /* 0x003b800504007988 */ /* 0x0041e80008000004 */
[----:B0-----:R-:W2:Y:S04]  /*2afc0*/  LDL.LU R5, [R1+0x30ec] ;  /* 0x0030ec0001057983 */ /* 0x001ea80000300800 */
[----:B--2---:R0:W-:Y:S04]  /*2afd0*/  STS.U8 [R4+UR4+0x4300], R5 ;  /* 0x0043000504007988 */ /* 0x0041e80008000004 */
[----:B---3--:R1:W-:Y:S04]  /*2afe0*/  STS.U8 [R4+UR4+0x4340], R3 ;  /* 0x0043400304007988 */ /* 0x0083e80008000004 */
[----:B----4-:R2:W-:Y:S04]  /*2aff0*/  STS.U8 [R4+UR4+0x4380], R16 ;  /* 0x0043801004007988 */ /* 0x0105e80008000004 */
[----:B------:R3:W-:Y:S04]  /*2b000*/  STS.U8 [R4+UR4+0x43c0], R18 ;  /* 0x0043c01204007988 */ /* 0x0007e80008000004 */
[----:B------:R4:W-:Y:S04]  /*2b010*/  STS.U8 [R4+UR4+0x4b40], R19 ;  /* 0x004b401304007988 */ /* 0x0009e80008000004 */
[----:B0-----:R-:W4:Y:S04]  /*2b020*/  LDL.LU R5, [R1+0x30e8] ;  /* 0x0030e80001057983 */ /* 0x001f280000300800 */
[----:B-1----:R-:W4:Y:S04]  /*2b030*/  LDL.LU R3, [R1+0x30e4] ;  /* 0x0030e40001037983 */ /* 0x002f280000300800 */
[----:B--2---:R-:W2:Y:S04]  /*2b040*/  LDL.LU R16, [R1+0x30e0] ;  /* 0x0030e00001107983 */ /* 0x004ea80000300800 */
        /* <DEDUP_REMOVED lines=25> */
[----:B----4-:R-:W-:Y:S04]  /*2b1e0*/  STS.U8 [R4+UR4+0x7b40], R19 ;  /* 0x007b401304007988 */ /* 0x010fe80008000004 */
[----:B------:R-:W-:Y:S04]  /*2b1f0*/  STL [R1+0x302c], R19 ;  /* 0x00302c1301007387 */ /* 0x000fe80000100800 */
[----:B---3--:R-:W-:Y:S04]  /*2b200*/  STS.U8 [R4+UR4+0x7b00], R18 ;  /* 0x007b001204007988 */ /* 0x008fe80008000004 */
[----:B------:R0:W-:Y:S04]  /*2b210*/  STL [R1+0x3030], R18 ;  /* 0x0030301201007387 */ /* 0x0001e80000100800 */
[----:B0-----:R-:W3:Y:S01]  /*2b220*/  LDL.LU R18, [R1+0xb84] ;  /* 0x000b840001127983 */ /* 0x001ee20000300800 */
[----:B------:R-:W-:-:S03]  /*2b230*/  LOP3.LUT R0, R5, 0x20, RZ, 0x3c, !PT ;  /* 0x0000002005007812 */ /* 0x000fc600078e3cff */
[----:B--2---:R-:W-:Y:S04]  /*2b240*/  STS.U8 [R4+UR4+0x7bc0], R16 ;  /* 0x007bc01004007988 */ /* 0x004fe80008000004 */
[----:B------:R-:W-:Y:S04]  /*2b250*/  STS.U8 [R4+UR4+0x7b80], R3 ;  /* 0x007b800304007988 */ /* 0x000fe80008000004 */
[----:B---3--:R0:W-:Y:S04]  /*2b260*/  STL [R1+0x30d4], R18 ;  /* 0x0030d41201007387 */ /* 0x0081e80000100800 */
[----:B0-----:R-:W2:Y:S04]  /*2b270*/  LDL.LU R18, [R1+0xb90] ;  /* 0x000b900001127983 */ /* 0x001ea80000300800 */
[----:B------:R-:W3:Y:S04]  /*2b280*/  LDL.LU R19, [R1+0xb0c] ;  /* 0x000b0c0001137983 */ /* 0x000ee80000300800 */
[----:B------:R-:W4:Y:S04]  /*2b290*/  LDL.LU R20, [R1+0xb08] ;  /* 0x000b080001147983 */ /* 0x000f280000300800 */
        /* <DEDUP_REMOVED lines=22> */
[----:B------:R0:W-:Y:S04]  /*2b400*/  STL [R1+0x3034], R16 ;  /* 0x0030341001007387 */ /* 0x0001e80000100800 */
[----:B0-----:R-:W3:Y:S04]  /*2b410*/  LDL.LU R16, [R1+0xb88] ;  /* 0x000b880001107983 */ /* 0x001ee80000300800 */
[----:B------:R-:W3:Y:S04]  /*2b420*/  LDL.LU R4, [R1+0x7dc] ;  /* 0x0007dc0001047983 */ /* 0x000ee80000300800 */
[----:B------:R0:W-:Y:S04]  /*2b430*/  STL [R1+0x3038], R3 ;  /* 0x0030380301007387 */ /* 0x0001e80000100800 */
[----:B0-----:R-:W3:Y:S04]  /*2b440*/  LDL.LU R3, [R1+0xb8c] ;  /* 0x000b8c0001037983 */ /* 0x001ee80000300800 */
[----:B--2---:R0:W-:Y:S04]  /*2b450*/  STS.U8 [R0+UR4+0x400], R18 ;  /* 0x0004001200007988 */ /* 0x0041e80008000004 */
[----:B0-----:R-:W2:Y:S04]  /*2b460*/  LDL.LU R18, [R1+0x30d4] ;  /* 0x0030d40001127983 */ /* 0x001ea80000300800 */
[----:B---3--:R-:W-:Y:S04]  /*2b470*/  STS.U8 [R0+UR4+0x440], R3 ;  /* 0x0004400300007988 */ /* 0x008fe80008000004 */
        /* <DEDUP_REMOVED lines=59> */
[----:B------:R-:W2:Y:S04]  /*2b830*/  LDL.LU R10, [R1+0x50] ;  /* 0x00005000010a7983 */ /* 0x000ea80000300800 */
        /* <DEDUP_REMOVED lines=33> */
[----:B------:R0:W-:Y:S02]  /*2ba50*/  STS.U8 [R0+UR4+0x7400], R8 ;  /* 0x0074000800007988 */ /* 0x0001e40008000004 */
[----:B0-----:R-:W0:Y:S02]  /*2ba60*/  S2R R8, SR_TID.X ;  /* 0x0000000000087919 */ /* 0x001e240000002100 */
[----:B------:R-:W-:Y:S04]  /*2ba70*/  STS.U8 [R0+UR4+0x7440], R11 ;  /* 0x0074400b00007988 */ /* 0x000fe80008000004 */
[----:B--2---:R-:W-:Y:S04]  /*2ba80*/  STS.U8 [R0+UR4+0x7480], R10 ;  /* 0x0074800a00007988 */ /* 0x004fe80008000004 */
[----:B------:R-:W-:Y:S01]  /*2ba90*/  STS.U8 [R0+UR4+0x74c0], R9 ;  /* 0x0074c00900007988 */ /* 0x000fe20008000004 */
[----:B0-----:R-:W-:-:S04]  /*2baa0*/  LOP3.LUT R8, R8, 0x3f, RZ, 0xc0, !PT ;  /* 0x0000003f08087812 */ /* 0x001fc800078ec0ff */
[----:B------:R-:W-:-:S05]  /*2bab0*/  LOP3.LUT R2, R8, 0x28, RZ, 0x3c, !PT ;  /* 0x0000002808027812 */ /* 0x000fca00078e3cff */
[----:B------:R-:W-:Y:S04]  /*2bac0*/  STL [R1+0x30b8], R2 ;  /* 0x0030b80201007387 */ /* 0x000fe80000100800 */
[----:B----4-:R-:W-:Y:S04]  /*2bad0*/  STS.U8 [R0+UR4+0x7c40], R4 ;  /* 0x007c400400007988 */ /* 0x010fe80008000004 */
[----:B---3--:R0:W-:Y:S04]  /*2bae0*/  STS.U8 [R0+UR4+0x7c00], R5 ;  /* 0x007c000500007988 */ /* 0x0081e80008000004 */
[----:B0-----:R-:W2:Y:S04]  /*2baf0*/  LDL.LU R5, [R1+0xb74] ;  /* 0x000b740001057983 */ /* 0x001ea80000300800 */
[----:B------:R-:W-:Y:S01]  /*2bb00*/  STS.U8 [R0+UR4+0x7cc0], R6 ;  /* 0x007cc00600007988 */ /* 0x000fe20008000004 */
[----:B------:R-:W-:-:S05]  /*2bb10*/  LOP3.LUT R2, R8, 0x20, RZ, 0x3c, !PT ;  /* 0x0000002008027812 */ /* 0x000fca00078e3cff */
[----:B------:R-:W-:Y:S04]  /*2bb20*/  STS.U8 [R2+UR4+0x7c80], R7 ;  /* 0x007c800702007988 */ /* 0x000fe80008000004 */
        /* <DEDUP_REMOVED lines=48> */
[----:B0-----:R-:W2:Y:S04]  /*2be30*/  LDL.LU R0, [R1+0x748] ;  /* 0x0007480001007983 */ /* 0x001ea80000300800 */
[----:B--2---:R0:W-:Y:S04]  /*2be40*/  STL [R1+0x30a8], R0 ;  /* 0x0030a80001007387 */ /* 0x0041e80000100800 */
[----:B0-----:R-:W2:Y:S04]  /*2be50*/  LDL.LU R0, [R1+0x7c0] ;  /* 0x0007c00001007983 */ /* 0x001ea80000300800 */
[----:B--2---:R0:W-:Y:S04]  /*2be60*/  STL [R1+0x30ac], R0 ;  /* 0x0030ac0001007387 */ /* 0x0041e80000100800 */
[----:B0-----:R-:W2:Y:S04]  /*2be70*/  LDL.LU R0, [R1+0x7c4] ;  /* 0x0007c40001007983 */ /* 0x001ea80000300800 */
        /* <DEDUP_REMOVED lines=14> */
[----:B--2---:R0:W-:Y:S04]  /*2bf60*/  STL [R1+0x30b0], R0 ;  /* 0x0030b00001007387 */ /* 0x0041e80000100800 */
        /* <DEDUP_REMOVED lines=39> */
[----:B------:R2:W-:Y:S04]  /*2c1e0*/  STS.U8 [R2+UR4+0x4d00], R8 ;  /* 0x004d000802007988 */ /* 0x0005e80008000004 */
[----:B0-----:R-:W4:Y:S04]  /*2c1f0*/  LDL.LU R0, [R1+0x30a4] ;  /* 0x0030a40001007983 */ /* 0x001f280000300800 */
[----:B-1----:R-:W4:Y:S04]  /*2c200*/  LDL.LU R12, [R1+0x30a0] ;  /* 0x0030a000010c7983 */ /* 0x002f280000300800 */
[----:B--2---:R-:W2:Y:S04]  /*2c210*/  LDL.LU R11, [R1+0x309c] ;  /* 0x00309c00010b7983 */ /* 0x004ea80000300800 */
[----:B---3--:R-:W3:Y:S04]  /*2c220*/  LDL.LU R10, [R1+0x3098] ;  /* 0x00309800010a7983 */ /* 0x008ee80000300800 */
[----:B----4-:R-:W4:Y:S04]  /*2c230*/  LDL.LU R9, [R1+0x3094] ;  /* 0x0030940001097983 */ /* 0x010f280000300800 */
[----:B------:R-:W2:Y:S04]  /*2c240*/  LDL.LU R8, [R1+0x3090] ;  /* 0x0030900001087983 */ /* 0x000ea80000300800 */
[----:B------:R0:W-:Y:S04]  /*2c250*/  STS.U8 [R2+UR4+0x4dc0], R7 ;  /* 0x004dc00702007988 */ /* 0x0001e80008000004 */
        /* <DEDUP_REMOVED lines=17> */
[----:B------:R-:W-:Y:S01]  /*2c370*/  STS.U8 [R2+UR4+0x6d00], R29 ;  /* 0x006d001d02007988 */ /* 0x000fe20008000004 */
[----:B------:R-:W-:-:S03]  /*2c380*/  LOP3.LUT R12, R12, 0x3f, RZ, 0xc0, !PT ;  /* 0x0000003f0c0c7812 */ /* 0x000fc600078ec0ff */
[----:B------:R-:W-:Y:S04]  /*2c390*/  STS.U8 [R2+UR4+0x6dc0], R27 ;  /* 0x006dc01b02007988 */ /* 0x000fe80008000004 */
[----:B------:R-:W-:Y:S04]  /*2c3a0*/  STS.U8 [R2+UR4+0x6d80], R25 ;  /* 0x006d801902007988 */ /* 0x000fe80008000004 */
[----:B------:R-:W-:Y:S04]  /*2c3b0*/  STS.U8 [R2+UR4+0x7500], R23 ;  /* 0x0075001702007988 */ /* 0x000fe80008000004 */
[----:B------:R-:W-:Y:S04]  /*2c3c0*/  STS.U8 [R2+UR4+0x7540], R21 ;  /* 0x0075401502007988 */ /* 0x000fe80008000004 */
[----:B------:R-:W-:Y:S04]  /*2c3d0*/  STS.U8 [R2+UR4+0x7580], R17 ;  /* 0x0075801102007988 */ /* 0x000fe80008000004 */
[----:B------:R0:W-:Y:S02]  /*2c3e0*/  STS.U8 [R2+UR4+0x75c0], R13 ;  /* 0x0075c00d02007988 */ /* 0x0001e40008000004 */
[----:B0-----:R-:W-:-:S02]  /*2c3f0*/  LOP3.LUT R2, R0, 0x30, RZ, 0x3c, !PT ;  /* 0x0000003000027812 */ /* 0x001fc400078e3cff */
[----:B--2---:R0:W-:Y:S04]  /*2c400*/  STL [R1+0x308c], R7 ;  /* 0x00308c0701007387 */ /* 0x0041e80000100800 */
        /* <DEDUP_REMOVED lines=23> */
[----:B------:R-:W-:Y:S04]  /*2c580*/  STS.U8 [R7+UR4+0x7d40], R8 ;  /* 0x007d400807007988 */ /* 0x000fe80008000004 */
[----:B------:R0:W-:Y:S04]  /*2c590*/  STL [R1+0x3044], R8 ;  /* 0x0030440801007387 */ /* 0x0001e80000100800 */
[----:B----4-:R-:W-:Y:S04]  /*2c5a0*/  STS.U8 [R7+UR4+0x7d00], R9 ;  /* 0x007d000907007988 */ /* 0x010fe80008000004 */
[----:B---3--:R-:W-:Y:S04]  /*2c5b0*/  STS.U8 [R7+UR4+0x7dc0], R10 ;  /* 0x007dc00a07007988 */ /* 0x008fe80008000004 */
[----:B------:R-:W-:Y:S04]  /*2c5c0*/  STS.U8 [R7+UR4+0x7d80], R11 ;  /* 0x007d800b07007988 */ /* 0x000fe80008000004 */
[----:B0-----:R-:W3:Y:S04]  /*2c5d0*/  LDL.LU R8, [R1+0xae8] ;  /* 0x000ae80001087983 */ /* 0x001ee80000300800 */
[----:B------:R0:W-:Y:S04]  /*2c5e0*/  STL [R1+0x3048], R9 ;  /* 0x0030480901007387 */ /* 0x0001e80000100800 */
[----:B0-----:R-:W4:Y:S04]  /*2c5f0*/  LDL.LU R9, [R1+0xaec] ;  /* 0x000aec0001097983 */ /* 0x001f280000300800 */
        /* <DEDUP_REMOVED lines=17> */
[----:B----4-:R-:W-:Y:S04]  /*2c710*/  STS.U8 [R2+UR4+0xe40], R9 ;  /* 0x000e400902007988 */ /* 0x010fe80008000004 */
[----:B------:R-:W-:Y:S04]  /*2c720*/  STS.U8 [R2+UR4+0xe00], R8 ;  /* 0x000e000802007988 */ /* 0x000fe80008000004 */
[----:B--2---:R-:W-:Y:S04]  /*2c730*/  STS.U8 [R2+UR4+0xec0], R7 ;  /* 0x000ec00702007988 */ /* 0x004fe80008000004 */
        /* <DEDUP_REMOVED lines=91> */
[----:B------:R0:W-:Y:S04]  /*2ccf0*/  STL [R1+0x3054], R12 ;  /* 0x0030540c01007387 */ /* 0x0001e80000100800 */
        /* <DEDUP_REMOVED lines=14> */
[----:B------:R-:W4:Y:S01]  /*2cde0*/  LDL.LU R22, [R1+0x948] ;  /* 0x0009480001167983 */ /* 0x000f220000300800 */
[----:B------:R-:W-:-:S03]  /*2cdf0*/  LOP3.LUT R15, R0, 0x38, RZ, 0x3c, !PT ;  /* 0x00000038000f7812 */ /* 0x000fc600078e3cff */
[----:B------:R-:W4:Y:S04]  /*2ce00*/  LDL.LU R23, [R1+0x944] ;  /* 0x0009440001177983 */ /* 0x000f280000300800 */
[----:B------:R-:W4:Y:S04]  /*2ce10*/  LDL.LU R0, [R1+0x940] ;  /* 0x0009400001007983 */ /* 0x000f280000300800 */
[----:B---3--:R-:W-:Y:S04]  /*2ce20*/  STS.U8 [R2+UR4+0x7e00], R13 ;  /* 0x007e000d02007988 */ /* 0x008fe80008000004 */
[----:B------:R0:W-:Y:S04]  /*2ce30*/  STL [R1+0x3058], R13 ;  /* 0x0030580d01007387 */ /* 0x0001e80000100800 */
[----:B--2---:R-:W-:Y:S04]  /*2ce40*/  STS.U8 [R2+UR4+0x7ec0], R17 ;  /* 0x007ec01102007988 */ /* 0x004fe80008000004 */
[----:B------:R-:W-:Y:S04]  /*2ce50*/  STS.U8 [R2+UR4+0x7e80], R21 ;  /* 0x007e801502007988 */ /* 0x000fe80008000004 */
[----:B0-----:R-:W2:Y:S04]  /*2ce60*/  LDL.LU R13, [R1+0xb58] ;  /* 0x000b5800010d7983 */ /* 0x001ea80000300800 */
[----:B------:R0:W-:Y:S04]  /*2ce70*/  STL [R1+0x305c], R17 ;  /* 0x00305c1101007387 */ /* 0x0001e80000100800 */
[----:B0-----:R-:W3:Y:S04]  /*2ce80*/  LDL.LU R17, [R1+0xb5c] ;  /* 0x000b5c0001117983 */ /* 0x001ee80000300800 */
        /* <DEDUP_REMOVED lines=10> */
[----:B--2---:R-:W-:Y:S04]  /*2cf30*/  STS.U8 [R15+UR4+0x700], R21 ;  /* 0x000700150f007988 */ /* 0x004fe80008000004 */
[----:B---3--:R-:W-:Y:S04]  /*2cf40*/  STS.U8 [R15+UR4+0x740], R17 ;  /* 0x000740110f007988 */ /* 0x008fe80008000004 */
        /* <DEDUP_REMOVED lines=17> */
[----:B------:R1:W-:Y:S04]  /*2d060*/  STS.U8 [R15+UR4+0x27c0], R0 ;  /* 0x0027c0000f007988 */ /* 0x0003e80008000004 */
[----:B0-----:R-:W2:Y:S04]  /*2d070*/  LDL.LU R23, [R1+0x7a8] ;  /* 0x0007a80001177983 */ /* 0x001ea80000300800 */
[----:B-1----:R-:W3:Y:S04]  /*2d080*/  LDL.LU R0, [R1+0x7a4] ;  /* 0x0007a40001007983 */ /* 0x002ee80000300800 */
[----:B------:R-:W4:Y:S04]  /*2d090*/  LDL.LU R21, [R1+0x79c] ;  /* 0x00079c0001157983 */ /* 0x000f280000300800 */
[----:B------:R-:W-:Y:S04]  /*2d0a0*/  STS.U8 [R15+UR4+0x2f40], R24 ;  /* 0x002f40180f007988 */ /* 0x000fe80008000004 */
[----:B------:R-:W-:Y:S04]  /*2d0b0*/  STS.U8 [R15+UR4+0x2f00], R26 ;  /* 0x002f001a0f007988 */ /* 0x000fe80008000004 */
[----:B------:R-:W-:Y:S04]  /*2d0c0*/  STS.U8 [R15+UR4+0x2fc0], R28 ;  /* 0x002fc01c0f007988 */ /* 0x000fe80008000004 */
[----:B------:R-:W-:Y:S04]  /*2d0d0*/  STS.U8 [R15+UR4+0x2f80], R2 ;  /* 0x002f80020f007988 */ /* 0x000fe80008000004 */
[----:B------:R-:W-:Y:S04]  /*2d0e0*/  STS.U8 [R15+UR4+0x3700], R14 ;  /* 0x0037000e0f007988 */ /* 0x000fe80008000004 */
[----:B----4-:R0:W-:Y:S04]  /*2d0f0*/  STL [R1+0x3064], R21 ;  /* 0x0030641501007387 */ /* 0x0101e80000100800 */
        /* <DEDUP_REMOVED lines=22> */
[----:B------:R0:W-:Y:S04]  /*2d260*/  STS.U8 [R15+UR4+0x3740], R29 ;  /* 0x0037401d0f007988 */ /* 0x0001e80008000004 */
[----:B------:R-:W4:Y:S04]  /*2d270*/  LDL.LU R14, [R1+0xa4] ;  /* 0x0000a400010e7983 */ /* 0x000f280000300800 */
[----:B------:R1:W-:Y:S04]  /*2d280*/  STS.U8 [R15+UR4+0x3780], R27 ;  /* 0x0037801b0f007988 */ /* 0x0003e80008000004 */
[----:B------:R0:W-:Y:S04]  /*2d290*/  STS.U8 [R15+UR4+0x37c0], R25 ;  /* 0x0037c0190f007988 */ /* 0x0001e80008000004 */
[----:B--2---:R2:W-:Y:S04]  /*2d2a0*/  STS.U8 [R15+UR4+0x3f40], R23 ;  /* 0x003f40170f007988 */ /* 0x0045e80008000004 */
[----:B---3--:R3:W-:Y:S04]  /*2d2b0*/  STS.U8 [R15+UR4+0x3f00], R0 ;  /* 0x003f00000f007988 */ /* 0x0087e80008000004 */
[----:B0-----:R-:W4:Y:S04]  /*2d2c0*/  LDL.LU R29, [R1+0xa0] ;  /* 0x0000a000011d7983 */ /* 0x001f280000300800 */
[----:B-1----:R-:W4:Y:S04]  /*2d2d0*/  LDL.LU R27, [R1+0x9c] ;  /* 0x00009c00011b7983 */ /* 0x002f280000300800 */
[----:B------:R-:W4:Y:S04]  /*2d2e0*/  LDL.LU R25, [R1+0x24] ;  /* 0x0000240001197983 */ /* 0x000f280000300800 */
[----:B--2---:R-:W2:Y:S04]  /*2d2f0*/  LDL.LU R23, [R1+0x20] ;  /* 0x0000200001177983 */ /* 0x004ea80000300800 */
[----:B---3--:R-:W3:Y:S04]  /*2d300*/  LDL.LU R0, [R1+0x1c] ;  /* 0x00001c0001007983 */ /* 0x008ee80000300800 */
[----:B----4-:R0:W-:Y:S04]  /*2d310*/  STS.U8 [R15+UR4+0x3fc0], R21 ;  /* 0x003fc0150f007988 */ /* 0x0101e80008000004 */
[----:B0-----:R-:W4:Y:S04]  /*2d320*/  LDL.LU R21, [R1+0x3064] ;  /* 0x0030640001157983 */ /* 0x001f280000300800 */
[----:B----4-:R0:W-:Y:S04]  /*2d330*/  STS.U8 [R15+UR4+0x3f80], R21 ;  /* 0x003f80150f007988 */ /* 0x0101e80008000004 */
[----:B------:R1:W-:Y:S04]  /*2d340*/  STS.U8 [R15+UR4+0x4700], R17 ;  /* 0x004700110f007988 */ /* 0x0003e80008000004 */
[----:B------:R4:W-:Y:S04]  /*2d350*/  STS.U8 [R15+UR4+0x4740], R13 ;  /* 0x0047400d0f007988 */ /* 0x0009e80008000004 */
[----:B------:R0:W-:Y:S04]  /*2d360*/  STS.U8 [R15+UR4+0x4780], R12 ;  /* 0x0047800c0f007988 */ /* 0x0001e80008000004 */
[----:B------:R0:W-:Y:S04]  /*2d370*/  STS.U8 [R15+UR4+0x47c0], R11 ;  /* 0x0047c00b0f007988 */ /* 0x0001e80008000004 */
[----:B------:R1:W-:Y:S04]  /*2d380*/  STS.U8 [R15+UR4+0x4f40], R10 ;  /* 0x004f400a0f007988 */ /* 0x0003e80008000004 */
[----:B------:R2:W-:Y:S04]  /*2d390*/  STS.U8 [R15+UR4+0x4f00], R9 ;  /* 0x004f00090f007988 */ /* 0x0005e80008000004 */
[----:B0-----:R-:W3:Y:S04]  /*2d3a0*/  LDL.LU R21, [R1+0x3060] ;  /* 0x0030600001157983 */ /* 0x001ee80000300800 */
[----:B-1----:R-:W3:Y:S04]  /*2d3b0*/  LDL.LU R17, [R1+0x305c] ;  /* 0x00305c0001117983 */ /* 0x002ee80000300800 */
[----:B----4-:R-:W4:Y:S04]  /*2d3c0*/  LDL.LU R13, [R1+0x3058] ;  /* 0x00305800010d7983 */ /* 0x010f280000300800 */
[----:B------:R-:W4:Y:S04]  /*2d3d0*/  LDL.LU R12, [R1+0x3054] ;  /* 0x00305400010c7983 */ /* 0x000f280000300800 */
[----:B------:R-:W4:Y:S04]  /*2d3e0*/  LDL.LU R11, [R1+0x3050] ;  /* 0x00305000010b7983 */ /* 0x000f280000300800 */
[----:B------:R-:W4:Y:S04]  /*2d3f0*/  LDL.LU R10, [R1+0x304c] ;  /* 0x00304c00010a7983 */ /* 0x000f280000300800 */
[----:B------:R0:W-:Y:S04]  /*2d400*/  STS.U8 [R15+UR4+0x4fc0], R8 ;  /* 0x004fc0080f007988 */ /* 0x0001e80008000004 */
[----:B--2---:R-:W2:Y:S04]  /*2d410*/  LDL.LU R9, [R1+0x3048] ;  /* 0x0030480001097983 */ /* 0x004ea80000300800 */
[----:B------:R1:W-:Y:S04]  /*2d420*/  STS.U8 [R15+UR4+0x4f80], R7 ;  /* 0x004f80070f007988 */ /* 0x0003e80008000004 */
[----:B------:R0:W-:Y:S04]  /*2d430*/  STS.U8 [R15+UR4+0x5700], R6 ;  /* 0x005700060f007988 */ /* 0x0001e80008000004 */
[----:B------:R0:W-:Y:S04]  /*2d440*/  STS.U8 [R15+UR4+0x5740], R3 ;  /* 0x005740030f007988 */ /* 0x0001e80008000004 */
[----:B------:R1:W-:Y:S04]  /*2d450*/  STS.U8 [R15+UR4+0x5780], R16 ;  /* 0x005780100f007988 */ /* 0x0003e80008000004 */
[----:B------:R1:W-:Y:S04]  /*2d460*/  STS.U8 [R15+UR4+0x57c0], R18 ;  /* 0x0057c0120f007988 */ /* 0x0003e80008000004 */
[----:B0-----:R-:W2:Y:S04]  /*2d470*/  LDL.LU R8, [R1+0x3044] ;  /* 0x0030440001087983 */ /* 0x001ea80000300800 */
[----:B-1----:R-:W2:Y:S04]  /*2d480*/  LDL.LU R7, [R1+0x3040] ;  /* 0x0030400001077983 */ /* 0x002ea80000300800 */
[----:B------:R-:W2:Y:S04]  /*2d490*/  LDL.LU R6, [R1+0x303c] ;  /* 0x00303c0001067983 */ /* 0x000ea80000300800 */
[----:B------:R0:W-:Y:S04]  /*2d4a0*/  STS.U8 [R15+UR4+0x5f40], R19 ;  /* 0x005f40130f007988 */ /* 0x0001e80008000004 */
[----:B------:R-:W2:Y:S04]  /*2d4b0*/  LDL.LU R3, [R1+0x3038] ;  /* 0x0030380001037983 */ /* 0x000ea80000300800 */
[----:B------:R-:W2:Y:S04]  /*2d4c0*/  LDL.LU R16, [R1+0x3034] ;  /* 0x0030340001107983 */ /* 0x000ea80000300800 */
[----:B------:R-:W2:Y:S04]  /*2d4d0*/  LDL.LU R18, [R1+0x3030] ;  /* 0x0030300001127983 */ /* 0x000ea80000300800 */
[----:B------:R1:W-:Y:S04]  /*2d4e0*/  STS.U8 [R15+UR4+0x5f00], R20 ;  /* 0x005f00140f007988 */ /* 0x0003e80008000004 */
[----:B------:R0:W-:Y:S04]  /*2d4f0*/  STS.U8 [R15+UR4+0x5fc0], R22 ;  /* 0x005fc0160f007988 */ /* 0x0001e80008000004 */
[----:B------:R1:W-:Y:S04]  /*2d500*/  STS.U8 [R15+UR4+0x5f80], R24 ;  /* 0x005f80180f007988 */ /* 0x0003e80008000004 */
[----:B------:R1:W-:Y:S04]  /*2d510*/  STS.U8 [R15+UR4+0x6700], R5 ;  /* 0x006700050f007988 */ /* 0x0003e80008000004 */
[----:B0-----:R-:W2:Y:S04]  /*2d520*/  LDL.LU R19, [R1+0x302c] ;  /* 0x00302c0001137983 */ /* 0x001ea80000300800 */
[----:B------:R0:W-:Y:S04]  /*2d530*/  STS.U8 [R15+UR4+0x6740], R4 ;  /* 0x006740040f007988 */ /* 0x0001e80008000004 */
[----:B-1----:R-:W2:Y:S04]  /*2d540*/  LDL.LU R20, [R1+0x3028] ;  /* 0x0030280001147983 */ /* 0x002ea80000300800 */
[----:B------:R-:W2:Y:S04]  /*2d550*/  LDL.LU R22, [R1+0x3024] ;  /* 0x0030240001167983 */ /* 0x000ea80000300800 */
[----:B------:R1:W-:Y:S04]  /*2d560*/  STS.U8 [R15+UR4+0x6780], R26 ;  /* 0x0067801a0f007988 */ /* 0x0003e80008000004 */
[----:B------:R-:W2:Y:S04]  /*2d570*/  LDL.LU R24, [R1+0x3020] ;  /* 0x0030200001187983 */ /* 0x000ea80000300800 */
[----:B------:R-:W2:Y:S04]  /*2d580*/  LDL R5, [R1+0x14f8] ;  /* 0x0014f80001057983 */ /* 0x000ea80000100800 */
[----:B------:R1:W-:Y:S04]  /*2d590*/  STS.U8 [R15+UR4+0x67c0], R28 ;  /* 0x0067c01c0f007988 */ /* 0x0003e80008000004 */
[----:B------:R1:W-:Y:S04]  /*2d5a0*/  STS.U8 [R15+UR4+0x6f40], R2 ;  /* 0x006f40020f007988 */ /* 0x0003e80008000004 */
[----:B0-----:R-:W2:Y:S04]  /*2d5b0*/  LDL R4, [R1+0x14fc] ;  /* 0x0014fc0001047983 */ /* 0x001ea80000100800 */
[----:B-1----:R-:W2:Y:S04]  /*2d5c0*/  LDL.LU R26, [R1+0x301c] ;  /* 0x00301c00011a7983 */ /* 0x002ea80000300800 */
[----:B------:R0:W-:Y:S04]  /*2d5d0*/  STS.U8 [R15+UR4+0x6f00], R14 ;  /* 0x006f000e0f007988 */ /* 0x0001e80008000004 */
[----:B------:R1:W-:Y:S04]  /*2d5e0*/  STS.U8 [R15+UR4+0x6fc0], R29 ;  /* 0x006fc01d0f007988 */ /* 0x0003e80008000004 */
[----:B------:R0:W-:Y:S04]  /*2d5f0*/  STS.U8 [R15+UR4+0x6f80], R27 ;  /* 0x006f801b0f007988 */ /* 0x0001e80008000004 */
[----:B------:R-:W2:Y:S04]  /*2d600*/  LDL.LU R28, [R1+0x3018] ;  /* 0x00301800011c7983 */ /* 0x000ea80000300800 */
[----:B------:R-:W2:Y:S04]  /*2d610*/  LDL.LU R2, [R1+0x3014] ;  /* 0x0030140001027983 */ /* 0x000ea80000300800 */
[----:B------:R3:W-:Y:S04]  /*2d620*/  STS.U8 [R15+UR4+0x7700], R25 ;  /* 0x007700190f007988 */ /* 0x0007e80008000004 */
[----:B0-----:R-:W2:Y:S04]  /*2d630*/  LDL.LU R14, [R1+0x3010] ;  /* 0x00301000010e7983 */ /* 0x001ea80000300800 */
[----:B-1----:R-:W2:Y:S04]  /*2d640*/  LDL.LU R29, [R1+0x300c] ;  /* 0x00300c00011d7983 */ /* 0x002ea80000300800 */
[----:B------:R-:W2:Y:S04]  /*2d650*/  LDL.LU R27, [R1+0x3008] ;  /* 0x00300800011b7983 */ /* 0x000ea80000300800 */
[----:B------:R0:W-:Y:S04]  /*2d660*/  STS.U8 [R15+UR4+0x7740], R23 ;  /* 0x007740170f007988 */ /* 0x0001e80008000004 */
[----:B---3--:R1:W-:Y:S04]  /*2d670*/  STS.U8 [R15+UR4+0x7780], R0 ;  /* 0x007780000f007988 */ /* 0x0083e80008000004 */
[----:B------:R-:W3:Y:S04]  /*2d680*/  LDL.LU R25, [R1+0x3004] ;  /* 0x0030040001197983 */ /* 0x000ee80000300800 */
[----:B0-----:R-:W2:Y:S04]  /*2d690*/  LDL.LU R23, [R1+0x3000] ;  /* 0x0030000001177983 */ /* 0x001ea80000300800 */
[----:B-1----:R-:W2:Y:S04]  /*2d6a0*/  LDL.LU R0, [R1+0x2ffc] ;  /* 0x002ffc0001007983 */ /* 0x002ea80000300800 */
[----:B--2---:R0:W-:Y:S04]  /*2d6b0*/  STS.U8 [R15+UR4+0x77c0], R0 ;  /* 0x0077c0000f007988 */ /* 0x0041e80008000004 */
[----:B0-----:R-:W2:Y:S04]  /*2d6c0*/  LDL.LU R0, [R1+0x2ff8] ;  /* 0x002ff80001007983 */ /* 0x001ea80000300800 */
[----:B------:R-:W-:Y:S04]  /*2d6d0*/  STS.U8 [R15+UR4+0x7f40], R23 ;  /* 0x007f40170f007988 */ /* 0x000fe80008000004 */
[----:B---3--:R-:W-:Y:S04]  /*2d6e0*/  STS.U8 [R15+UR4+0x7f00], R25 ;  /* 0x007f00190f007988 */ /* 0x008fe80008000004 */
[----:B------:R-:W-:Y:S04]  /*2d6f0*/  STS.U8 [R15+UR4+0x7fc0], R27 ;  /* 0x007fc01b0f007988 */ /* 0x000fe80008000004 */
[----:B------:R0:W-:Y:S01]  /*2d700*/  STS.U8 [R15+UR4+0x7f80], R29 ;  /* 0x007f801d0f007988 */ /* 0x0001e20008000004 */
[----:B------:R-:W-:Y:S06]  /*2d710*/  BAR.SYNC.DEFER_BLOCKING 0x0 ;  /* 0x0000000000007b1d */ /* 0x000fec0000010000 */
[----:B0-----:R-:W3:Y:S01]  /*2d720*/  LDL.LU R15, [R1+0x2ff4] ;  /* 0x002ff400010f7983 */ /* 0x001ee20000300800 */
[----:B--2---:R-:W-:-:S06]  /*2d730*/  PRMT R0, RZ, 0x7610, R0 ;  /* 0x00007610ff007816 */ /* 0x004fcc0000000000 */
[----:B------:R-:W2:Y:S04]  /*2d740*/  @!P1 LDG.E.U8 R0, desc[UR42][R4.64] ;  /* 0x0000002a04009981 */ /* 0x000ea8000c1e1100 */
[----:B--2---:R0:W-:Y:S04]  /*2d750*/  STL [R1+0x1cc], R0 ;  /* 0x0001cc0001007387 */ /* 0x0041e80000100800 */
[----:B0-----:R-:W2:Y:S04]  /*2d760*/  LDL.LU R0, [R1+0x2ff0] ;  /* 0x002ff00001007983 */ /* 0x001ea80000300800 */
[----:B------:R-:W2:Y:S04]  /*2d770*/  LDL R4, [R1+0x1500] ;  /* 0x0015000001047983 */ /* 0x000ea80000100800 */
[----:B------:R-:W2:Y:S01]  /*2d780*/  LDL R5, [R1+0x1504] ;  /* 0x0015040001057983 */ /* 0x000ea20000100800 */
[----:B------:R-:W-:-:S02]  /*2d790*/  PRMT R2, RZ, 0x7610, R2 ;  /* 0x00007610ff027816 */ /* 0x000fc40000000002 */
[----:B--2---:R-:W-:-:S04]  /*2d7a0*/  @!P0 LOP3.LUT R5, R5, R4, RZ, 0x3c, !PT ;  /* 0x0000000405058212 */ /* 0x004fc800078e3cff */
[----:B------:R-:W-:-:S04]  /*2d7b0*/  @!P0 LOP3.LUT R4, R5, R4, RZ, 0x3c, !PT ;  /* 0x0000000405048212 */ /* 0x000fc800078e3cff */
[----:B------:R-:W-:-:S05]  /*2d7c0*/  @!P0 LOP3.LUT R5, R5, R4, RZ, 0x3c, !PT ;  /* 0x0000000405058212 */ /* 0x000fca00078e3cff */
[----:B------:R0:W2:Y:S04]  /*2d7d0*/  @!P0 LDG.E.U8 R2, desc[UR42][R4.64] ;  /* 0x0000002a04028981 */ /* 0x0000a8000c1e1100 */
[----:B------:R-:W0:Y:S04]  /*2d7e0*/  LDL R4, [R1+0xc94] ;  /* 0x000c940001047983 */ /* 0x000e280000100800 */
[----:B------:R-:W0:Y:S01]  /*2d7f0*/  LDL R5, [R1+0x14dc] ;  /* 0x0014dc0001057983 */ /* 0x000e220000100800 */
[----:B------:R-:W-:Y:S02]  /*2d800*/  PRMT R0, RZ, 0x7610, R0 ;  /* 0x00007610ff007816 */ /* 0x000fe40000000000 */
[----:B0-----:R-:W-:-:S04]  /*2d810*/  @!P0 LOP3.LUT R5, R5, R4, RZ, 0x3c, !PT ;  /* 0x0000000405058212 */ /* 0x001fc800078e3cff */
[----:B------:R-:W-:-:S04]  /*2d820*/  @!P0 LOP3.LUT R4, R5, R4, RZ, 0x3c, !PT ;  /* 0x0000000405048212 */ /* 0x000fc800078e3cff */
[----:B------:R-:W-:-:S05]  /*2d830*/  @!P0 LOP3.LUT R5, R5, R4, RZ, 0x3c, !PT ;  /* 0x0000000405058212 */ /* 0x000fca00078e3cff */
[----:B------:R-:W3:Y:S04]  /*2d840*/  @!P0 LDG.E.U8 R0, desc[UR42][R4.64] ;  /* 0x0000002a04008981 */ /* 0x000ee8000c1e1100 */
[----:B--2---:R-:W-:Y:S04]  /*2d850*/  STL [R1+0x2e08], R2 ;  /* 0x002e080201007387 */ /* 0x004fe80000100800 */
[----:B---3--:R0:W-:Y:S04]  /*2d860*/  STL [R1+0x1c8], R0 ;  /* 0x0001c80001007387 */ /* 0x0081e80000100800 */
[----:B0-----:R-:W2:Y:S04]  /*2d870*/  LDL.LU R0, [R1+0x2fec] ;  /* 0x002fec0001007983 */ /* 0x001ea80000300800 */
[----:B------:R-:W3:Y:S04]  /*2d880*/  LDL R4, [R1+0x14c8] ;  /* 0x0014c80001047983 */ /* 0x000ee80000100800 */
[----:B------:R-:W3:Y:S01]  /*2d890*/  LDL R5, [R1+0x14f4] ;  /* 0x0014f40001057983 */ /* 0x000ee20000100800 */
[----:B------:R-:W-:-:S02]  /*2d8a0*/  PRMT R15, RZ, 0x7610, R15 ;  /* 0x00007610ff0f7816 */ /* 0x000fc4000000000f */
[----:B---3--:R-:W-:-:S04]  /*2d8b0*/  @!P1 LOP3.LUT R5, R5, R4, RZ, 0x3c, !PT ;  /* 0x0000000405059212 */ /* 0x008fc800078e3cff */
[----:B------:R-:W-:-:S04]  /*2d8c0*/  @!P1 LOP3.LUT R4, R5, R4, RZ, 0x3c, !PT ;  /* 0x0000000405049212 */ /* 0x000fc800078e3cff */
[----:B------:R-:W-:-:S05]  /*2d8d0*/  @!P1 LOP3.LUT R5, R5, R4, RZ, 0x3c, !PT ;  /* 0x0000000405059212 */ /* 0x000fca00078e3cff */
[----:B------:R-:W3:Y:S04]  /*2d8e0*/  @!P1 LDG.E.U8 R15, desc[UR42][R4.64] ;  /* 0x0000002a040f9981 */ /* 0x000ee8000c1e1100 */
[----:B---3--:R0:W-:Y:S04]  /*2d8f0*/  STL [R1+0x1c4], R15 ;  /* 0x0001c40f01007387 */ /* 0x0081e80000100800 */
[----:B0-----:R-:W3:Y:S04]  /*2d900*/  LDL.LU R15, [R1+0x2fe8] ;  /* 0x002fe800010f7983 */ /* 0x001ee80000300800 */
[----:B------:R-:W3:Y:S04]  /*2d910*/  LDL R4, [R1+0x14d8] ;  /* 0x0014d80001047983 */ /* 0x000ee80000100800 */
[----:B------:R-:W3:Y:S01]  /*2d920*/  LDL R5, [R1+0x18d0] ;  /* 0x0018d00001057983 */ /* 0x000ee20000100800 */
[----:B--2---:R-:W-:-:S02]  /*2d930*/  PRMT R0, RZ, 0x7610, R0 ;  /* 0x00007610ff007816 */ /* 0x004fc40000000000 */
[----:B---3--:R-:W-:-:S04]  /*2d940*/  @!P0 LOP3.LUT R5, R5, R4, RZ, 0x3c, !PT ;  /* 0x0000000405058212 */ /* 0x008fc800078e3cff */
[----:B------:R-:W-:-:S04]  /*2d950*/  @!P0 LOP3.LUT R4, R5, R4, RZ, 0x3c, !PT ;  /* 0x0000000405048212 */ /* 0x000fc800078e3cff */
[----:B------:R-:W-:-:S05]  /*2d960*/  @!P0 LOP3.LUT R5, R5, R4, RZ, 0x3c, !PT ;  /* 0x0000000405058212 */ /* 0x000fca00078e3cff */
[----:B------:R-:W2:Y:S04]  /*2d970*/  @!P0 LDG.E.U8 R0, desc[UR42][R4.64] ;  /* 0x0000002a04008981 */ /* 0x000ea8000c1e1100 */
[----:B--2---:R0:W-:Y:S04]  /*2d980*/  STL [R1+0x1c0], R0 ;  /* 0x0001c00001007387 */ /* 0x0041e80000100800 */
        /* <DEDUP_REMOVED lines=673> */
[----:B------:R0:W3:Y:S04]  /*303a0*/  @!P1 LDG.E.U8 R29, desc[UR42][R4.64] ;  /* 0x0000002a041d9981 */ /* 0x0000e8000c1e1100 */
[----:B------:R-:W0:Y:S04]  /*303b0*/  LDL R4, [R1+0x1680] ;  /* 0x0016800001047983 */ /* 0x000e280000100800 */
[----:B------:R-:W0:Y:S01]  /*303c0*/  LDL R5, [R1+0x1684] ;  /* 0x0016840001057983 */ /* 0x000e220000100800 */
[----:B------:R-:W-:Y:S02]  /*303d0*/  PRMT R15, RZ, 0x7610, R15 ;  /* 0x00007610ff0f7816 */ /* 0x000fe4000000000f */
[----:B0-----:R-:W-:-:S04]  /*303e0*/  @!P0 LOP3.LUT R5, R5, R4, RZ, 0x3c, !PT ;  /* 0x0000000405058212 */ /* 0x001fc800078e3cff */
[----:B------:R-:W-:-:S04]  /*303f0*/  @!P0 LOP3.LUT R4, R5, R4, RZ, 0x3c, !PT ;  /* 0x0000000405048212 */ /* 0x000fc800078e3cff */
[----:B------:R-:W-:-:S05]  /*30400*/  @!P0 LOP3.LUT R5, R5, R4, RZ, 0x3c, !PT ;  /* 0x0000000405058212 */ /* 0x000fca00078e3cff */
[----:B------:R-:W2:Y:S04]  /*30410*/  @!P0 LDG.E.U8 R15, desc[UR42][R4.64] ;  /* 0x0000002a040f8981 */ /* 0x000ea8000c1e1100 */
[----:B---3--:R0:W-:Y:S04]  /*30420*/  STL [R1+0x74], R29 ;  /* 0x0000741d01007387 */ /* 0x0081e80000100800 */
[----:B0-----:R-:W3:Y:S04]  /*30430*/  LDL R29, [R1+0x165c] ;  /* 0x00165c00011d7983 */ /* 0x001ee80000100800 */
        /* <DEDUP_REMOVED lines=35> */
[----:B------:R-:W2:Y:S01]  /*30670*/  @!P0 LDG.E.U8 R15, desc[UR42][R4.64] ;  /* 0x0000002a040f8981 */ /* 0x000ea2000c1e1100 */
[----:B------:R-:W-:-:S03]  /*30680*/  PRMT R0, RZ, 0x7610, R0 ;  /* 0x00007610ff007816 */ /* 0x000fc60000000000 */
[----:B--2---:R0:W-:Y:S04]  /*30690*/  STL [R1+0x60], R15 ;  /* 0x0000600f01007387 */ /* 0x0041e80000100800 */
[----:B0-----:R-:W2:Y:S04]  /*306a0*/  LDL.LU R15, [R1+0x2ea8] ;  /* 0x002ea800010f7983 */ /* 0x001ea80000300800 */
[----:B------:R-:W2:Y:S01]  /*306b0*/  LDL R5, [R1+0x1658] ;  /* 0x0016580001057983 */ /* 0x000ea20000100800 */
[----:B---3--:R-:W-:-:S03]  /*306c0*/  @!P1 IMAD.MOV.U32 R4, RZ, RZ, R29 ;  /* 0x000000ffff049224 */ /* 0x008fc600078e001d */
[----:B------:R-:W3:Y:S04]  /*306d0*/  LDL R29, [R1+0x1634] ;  /* 0x00163400011d7983 */ /* 0x000ee80000100800 */
[----:B--2---:R-:W2:Y:S04]  /*306e0*/  @!P1 LDG.E.U8 R0, desc[UR42][R4.64] ;  /* 0x0000002a04009981 */ /* 0x004ea8000c1e1100 */
        /* <DEDUP_REMOVED lines=16> */
[----:B--2---:R0:W-:Y:S04]  /*307f0*/  STL [R1+0x58], R27 ;  /* 0x0000581b01007387 */ /* 0x0041e80000100800 */
[----:B0-----:R-:W2:Y:S04]  /*30800*/  LDL R27, [R1+0x162c] ;  /* 0x00162c00011b7983 */ /* 0x001ea80000100800 */
[----:B---3--:R0:W-:Y:S04]  /*30810*/  STL [R1+0x54], R0 ;  /* 0x0000540001007387 */ /* 0x0081e80000100800 */
[----:B0-----:R-:W3:Y:S04]  /*30820*/  LDL.LU R0, [R1+0x2ea0] ;  /* 0x002ea00001007983 */ /* 0x001ee80000300800 */
        /* <DEDUP_REMOVED lines=9> */
[----:B---3--:R-:W-:Y:S02]  /*308c0*/  PRMT R0, RZ, 0x7610, R0 ;  /* 0x00007610ff007816 */ /* 0x008fe40000000000 */
[----:B0-----:R-:W-:-:S04]  /*308d0*/  @!P1 LOP3.LUT R5, R5, R4, RZ, 0x3c, !PT ;  /* 0x0000000405059212 */ /* 0x001fc800078e3cff */
[----:B------:R-:W-:-:S04]  /*308e0*/  @!P1 LOP3.LUT R4, R5, R4, RZ, 0x3c, !PT ;  /* 0x0000000405049212 */ /* 0x000fc800078e3cff */
[----:B------:R-:W-:-:S05]  /*308f0*/  @!P1 LOP3.LUT R5, R5, R4, RZ, 0x3c, !PT ;  /* 0x0000000405059212 */ /* 0x000fca00078e3cff */
[----:B------:R-:W3:Y:S04]  /*30900*/  @!P1 LDG.E.U8 R0, desc[UR42][R4.64] ;  /* 0x0000002a04009981 */ /* 0x000ee8000c1e1100 */
[----:B--2---:R-:W-:Y:S01]  /*30910*/  STL [R1+0x2e0c], R2 ;  /* 0x002e0c0201007387 */ /* 0x004fe20000100800 */
[----:B------:R-:W-:-:S03]  /*30920*/  PRMT R28, RZ, 0x7610, R28 ;  /* 0x00007610ff1c7816 */ /* 0x000fc6000000001c */
[----:B---3--:R0:W-:Y:S04]  /*30930*/  STL [R1+0x4c], R0 ;  /* 0x00004c0001007387 */ /* 0x0081e80000100800 */
[----:B0-----:R-:W2:Y:S04]  /*30940*/  LDL.LU R0, [R1+0x2e9c] ;  /* 0x002e9c0001007983 */ /* 0x001ea80000300800 */
[----:B------:R-:W3:Y:S01]  /*30950*/  LDL R5, [R1+0x1630] ;  /* 0x0016300001057983 */ /* 0x000ee20000100800 */
[----:B------:R-:W-:Y:S01]  /*30960*/  @!P0 IMAD.MOV.U32 R4, RZ, RZ, R29 ;  /* 0x000000ffff048224 */ /* 0x000fe200078e001d */
[----:B------:R-:W-:-:S02]  /*30970*/  PRMT R15, RZ, 0x7610, R15 ;  /* 0x00007610ff0f7816 */ /* 0x000fc4000000000f */
[----:B------:R-:W2:Y:S04]  /*30980*/  LDL R29, [R1+0x1608] ;  /* 0x00160800011d7983 */ /* 0x000ea80000100800 */
[----:B---3--:R0:W3:Y:S04]  /*30990*/  @!P0 LDG.E.U8 R28, desc[UR42][R4.64] ;  /* 0x0000002a041c8981 */ /* 0x0080e8000c1e1100 */
[----:B------:R-:W2:Y:S01]  /*309a0*/  LDL R5, [R1+0x1628] ;  /* 0x0016280001057983 */ /* 0x000ea20000100800 */
[----:B0-----:R-:W-:-:S03]  /*309b0*/  @!P1 IMAD.MOV.U32 R4, RZ, RZ, R27 ;  /* 0x000000ffff049224 */ /* 0x001fc600078e001b */
[----:B---3--:R0:W-:Y:S01]  /*309c0*/  STL [R1+0x48], R28 ;  /* 0x0000481c01007387 */ /* 0x0081e20000100800 */
[----:B------:R-:W-:-:S03]  /*309d0*/  PRMT R14, RZ, 0x7610, R14 ;  /* 0x00007610ff0e7816 */ /* 0x000fc6000000000e */
[----:B------:R-:W3:Y:S04]  /*309e0*/  LDL R27, [R1+0x1600] ;  /* 0x00160000011b7983 */ /* 0x000ee80000100800 */
[----:B--2---:R1:W2:Y:S04]  /*309f0*/  @!P1 LDG.E.U8 R15, desc[UR42][R4.64] ;  /* 0x0000002a040f9981 */ /* 0x0042a8000c1e1100 */
[----:B0-----:R-:W2:Y:S04]  /*30a00*/  LDL R28, [R1+0x160c] ;  /* 0x00160c00011c7983 */ /* 0x001ea80000100800 */
[----:B------:R-:W1:Y:S04]  /*30a10*/  LDL R4, [R1+0x1620] ;  /* 0x0016200001047983 */ /* 0x000e680000100800 */
[----:B------:R-:W1:Y:S02]  /*30a20*/  LDL R5, [R1+0x1624] ;  /* 0x0016240001057983 */ /* 0x000e640000100800 */
[----:B-1----:R-:W-:-:S04]  /*30a30*/  @!P0 LOP3.LUT R5, R5, R4, RZ, 0x3c, !PT ;  /* 0x0000000405058212 */ /* 0x002fc800078e3cff */
        /* <DEDUP_REMOVED lines=18> */
[----:B---3--:R-:W-:-:S02]  /*30b60*/  PRMT R14, RZ, 0x7610, R14 ;  /* 0x00007610ff0e7816 */ /* 0x008fc4000000000e */
[----:B------:R-:W-:Y:S02]  /*30b70*/  PRMT R7, RZ, 0x7610, R7 ;  /* 0x00007610ff077816 */ /* 0x000fe40000000007 */
[----:B--2---:R-:W-:-:S04]  /*30b80*/  @!P0 LOP3.LUT R5, R5, R4, RZ, 0x3c, !PT ;  /* 0x0000000405058212 */ /* 0x004fc800078e3cff */
[----:B------:R-:W-:-:S04]  /*30b90*/  @!P0 LOP3.LUT R4, R5, R4, RZ, 0x3c, !PT ;  /* 0x0000000405048212 */ /* 0x000fc800078e3cff */
[----:B------:R-:W-:-:S05]  /*30ba0*/  @!P0 LOP3.LUT R5, R5, R4, RZ, 0x3c, !PT ;  /* 0x0000000405058212 */ /* 0x000fca00078e3cff */
[----:B------:R0:W2:Y:S02]  /*30bb0*/  @!P0 LDG.E.U8 R14, desc[UR42][R4.64] ;  /* 0x0000002a040e8981 */ /* 0x0000a4000c1e1100 */
[----:B0-----:R-:W-:Y:S02]  /*30bc0*/  @!P1 IMAD.MOV.U32 R4, RZ, RZ, R28 ;  /* 0x000000ffff049224 */ /* 0x001fe400078e001c */
[----:B------:R-:W-:-:S05]  /*30bd0*/  @!P1 IMAD.MOV.U32 R5, RZ, RZ, R29 ;  /* 0x000000ffff059224 */ /* 0x000fca00078e001d */
[----:B------:R0:W3:Y:S01]  /*30be0*/  @!P1 LDG.E.U8 R7, desc[UR42][R4.64] ;  /* 0x0000002a04079981 */ /* 0x0000e2000c1e1100 */
[----:B------:R-:W-:Y:S01]  /*30bf0*/  PRMT R9, RZ, 0x7610, R9 ;  /* 0x00007610ff097816 */ /* 0x000fe20000000009 */
[----:B0-----:R-:W-:Y:S02]  /*30c00*/  @!P0 IMAD.MOV.U32 R4, RZ, RZ, R15 ;  /* 0x000000ffff048224 */ /* 0x001fe400078e000f */
[----:B------:R-:W-:-:S05]  /*30c10*/  @!P0 IMAD.MOV.U32 R5, RZ, RZ, R27 ;  /* 0x000000ffff058224 */ /* 0x000fca00078e001b */
[----:B------:R0:W4:Y:S04]  /*30c20*/  @!P0 LDG.E.U8 R9, desc[UR42][R4.64] ;  /* 0x0000002a04098981 */ /* 0x000128000c1e1100 */
[----:B--2---:R1:W-:Y:S04]  /*30c30*/  STL [R1+0x38], R14 ;  /* 0x0000380e01007387 */ /* 0x0043e80000100800 */
[----:B------:R-:W2:Y:S04]  /*30c40*/  LDL R29, [R1+0x15e8] ;  /* 0x0015e800011d7983 */ /* 0x000ea80000100800 */
[----:B-1----:R-:W2:Y:S04]  /*30c50*/  LDL R14, [R1+0x15f4] ;  /* 0x0015f400010e7983 */ /* 0x002ea80000100800 */
[----:B---3--:R1:W-:Y:S04]  /*30c60*/  STL [R1+0x34], R7 ;  /* 0x0000340701007387 */ /* 0x0083e80000100800 */
[----:B------:R-:W0:Y:S04]  /*30c70*/  LDL R4, [R1+0x15f8] ;  /* 0x0015f80001047983 */ /* 0x000e280000100800 */
[----:B------:R-:W0:Y:S01]  /*30c80*/  LDL R5, [R1+0x15fc] ;  /* 0x0015fc0001057983 */ /* 0x000e220000100800 */
[----:B------:R-:W-:-:S03]  /*30c90*/  PRMT R0, RZ, 0x7610, R0 ;  /* 0x00007610ff007816 */ /* 0x000fc60000000000 */
[----:B------:R-:W3:Y:S04]  /*30ca0*/  LDL R28, [R1+0x15e0] ;  /* 0x0015e000011c7983 */ /* 0x000ee80000100800 */
[----:B------:R-:W2:Y:S04]  /*30cb0*/  LDL R27, [R1+0x15e4] ;  /* 0x0015e400011b7983 */ /* 0x000ea80000100800 */
[----:B------:R-:W2:Y:S04]  /*30cc0*/  LDL R15, [R1+0x15d8] ;  /* 0x0015d800010f7983 */ /* 0x000ea80000100800 */
[----:B-1----:R-:W2:Y:S01]  /*30cd0*/  LDL R7, [R1+0x15ec] ;  /* 0x0015ec0001077983 */ /* 0x002ea20000100800 */
[----:B0-----:R-:W-:-:S04]  /*30ce0*/  @!P1 LOP3.LUT R5, R5, R4, RZ, 0x3c, !PT ;  /* 0x0000000405059212 */ /* 0x001fc800078e3cff */
[----:B------:R-:W-:-:S04]  /*30cf0*/  @!P1 LOP3.LUT R4, R5, R4, RZ, 0x3c, !PT ;  /* 0x0000000405049212 */ /* 0x000fc800078e3cff */
[----:B------:R-:W-:-:S05]  /*30d00*/  @!P1 LOP3.LUT R5, R5, R4, RZ, 0x3c, !PT ;  /* 0x0000000405059212 */ /* 0x000fca00078e3cff */
[----:B------:R-:W2:Y:S04]  /*30d10*/  @!P1 LDG.E.U8 R0, desc[UR42][R4.64] ;  /* 0x0000002a04009981 */ /* 0x000ea8000c1e1100 */
[----:B----4-:R0:W-:Y:S04]  /*30d20*/  STL [R1+0x30], R9 ;  /* 0x0000300901007387 */ /* 0x0101e80000100800 */
[----:B0-----:R-:W4:Y:S04]  /*30d30*/  LDL R9, [R1+0x15dc] ;  /* 0x0015dc0001097983 */ /* 0x001f280000100800 */
[----:B--2---:R0:W-:Y:S04]  /*30d40*/  STL [R1+0x2c], R0 ;  /* 0x00002c0001007387 */ /* 0x0041e80000100800 */
[----:B0-----:R-:W2:Y:S04]  /*30d50*/  LDL.LU R0, [R1+0x2e90] ;  /* 0x002e900001007983 */ /* 0x001ea80000300800 */
[----:B------:R-:W2:Y:S01]  /*30d60*/  LDL R5, [R1+0x15f0] ;  /* 0x0015f00001057983 */ /* 0x000ea20000100800 */
[----:B------:R-:W-:Y:S01]  /*30d70*/  PRMT R11, RZ, 0x7610, R11 ;  /* 0x00007610ff0b7816 */ /* 0x000fe2000000000b */
[----:B------:R-:W-:Y:S01]  /*30d80*/  @!P0 IMAD.MOV.U32 R4, RZ, RZ, R14 ;  /* 0x000000ffff048224 */ /* 0x000fe200078e000e */
[----:B------:R-:W-:Y:S01]  /*30d90*/  PRMT R6, RZ, 0x7610, R6 ;  /* 0x00007610ff067816 */ /* 0x000fe20000000006 */
[----:B------:R-:W3:Y:S04]  /*30da0*/  LDL R14, [R1+0x15d0] ;  /* 0x0015d000010e7983 */ /* 0x000ee80000100800 */
[----:B--2---:R0:W2:Y:S02]  /*30db0*/  @!P0 LDG.E.U8 R11, desc[UR42][R4.64] ;  /* 0x0000002a040b8981 */ /* 0x0040a4000c1e1100 */
[----:B0-----:R-:W-:-:S02]  /*30dc0*/  @!P1 IMAD.MOV.U32 R4, RZ, RZ, R7 ;  /* 0x000000ffff049224 */ /* 0x001fc400078e0007 */
[----:B------:R-:W-:Y:S01]  /*30dd0*/  @!P1 IMAD.MOV.U32 R5, RZ, RZ, R29 ;  /* 0x000000ffff059224 */ /* 0x000fe200078e001d */
[----:B------:R-:W-:Y:S02]  /*30de0*/  PRMT R26, RZ, 0x7610, R26 ;  /* 0x00007610ff1a7816 */ /* 0x000fe4000000001a */
[----:B------:R-:W-:Y:S02]  /*30df0*/  PRMT R8, RZ, 0x7610, R8 ;  /* 0x00007610ff087816 */ /* 0x000fe40000000008 */
[----:B------:R-:W-:Y:S02]  /*30e00*/  PRMT R10, RZ, 0x7610, R10 ;  /* 0x00007610ff0a7816 */ /* 0x000fe4000000000a */
[----:B------:R-:W-:Y:S01]  /*30e10*/  PRMT R2, RZ, 0x7610, R2 ;  /* 0x00007610ff027816 */ /* 0x000fe20000000002 */
[----:B------:R0:W4:Y:S01]  /*30e20*/  @!P1 LDG.E.U8 R6, desc[UR42][R4.64] ;  /* 0x0000002a04069981 */ /* 0x000122000c1e1100 */
[----:B------:R-:W-:Y:S02]  /*30e30*/  PRMT R25, RZ, 0x7610, R25 ;  /* 0x00007610ff197816 */ /* 0x000fe40000000019 */
[----:B------:R-:W-:-:S02]  /*30e40*/  PRMT R24, RZ, 0x7610, R24 ;  /* 0x00007610ff187816 */ /* 0x000fc40000000018 */
[----:B------:R-:W-:Y:S02]  /*30e50*/  PRMT R13, RZ, 0x7610, R13 ;  /* 0x00007610ff0d7816 */ /* 0x000fe4000000000d */
[----:B------:R-:W-:Y:S02]  /*30e60*/  PRMT R12, RZ, 0x7610, R12 ;  /* 0x00007610ff0c7816 */ /* 0x000fe4000000000c */
[----:B------:R-:W-:Y:S02]  /*30e70*/  PRMT R18, RZ, 0x7610, R18 ;  /* 0x00007610ff127816 */ /* 0x000fe40000000012 */
[----:B------:R-:W-:Y:S02]  /*30e80*/  PRMT R16, RZ, 0x7610, R16 ;  /* 0x00007610ff107816 */ /* 0x000fe40000000010 */
[----:B------:R-:W-:Y:S02]  /*30e90*/  PRMT R3, RZ, 0x7610, R3 ;  /* 0x00007610ff037816 */ /* 0x000fe40000000003 */
[----:B------:R-:W-:-:S02]  /*30ea0*/  PRMT R17, RZ, 0x7610, R17 ;  /* 0x00007610ff117816 */ /* 0x000fc40000000011 */
[----:B------:R-:W-:Y:S01]  /*30eb0*/  PRMT R19, RZ, 0x7610, R19 ;  /* 0x00007610ff137816 */ /* 0x000fe20000000013 */
[----:B--2---:R1:W-:Y:S01]  /*30ec0*/  STL [R1+0x28], R11 ;  /* 0x0000280b01007387 */ /* 0x0043e20000100800 */
[----:B0-----:R-:W-:Y:S02]  /*30ed0*/  @!P0 IMAD.MOV.U32 R4, RZ, RZ, R27 ;  /* 0x000000ffff048224 */ /* 0x001fe400078e001b */
[----:B---3--:R-:W-:Y:S01]  /*30ee0*/  @!P0 IMAD.MOV.U32 R5, RZ, RZ, R28 ;  /* 0x000000ffff058224 */ /* 0x008fe200078e001c */
[----:B------:R-:W2:Y:S01]  /*30ef0*/  LDL R7, [R1+0x15c8] ;  /* 0x0015c80001077983 */ /* 0x000ea20000100800 */
[----:B------:R-:W-:Y:S02]  /*30f00*/  PRMT R20, RZ, 0x7610, R20 ;  /* 0x00007610ff147816 */ /* 0x000fe40000000014 */
[----:B------:R-:W-:Y:S02]  /*30f10*/  PRMT R21, RZ, 0x7610, R21 ;  /* 0x00007610ff157816 */ /* 0x000fe40000000015 */
[----:B------:R-:W-:Y:S01]  /*30f20*/  PRMT R23, RZ, 0x7610, R23 ;  /* 0x00007610ff177816 */ /* 0x000fe20000000017 */
[----:B------:R4:W3:Y:S04]  /*30f30*/  @!P0 LDG.E.U8 R26, desc[UR42][R4.64] ;  /* 0x0000002a041a8981 */ /* 0x0008e8000c1e1100 */
[----:B-1----:R-:W2:Y:S01]  /*30f40*/  LDL R11, [R1+0x15d4] ;  /* 0x0015d400010b7983 */ /* 0x002ea20000100800 */
[----:B------:R-:W-:-:S03]  /*30f50*/  PRMT R22, RZ, 0x7610, R22 ;  /* 0x00007610ff167816 */ /* 0x000fc60000000016 */
[----:B------:R-:W-:Y:S04]  /*30f60*/  LDS.U8 R28, [R0+UR4+0x1008] ;  /* 0x00100804001c7984 */ /* 0x000fe80008000000 */
[----:B------:R-:W-:Y:S01]  /*30f70*/  LDS.U8 R29, [R0+UR4+0x1100] ;  /* 0x00110004001d7984 */ /* 0x000fe20008000000 */
[----:B----4-:R-:W-:Y:S02]  /*30f80*/  @!P1 IMAD.MOV.U32 R4, RZ, RZ, R9 ;  /* 0x000000ffff049224 */ /* 0x010fe400078e0009 */
[----:B------:R-:W-:-:S05]  /*30f90*/  @!P1 IMAD.MOV.U32 R5, RZ, RZ, R15 ;  /* 0x000000ffff059224 */ /* 0x000fca00078e000f */
[----:B------:R0:W4:Y:S04]  /*30fa0*/  @!P1 LDG.E.U8 R8, desc[UR42][R4.64] ;  /* 0x0000002a04089981 */ /* 0x000128000c1e1100 */
[----:B------:R1:W-:Y:S04]  /*30fb0*/  STL [R1+0x24], R6 ;  /* 0x0000240601007387 */ /* 0x0003e80000100800 */
[----:B------:R-:W4:Y:S01]  /*30fc0*/  LDL R27, [R1+0x15c0] ;  /* 0x0015c000011b7983 */ /* 0x000f220000100800 */
[----:B0-----:R-:W-:-:S03]  /*30fd0*/  @!P0 IMAD.MOV.U32 R5, RZ, RZ, R14 ;  /* 0x000000ffff058224 */ /* 0x001fc600078e000e */
[----:B-1----:R-:W4:Y:S01]  /*30fe0*/  LDL R6, [R1+0x15cc] ;  /* 0x0015cc0001067983 */ /* 0x002f220000100800 */
[----:B--2---:R-:W-:-:S05]  /*30ff0*/  @!P0 IMAD.MOV.U32 R4, RZ, RZ, R11 ;  /* 0x000000ffff048224 */ /* 0x004fca00078e000b */
[----:B------:R0:W2:Y:S04]  /*31000*/  @!P0 LDG.E.U8 R10, desc[UR42][R4.64] ;  /* 0x0000002a040a8981 */ /* 0x0000a8000c1e1100 */
[----:B---3--:R1:W-:Y:S04]  /*31010*/  STL [R1+0x20], R26 ;  /* 0x0000201a01007387 */ /* 0x0083e80000100800 */
[----:B------:R-:W3:Y:S04]  /*31020*/  LDL R9, [R1+0x15b8] ;  /* 0x0015b80001097983 */ /* 0x000ee80000100800 */
[----:B-1----:R-:W3:Y:S04]  /*31030*/  LDL R26, [R1+0x15c4] ;  /* 0x0015c400011a7983 */ /* 0x002ee80000100800 */
[----:B----4-:R1:W-:Y:S04]  /*31040*/  STL [R1+0x1c], R8 ;  /* 0x00001c0801007387 */ /* 0x0103e80000100800 */
[----:B------:R-:W4:Y:S04]  /*31050*/  LDL R15, [R1+0x15b0] ;  /* 0x0015b000010f7983 */ /* 0x000f280000100800 */
[----:B------:R-:W4:Y:S04]  /*31060*/  LDL R14, [R1+0x15b4] ;  /* 0x0015b400010e7983 */ /* 0x000f280000100800 */
[----:B------:R-:W4:Y:S04]  /*31070*/  LDL R11, [R1+0x15a8] ;  /* 0x0015a800010b7983 */ /* 0x000f280000100800 */
[----:B-1----:R-:W4:Y:S01]  /*31080*/  LDL R8, [R1+0x15bc] ;  /* 0x0015bc0001087983 */ /* 0x002f220000100800 */
[----:B0-----:R-:W-:-:S02]  /*31090*/  @!P1 IMAD.MOV.U32 R4, RZ, RZ, R6 ;  /* 0x000000ffff049224 */ /* 0x001fc400078e0006 */
[----:B------:R-:W-:-:S05]  /*310a0*/  @!P1 IMAD.MOV.U32 R5, RZ, RZ, R7 ;  /* 0x000000ffff059224 */ /* 0x000fca00078e0007 */
[----:B------:R3:W4:Y:S04]  /*310b0*/  @!P1 LDG.E.U8 R2, desc[UR42][R4.64] ;  /* 0x0000002a04029981 */ /* 0x000728000c1e1100 */
[----:B--2---:R0:W-:Y:S04]  /*310c0*/  STL [R1+0x18], R10 ;  /* 0x0000180a01007387 */ /* 0x0041e80000100800 */
[----:B------:R-:W2:Y:S04]  /*310d0*/  LDL R7, [R1+0x15a0] ;  /* 0x0015a00001077983 */ /* 0x000ea80000100800 */
[----:B------:R-:W2:Y:S04]  /*310e0*/  LDL R6, [R1+0x15a4] ;  /* 0x0015a40001067983 */ /* 0x000ea80000100800 */
[----:B0-----:R-:W2:Y:S01]  /*310f0*/  LDL R10, [R1+0x15ac] ;  /* 0x0015ac00010a7983 */ /* 0x001ea20000100800 */
[----:B---3--:R-:W-:-:S02]  /*31100*/  @!P0 IMAD.MOV.U32 R4, RZ, RZ, R26 ;  /* 0x000000ffff048224 */ /* 0x008fc400078e001a */
[----:B------:R-:W-:Y:S01]  /*31110*/  @!P0 IMAD.MOV.U32 R5, RZ, RZ, R27 ;  /* 0x000000ffff058224 */ /* 0x000fe200078e001b */
[----:B------:R-:W-:Y:S04]  /*31120*/  LDS.U8 R26, [R0+UR4+0x1000] ;  /* 0x00100004001a7984 */ /* 0x000fe80008000000 */
[----:B------:R-:W-:Y:S04]  /*31130*/  LDS.U8 R27, [R0+UR4+0x1108] ;  /* 0x00110804001b7984 */ /* 0x000fe80008000000 */
[----:B------:R4:W3:Y:S02]  /*31140*/  @!P0 LDG.E.U8 R25, desc[UR42][R4.64] ;  /* 0x0000002a04198981 */ /* 0x0008e4000c1e1100 */
[----:B----4-:R-:W-:-:S02]  /*31150*/  @!P1 IMAD.MOV.U32 R4, RZ, RZ, R8 ;  /* 0x000000ffff049224 */ /* 0x010fc400078e0008 */
[----:B------:R-:W-:-:S05]  /*31160*/  @!P1 IMAD.MOV.U32 R5, RZ, RZ, R9 ;  /* 0x000000ffff059224 */ /* 0x000fca00078e0009 */
[----:B------:R0:W4:Y:S02]  /*31170*/  @!P1 LDG.E.U8 R24, desc[UR42][R4.64] ;  /* 0x0000002a04189981 */ /* 0x000124000c1e1100 */
[----:B0-----:R-:W-:Y:S02]  /*31180*/  @!P0 IMAD.MOV.U32 R4, RZ, RZ, R14 ;  /* 0x000000ffff048224 */ /* 0x001fe400078e000e */
[----:B------:R-:W-:-:S05]  /*31190*/  @!P0 IMAD.MOV.U32 R5, RZ, RZ, R15 ;  /* 0x000000ffff058224 */ /* 0x000fca00078e000f */
[----:B------:R0:W3:Y:S04]  /*311a0*/  @!P0 LDG.E.U8 R13, desc[UR42][R4.64] ;  /* 0x0000002a040d8981 */ /* 0x0000e8000c1e1100 */
[----:B------:R1:W-:Y:S04]  /*311b0*/  STL [R1+0x2e3c], R2 ;  /* 0x002e3c0201007387 */ /* 0x0003e80000100800 */
[----:B------:R-:W3:Y:S04]  /*311c0*/  LDL R9, [R1+0x1598] ;  /* 0x0015980001097983 */ /* 0x000ee80000100800 */
[----:B------:R-:W4:Y:S01]  /*311d0*/  LDL R8, [R1+0x159c] ;  /* 0x00159c0001087983 */ /* 0x000f220000100800 */
[----:B0-----:R-:W-:Y:S01]  /*311e0*/  @!P1 IMAD.MOV.U32 R5, RZ, RZ, R11 ;  /* 0x000000ffff059224 */ /* 0x001fe200078e000b */
[----:B-1----:R-:W-:-:S02]  /*311f0*/  PRMT R2, RZ, 0x7610, R2 ;  /* 0x00007610ff027816 */ /* 0x002fc40000000002 */
[----:B------:R-:W4:Y:S01]  /*31200*/  LDL R11, [R1+0x1590] ;  /* 0x00159000010b7983 */ /* 0x000f220000100800 */
[----:B--2---:R-:W-:-:S03]  /*31210*/  @!P1 IMAD.MOV.U32 R4, RZ, RZ, R10 ;  /* 0x000000ffff049224 */ /* 0x004fc600078e000a */
[----:B------:R-:W2:Y:S04]  /*31220*/  LDL R10, [R1+0x1594] ;  /* 0x00159400010a7983 */ /* 0x000ea80000100800 */
[----:B------:R0:W2:Y:S02]  /*31230*/  @!P1 LDG.E.U8 R12, desc[UR42][R4.64] ;  /* 0x0000002a040c9981 */ /* 0x0000a4000c1e1100 */
[----:B0-----:R-:W-:Y:S02]  /*31240*/  @!P0 IMAD.MOV.U32 R4, RZ, RZ, R6 ;  /* 0x000000ffff048224 */ /* 0x001fe400078e0006 */
[----:B------:R-:W-:Y:S01]  /*31250*/  @!P0 IMAD.MOV.U32 R5, RZ, RZ, R7 ;  /* 0x000000ffff058224 */ /* 0x000fe200078e0007 */
[----:B------:R-:W2:Y:S04]  /*31260*/  LDL R6, [R1+0x158c] ;  /* 0x00158c0001067983 */ /* 0x000ea80000100800 */
[----:B------:R-:W2:Y:S04]  /*31270*/  LDL R7, [R1+0x1588] ;  /* 0x0015880001077983 */ /* 0x000ea80000100800 */
[----:B------:R3:W2:Y:S02]  /*31280*/  @!P0 LDG.E.U8 R2, desc[UR42][R4.64] ;  /* 0x0000002a04028981 */ /* 0x0006a4000c1e1100 */
[----:B---3--:R-:W-:-:S02]  /*31290*/  @!P1 IMAD.MOV.U32 R5, RZ, RZ, R9 ;  /* 0x000000ffff059224 */ /* 0x008fc400078e0009 */
[----:B----4-:R-:W-:-:S05]  /*312a0*/  @!P1 IMAD.MOV.U32 R4, RZ, RZ, R8 ;  /* 0x000000ffff049224 */ /* 0x010fca00078e0008 */
[----:B------:R0:W3:Y:S04]  /*312b0*/  @!P1 LDG.E.U8 R18, desc[UR42][R4.64] ;  /* 0x0000002a04129981 */ /* 0x0000e8000c1e1100 */
[----:B--2---:R-:W2:Y:S04]  /*312c0*/  @!P1 LDG.E.U8 R3, desc[UR42][R6.64] ;  /* 0x0000002a06039981 */ /* 0x004ea8000c1e1100 */
[----:B------:R-:W-:Y:S04]  /*312d0*/  STL [R1+0x2e5c], R2 ;  /* 0x002e5c0201007387 */ /* 0x000fe80000100800 */
[----:B------:R-:W4:Y:S04]  /*312e0*/  LDL R14, [R1+0x1580] ;  /* 0x00158000010e7983 */ /* 0x000f280000100800 */
[----:B------:R1:W-:Y:S04]  /*312f0*/  STL [R1+0x8], R13 ;  /* 0x0000080d01007387 */ /* 0x0003e80000100800 */
[----:B------:R-:W2:Y:S04]  /*31300*/  LDL R9, [R1+0x1578] ;  /* 0x0015780001097983 */ /* 0x000ea80000100800 */
[----:B------:R-:W2:Y:S04]  /*31310*/  LDL R8, [R1+0x157c] ;  /* 0x00157c0001087983 */ /* 0x000ea80000100800 */
[----:B-1----:R-:W2:Y:S01]  /*31320*/  LDL R13, [R1+0x1584] ;  /* 0x00158400010d7983 */ /* 0x002ea20000100800 */
[----:B0-----:R-:W-:-:S02]  /*31330*/  @!P0 IMAD.MOV.U32 R4, RZ, RZ, R10 ;  /* 0x000000ffff048224 */ /* 0x001fc400078e000a */
[----:B------:R-:W-:-:S05]  /*31340*/  @!P0 IMAD.MOV.U32 R5, RZ, RZ, R11 ;  /* 0x000000ffff058224 */ /* 0x000fca00078e000b */
[----:B------:R0:W2:Y:S02]  /*31350*/  @!P0 LDG.E.U8 R16, desc[UR42][R4.64] ;  /* 0x0000002a04108981 */ /* 0x0000a4000c1e1100 */
[----:B0-----:R-:W-:Y:S02]  /*31360*/  PRMT R4, RZ, 0x7610, R4 ;  /* 0x00007610ff047816 */ /* 0x001fe40000000004 */
[----:B------:R-:W-:Y:S01]  /*31370*/  PRMT R5, RZ, 0x7610, R5 ;  /* 0x00007610ff057816 */ /* 0x000fe20000000005 */
[----:B---3--:R-:W-:Y:S04]  /*31380*/  STL [R1+0x2e60], R18 ;  /* 0x002e601201007387 */ /* 0x008fe80000100800 */
[----:B------:R0:W-:Y:S04]  /*31390*/  STL [R1+0x4], R12 ;  /* 0x0000040c01007387 */ /* 0x0001e80000100800 */
[----:B------:R-:W-:Y:S04]  /*313a0*/  STL [R1+0x10], R25 ;  /* 0x0000101901007387 */ /* 0x000fe80000100800 */
[----:B------:R-:W3:Y:S04]  /*313b0*/  LDL R11, [R1+0x1574] ;  /* 0x00157400010b7983 */ /* 0x000ee80000100800 */
[----:B------:R-:W-:Y:S04]  /*313c0*/  LDS.U8 R25, [R0+UR4+0x100] ;  /* 0x0001000400197984 */ /* 0x000fe80008000000 */
[----:B0-----:R-:W3:Y:S01]  /*313d0*/  LDL R12, [R1+0x1570] ;  /* 0x00157000010c7983 */ /* 0x001ee20000100800 */
[----:B----4-:R-:W-:-:S03]  /*313e0*/  @!P0 IMAD.MOV.U32 R7, RZ, RZ, R14 ;  /* 0x000000ffff078224 */ /* 0x010fc600078e000e */
[----:B--2---:R-:W2:Y:S01]  /*313f0*/  @!P1 LDG.E.U8 R5, desc[UR42][R8.64] ;  /* 0x0000002a08059981 */ /* 0x004ea2000c1e1100 */
[----:B------:R-:W-:-:S05]  /*31400*/  @!P0 IMAD.MOV.U32 R6, RZ, RZ, R13 ;  /* 0x000000ffff068224 */ /* 0x000fca00078e000d */
[----:B------:R0:W4:Y:S04]  /*31410*/  @!P0 LDG.E.U8 R4, desc[UR42][R6.64] ;  /* 0x0000002a06048981 */ /* 0x000128000c1e1100 */
[----:B------:R-:W-:Y:S04]  /*31420*/  STL [R1+0x2e40], R16 ;  /* 0x002e401001007387 */ /* 0x000fe80000100800 */
[----:B------:R-:W-:Y:S04]  /*31430*/  STL [R1+0xc], R24 ;  /* 0x00000c1801007387 */ /* 0x000fe80000100800 */
[----:B------:R-:W2:Y:S04]  /*31440*/  LDL R10, [R1+0x1568] ;  /* 0x00156800010a7983 */ /* 0x000ea80000100800 */
[----:B------:R-:W2:Y:S04]  /*31450*/  LDL R2, [R1+0x156c] ;  /* 0x00156c0001027983 */ /* 0x000ea80000100800 */
[----:B------:R-:W-:Y:S04]  /*31460*/  STL [R1+0x2e44], R3 ;  /* 0x002e440301007387 */ /* 0x000fe80000100800 */
[----:B------:R-:W-:Y:S01]  /*31470*/  LDS.U8 R24, [R0+UR4+0x8] ;  /* 0x0000080400187984 */ /* 0x000fe20008000000 */
[----:B0-----:R-:W-:Y:S01]  /*31480*/  PRMT R6, RZ, 0x7610, R6 ;  /* 0x00007610ff067816 */ /* 0x001fe20000000006 */
[----:B---3--:R-:W-:-:S02]  /*31490*/  @!P0 IMAD.MOV.U32 R8, RZ, RZ, R11 ;  /* 0x000000ffff088224 */ /* 0x008fc400078e000b */
[----:B------:R-:W-:-:S05]  /*314a0*/  @!P0 IMAD.MOV.U32 R9, RZ, RZ, R12 ;  /* 0x000000ffff098224 */ /* 0x000fca00078e000c */
[----:B------:R0:W3:Y:S04]  /*314b0*/  @!P0 LDG.E.U8 R6, desc[UR42][R8.64] ;  /* 0x0000002a08068981 */ /* 0x0000e8000c1e1100 */
[----:B----4-:R1:W-:Y:S04]  /*314c0*/  STL [R1+0x2e10], R4 ;  /* 0x002e100401007387 */ /* 0x0103e80000100800 */
[----:B------:R-:W4:Y:S04]  /*314d0*/  LDL R15, [R1+0x1560] ;  /* 0x00156000010f7983 */ /* 0x000f280000100800 */
[----:B------:R-:W4:Y:S04]  /*314e0*/  LDL R13, [R1+0x1564] ;  /* 0x00156400010d7983 */ /* 0x000f280000100800 */
[----:B--2---:R2:W-:Y:S04]  /*314f0*/  STL [R1+0x2e14], R5 ;  /* 0x002e140501007387 */ /* 0x0045e80000100800 */
[----:B------:R-:W4:Y:S04]  /*31500*/  LDL R12, [R1+0x1558] ;  /* 0x00155800010c7983 */ /* 0x000f280000100800 */
[----:B-1----:R-:W4:Y:S01]  /*31510*/  LDL R4, [R1+0x155c] ;  /* 0x00155c0001047983 */ /* 0x002f220000100800 */
[----:B------:R-:W-:Y:S01]  /*31520*/  PRMT R7, RZ, 0x7610, R7 ;  /* 0x00007610ff077816 */ /* 0x000fe20000000007 */
[----:B------:R-:W-:-:S02]  /*31530*/  @!P1 IMAD.MOV.U32 R11, RZ, RZ, R10 ;  /* 0x000000ffff0b9224 */ /* 0x000fc400078e000a */
[----:B------:R-:W-:-:S05]  /*31540*/  @!P1 IMAD.MOV.U32 R10, RZ, RZ, R2 ;  /* 0x000000ffff0a9224 */ /* 0x000fca00078e0002 */
[----:B------:R4:W4:Y:S01]  /*31550*/  @!P1 LDG.E.U8 R7, desc[UR42][R10.64] ;  /* 0x0000002a0a079981 */ /* 0x000922000c1e1100 */
[----:B0-----:R-:W-:Y:S02]  /*31560*/  PRMT R8, RZ, 0x7610, R8 ;  /* 0x00007610ff087816 */ /* 0x001fe40000000008 */
[----:B------:R-:W-:Y:S01]  /*31570*/  PRMT R9, RZ, 0x7610, R9 ;  /* 0x00007610ff097816 */ /* 0x000fe20000000009 */
[----:B---3--:R0:W-:Y:S04]  /*31580*/  STL [R1+0x2e78], R6 ;  /* 0x002e780601007387 */ /* 0x0081e80000100800 */
[----:B------:R-:W3:Y:S04]  /*31590*/  LDL R14, [R1+0x1550] ;  /* 0x00155000010e7983 */ /* 0x000ee80000100800 */
[----:B--2---:R-:W2:Y:S04]  /*315a0*/  LDL R5, [R1+0x1554] ;  /* 0x0015540001057983 */ /* 0x004ea80000100800 */
[----:B------:R-:W2:Y:S04]  /*315b0*/  LDL R3, [R1+0x1548] ;  /* 0x0015480001037983 */ /* 0x000ea80000100800 */
[----:B------:R-:W2:Y:S01]  /*315c0*/  LDL R2, [R1+0x154c] ;  /* 0x00154c0001027983 */ /* 0x000ea20000100800 */
[----:B----4-:R-:W-:-:S02]  /*315d0*/  @!P0 IMAD.MOV.U32 R11, RZ, RZ, R15 ;  /* 0x000000ffff0b8224 */ /* 0x010fc400078e000f */
[----:B------:R-:W-:Y:S02]  /*315e0*/  @!P0 IMAD.MOV.U32 R10, RZ, RZ, R13 ;  /* 0x000000ffff0a8224 */ /* 0x000fe400078e000d */
[----:B------:R-:W-:-:S03]  /*315f0*/  @!P1 IMAD.MOV.U32 R13, RZ, RZ, R12 ;  /* 0x000000ffff0d9224 */ /* 0x000fc600078e000c */
[----:B------:R1:W4:Y:S01]  /*31600*/  @!P0 LDG.E.U8 R8, desc[UR42][R10.64] ;  /* 0x0000002a0a088981 */ /* 0x000322000c1e1100 */
[----:B------:R-:W-:-:S05]  /*31610*/  @!P1 IMAD.MOV.U32 R12, RZ, RZ, R4 ;  /* 0x000000ffff0c9224 */ /* 0x000fca00078e0004 */
[----:B------:R3:W4:Y:S04]  /*31620*/  @!P1 LDG.E.U8 R9, desc[UR42][R12.64] ;  /* 0x0000002a0c099981 */ /* 0x000728000c1e1100 */
[----:B------:R1:W-:Y:S04]  /*31630*/  STL [R1+0x2e7c], R7 ;  /* 0x002e7c0701007387 */ /* 0x0003e80000100800 */
[----:B0-----:R-:W4:Y:S04]  /*31640*/  LDL R6, [R1+0x1544] ;  /* 0x0015440001067983 */ /* 0x001f280000100800 */
[----:B-1----:R-:W4:Y:S01]  /*31650*/  LDL R7, [R1+0x1540] ;  /* 0x0015400001077983 */ /* 0x002f220000100800 */
[----:B------:R-:W-:Y:S01]  /*31660*/  PRMT R10, RZ, 0x7610, R10 ;  /* 0x00007610ff0a7816 */ /* 0x000fe2000000000a */
[----:B---3--:R-:W-:-:S02]  /*31670*/  @!P0 IMAD.MOV.U32 R13, RZ, RZ, R14 ;  /* 0x000000ffff0d8224 */ /* 0x008fc400078e000e */
[----:B--2---:R-:W-:-:S05]  /*31680*/  @!P0 IMAD.MOV.U32 R12, RZ, RZ, R5 ;  /* 0x000000ffff0c8224 */ /* 0x004fca00078e0005 */
[----:B------:R0:W2:Y:S04]  /*31690*/  @!P0 LDG.E.U8 R10, desc[UR42][R12.64] ;  /* 0x0000002a0c0a8981 */ /* 0x0000a8000c1e1100 */
[----:B----4-:R-:W-:Y:S04]  /*316a0*/  STL [R1+0x2e64], R8 ;  /* 0x002e640801007387 */ /* 0x010fe80000100800 */
[----:B------:R-:W3:Y:S04]  /*316b0*/  LDL R4, [R1+0x153c] ;  /* 0x00153c0001047983 */ /* 0x000ee80000100800 */
[----:B------:R-:W-:Y:S04]  /*316c0*/  STL [R1+0x2e68], R9 ;  /* 0x002e680901007387 */ /* 0x000fe80000100800 */
[----:B------:R-:W4:Y:S01]  /*316d0*/  LDL R5, [R1+0x1538] ;  /* 0x0015380001057983 */ /* 0x000f220000100800 */
[----:B------:R-:W-:Y:S01]  /*316e0*/  PRMT R11, RZ, 0x7610, R11 ;  /* 0x00007610ff0b7816 */ /* 0x000fe2000000000b */
[----:B------:R-:W-:-:S02]  /*316f0*/  @!P1 IMAD.MOV.U32 R14, RZ, RZ, R2 ;  /* 0x000000ffff0e9224 */ /* 0x000fc400078e0002 */
[----:B------:R-:W-:Y:S01]  /*31700*/  @!P1 IMAD.MOV.U32 R15, RZ, RZ, R3 ;  /* 0x000000ffff0f9224 */ /* 0x000fe200078e0003 */
[----:B0-----:R-:W-:-:S04]  /*31710*/  PRMT R12, RZ, 0x7610, R12 ;  /* 0x00007610ff0c7816 */ /* 0x001fc8000000000c */
[----:B------:R0:W4:Y:S02]  /*31720*/  @!P1 LDG.E.U8 R11, desc[UR42][R14.64] ;  /* 0x0000002a0e0b9981 */ /* 0x000124000c1e1100 */
[----:B0-----:R-:W-:Y:S02]  /*31730*/  @!P0 IMAD.MOV.U32 R14, RZ, RZ, R6 ;  /* 0x000000ffff0e8224 */ /* 0x001fe400078e0006 */
[----:B------:R-:W-:-:S05]  /*31740*/  @!P0 IMAD.MOV.U32 R15, RZ, RZ, R7 ;  /* 0x000000ffff0f8224 */ /* 0x000fca00078e0007 */
[----:B------:R3:W4:Y:S01]  /*31750*/  @!P0 LDG.E.U8 R12, desc[UR42][R14.64] ;  /* 0x0000002a0e0c8981 */ /* 0x000722000c1e1100 */
[----:B------:R-:W-:-:S03]  /*31760*/  PRMT R13, RZ, 0x7610, R13 ;  /* 0x00007610ff0d7816 */ /* 0x000fc6000000000d */
[----:B--2---:R0:W-:Y:S04]  /*31770*/  STL [R1+0x2e48], R10 ;  /* 0x002e480a01007387 */ /* 0x0041e80000100800 */
[----:B------:R-:W2:Y:S04]  /*31780*/  LDL R3, [R1+0x1530] ;  /* 0x0015300001037983 */ /* 0x000ea80000100800 */
[----:B------:R-:W2:Y:S01]  /*31790*/  LDL R2, [R1+0x1534] ;  /* 0x0015340001027983 */ /* 0x000ea20000100800 */
[----:B---3--:R-:W-:Y:S02]  /*317a0*/  @!P1 IMAD.MOV.U32 R14, RZ, RZ, R4 ;  /* 0x000000ffff0e9224 */ /* 0x008fe400078e0004 */
[----:B----4-:R-:W-:-:S05]  /*317b0*/  @!P1 IMAD.MOV.U32 R15, RZ, RZ, R5 ;  /* 0x000000ffff0f9224 */ /* 0x010fca00078e0005 */
[----:B------:R2:W3:Y:S04]  /*317c0*/  @!P1 LDG.E.U8 R13, desc[UR42][R14.64] ;  /* 0x0000002a0e0d9981 */ /* 0x0004e8000c1e1100 */
[----:B------:R1:W-:Y:S04]  /*317d0*/  STL [R1+0x2e4c], R11 ;  /* 0x002e4c0b01007387 */ /* 0x0003e80000100800 */
[----:B0-----:R-:W4:Y:S04]  /*317e0*/  LDL R10, [R1+0x152c] ;  /* 0x00152c00010a7983 */ /* 0x001f280000100800 */
[----:B------:R-:W4:Y:S04]  /*317f0*/  LDL R8, [R1+0x1524] ;  /* 0x0015240001087983 */ /* 0x000f280000100800 */
[----:B-1----:R-:W4:Y:S04]  /*31800*/  LDL R11, [R1+0x1528] ;  /* 0x00152800010b7983 */ /* 0x002f280000100800 */
[----:B------:R-:W-:Y:S04]  /*31810*/  STL [R1+0x2e18], R12 ;  /* 0x002e180c01007387 */ /* 0x000fe80000100800 */
[----:B------:R-:W4:Y:S04]  /*31820*/  LDL R9, [R1+0x1520] ;  /* 0x0015200001097983 */ /* 0x000f280000100800 */
[----:B------:R-:W4:Y:S04]  /*31830*/  LDL R7, [R1+0x1518] ;  /* 0x0015180001077983 */ /* 0x000f280000100800 */
[----:B------:R-:W4:Y:S04]  /*31840*/  LDL R6, [R1+0x151c] ;  /* 0x00151c0001067983 */ /* 0x000f280000100800 */
[----:B------:R-:W4:Y:S04]  /*31850*/  LDL R5, [R1+0x1510] ;  /* 0x0015100001057983 */ /* 0x000f280000100800 */
[----:B------:R-:W4:Y:S01]  /*31860*/  LDL R4, [R1+0x1514] ;  /* 0x0015140001047983 */ /* 0x000f220000100800 */
[----:B--2---:R-:W-:-:S02]  /*31870*/  @!P0 IMAD.MOV.U32 R14, RZ, RZ, R2 ;  /* 0x000000ffff0e8224 */ /* 0x004fc400078e0002 */
[----:B------:R-:W-:-:S05]  /*31880*/  @!P0 IMAD.MOV.U32 R15, RZ, RZ, R3 ;  /* 0x000000ffff0f8224 */ /* 0x000fca00078e0003 */
[----:B------:R4:W2:Y:S04]  /*31890*/  @!P0 LDG.E.U8 R17, desc[UR42][R14.64] ;  /* 0x0000002a0e118981 */ /* 0x0008a8000c1e1100 */
[----:B---3--:R-:W-:Y:S04]  /*318a0*/  STL [R1+0x2e1c], R13 ;  /* 0x002e1c0d01007387 */ /* 0x008fe80000100800 */
[----:B------:R-:W3:Y:S04]  /*318b0*/  LDL R3, [R1+0x1508] ;  /* 0x0015080001037983 */ /* 0x000ee80000100800 */
[----:B------:R-:W3:Y:S01]  /*318c0*/  LDL R2, [R1+0x150c] ;  /* 0x00150c0001027983 */ /* 0x000ee20000100800 */
[----:B----4-:R-:W-:-:S02]  /*318d0*/  @!P1 IMAD.MOV.U32 R14, RZ, RZ, R10 ;  /* 0x000000ffff0e9224 */ /* 0x010fc400078e000a */
[----:B------:R-:W-:-:S05]  /*318e0*/  @!P1 IMAD.MOV.U32 R15, RZ, RZ, R11 ;  /* 0x000000ffff0f9224 */ /* 0x000fca00078e000b */
[----:B------:R0:W4:Y:S02]  /*318f0*/  @!P1 LDG.E.U8 R19, desc[UR42][R14.64] ;  /* 0x0000002a0e139981 */ /* 0x000124000c1e1100 */
[----:B0-----:R-:W-:Y:S02]  /*31900*/  @!P0 IMAD.MOV.U32 R14, RZ, RZ, R8 ;  /* 0x000000ffff0e8224 */ /* 0x001fe400078e0008 */
[----:B------:R-:W-:-:S05]  /*31910*/  @!P0 IMAD.MOV.U32 R15, RZ, RZ, R9 ;  /* 0x000000ffff0f8224 */ /* 0x000fca00078e0009 */
[----:B------:R0:W4:Y:S02]  /*31920*/  @!P0 LDG.E.U8 R20, desc[UR42][R14.64] ;  /* 0x0000002a0e148981 */ /* 0x000124000c1e1100 */
[----:B0-----:R-:W-:Y:S02]  /*31930*/  @!P1 IMAD.MOV.U32 R14, RZ, RZ, R6 ;  /* 0x000000ffff0e9224 */ /* 0x001fe400078e0006 */
[----:B------:R-:W-:-:S05]  /*31940*/  @!P1 IMAD.MOV.U32 R15, RZ, RZ, R7 ;  /* 0x000000ffff0f9224 */ /* 0x000fca00078e0007 */
[----:B------:R0:W4:Y:S02]  /*31950*/  @!P1 LDG.E.U8 R21, desc[UR42][R14.64] ;  /* 0x0000002a0e159981 */ /* 0x000124000c1e1100 */
[----:B0-----:R-:W-:Y:S02]  /*31960*/  @!P0 IMAD.MOV.U32 R14, RZ, RZ, R4 ;  /* 0x000000ffff0e8224 */ /* 0x001fe400078e0004 */
[----:B------:R-:W-:Y:S01]  /*31970*/  @!P0 IMAD.MOV.U32 R15, RZ, RZ, R5 ;  /* 0x000000ffff0f8224 */ /* 0x000fe200078e0005 */
[----:B--2---:R-:W-:Y:S04]  /*31980*/  STL [R1+0x2e80], R17 ;  /* 0x002e801101007387 */ /* 0x004fe80000100800 */
[----:B------:R-:W-:Y:S04]  /*31990*/  LDS.U8 R4, [R0+UR4+0x2008] ;  /* 0x0020080400047984 */ /* 0x000fe80008000000 */
[----:B------:R3:W2:Y:S02]  /*319a0*/  @!P0 LDG.E.U8 R23, desc[UR42][R14.64] ;  /* 0x0000002a0e178981 */ /* 0x0006a4000c1e1100 */
[----:B---3--:R-:W-:-:S02]  /*319b0*/  @!P1 IMAD.MOV.U32 R15, RZ, RZ, R3 ;  /* 0x000000ffff0f9224 */ /* 0x008fc400078e0003 */
[----:B------:R-:W-:Y:S01]  /*319c0*/  @!P1 IMAD.MOV.U32 R14, RZ, RZ, R2 ;  /* 0x000000ffff0e9224 */ /* 0x000fe200078e0002 */
[----:B------:R-:W-:Y:S04]  /*319d0*/  LDS.U8 R3, [R0+UR4+0x2108] ;  /* 0x0021080400037984 */ /* 0x000fe80008000000 */
[----:B------:R-:W-:Y:S04]  /*319e0*/  LDS.U8 R2, [R0+UR4+0x2000] ;  /* 0x0020000400027984 */ /* 0x000fe80008000000 */
[----:B------:R0:W3:Y:S04]  /*319f0*/  @!P1 LDG.E.U8 R22, desc[UR42][R14.64] ;  /* 0x0000002a0e169981 */ /* 0x0000e8000c1e1100 */
[----:B0-----:R-:W0:Y:S04]  /*31a00*/  LDS.U8 R14, [R0+UR4] ;  /* 0x00000004000e7984 */ /* 0x001e280008000000 */
[----:B------:R-:W1:Y:S04]  /*31a10*/  LDS.U8 R15, [R0+UR4+0x108] ;  /* 0x00010804000f7984 */ /* 0x000e680008000000 */
[----:B----4-:R-:W-:Y:S04]  /*31a20*/  STL [R1+0x2e74], R19 ;  /* 0x002e741301007387 */ /* 0x010fe80000100800 */
[----:B------:R-:W-:Y:S04]  /*31a30*/  STL [R1+0x2e6c], R20 ;  /* 0x002e6c1401007387 */ /* 0x000fe80000100800 */
[----:B------:R-:W-:Y:S04]  /*31a40*/  STL [R1+0x2e70], R21 ;  /* 0x002e701501007387 */ /* 0x000fe80000100800 */
[----:B--2---:R-:W-:Y:S04]  /*31a50*/  STL [R1+0x2e50], R23 ;  /* 0x002e501701007387 */ /* 0x004fe80000100800 */
[----:B---3--:R-:W-:Y:S04]  /*31a60*/  STL [R1+0x2e54], R22 ;  /* 0x002e541601007387 */ /* 0x008fe80000100800 */
[----:B0-----:R-:W-:Y:S04]  /*31a70*/  STL [R1+0x2e20], R14 ;  /* 0x002e200e01007387 */ /* 0x001fe80000100800 */
[----:B-1----:R-:W-:Y:S04]  /*31a80*/  STL [R1+0x2e24], R15 ;  /* 0x002e240f01007387 */ /* 0x002fe80000100800 */
[----:B------:R-:W-:Y:S04]  /*31a90*/  STL [R1+0x2e28], R24 ;  /* 0x002e281801007387 */ /* 0x000fe80000100800 */
[----:B------:R-:W-:Y:S04]  /*31aa0*/  STL [R1+0x2e2c], R25 ;  /* 0x002e2c1901007387 */ /* 0x000fe80000100800 */
[----:B------:R-:W-:Y:S04]  /*31ab0*/  STL [R1+0x2e30], R26 ;  /* 0x002e301a01007387 */ /* 0x000fe80000100800 */
[----:B------:R-:W-:Y:S04]  /*31ac0*/  STL [R1+0x2e34], R27 ;  /* 0x002e341b01007387 */ /* 0x000fe80000100800 */
[----:B------:R-:W-:Y:S04]  /*31ad0*/  STL [R1+0x2e38], R28 ;  /* 0x002e381c01007387 */ /* 0x000fe80000100800 */
[----:B------:R-:W-:Y:S04]  /*31ae0*/  STL [R1+0x2e58], R29 ;  /* 0x002e581d01007387 */ /* 0x000fe80000100800 */
[----:B------:R-:W-:Y:S04]  /*31af0*/  STL [R1+0x858], R2 ;  /* 0x0008580201007387 */ /* 0x000fe80000100800 */
[----:B------:R-:W0:Y:S04]  /*31b00*/  LDS.U8 R2, [R0+UR4+0x2100] ;  /* 0x0021000400027984 */ /* 0x000e280008000000 */
[----:B------:R-:W-:Y:S04]  /*31b10*/  STL [R1+0x854], R3 ;  /* 0x0008540301007387 */ /* 0x000fe80000100800 */
[----:B------:R-:W1:Y:S04]  /*31b20*/  LDS.U8 R3, [R0+UR4+0x3000] ;  /* 0x0030000400037984 */ /* 0x000e680008000000 */
[----:B------:R-:W-:Y:S04]  /*31b30*/  STL [R1+0x860], R4 ;  /* 0x0008600401007387 */ /* 0x000fe80000100800 */
[----:B------:R-:W2:Y:S04]  /*31b40*/  LDS.U8 R4, [R0+UR4+0x3108] ;  /* 0x0031080400047984 */ /* 0x000ea80008000000 */
[----:B0-----:R-:W-:Y:S04]  /*31b50*/  STL [R1+0x85c], R2 ;  /* 0x00085c0201007387 */ /* 0x001fe80000100800 */
[----:B------:R-:W0:Y:S04]  /*31b60*/  LDS.U8 R2, [R0+UR4+0x3008] ;  /* 0x0030080400027984 */ /* 0x000e280008000000 */
[----:B-1----:R-:W-:Y:S04]  /*31b70*/  STL [R1+0x868], R3 ;  /* 0x0008680301007387 */ /* 0x002fe80000100800 */
[----:B------:R-:W1:Y:S04]  /*31b80*/  LDS.U8 R3, [R0+UR4+0x3100] ;  /* 0x0031000400037984 */ /* 0x000e680008000000 */
[----:B--2---:R-:W-:Y:S04]  /*31b90*/  STL [R1+0x864], R4 ;  /* 0x0008640401007387 */ /* 0x004fe80000100800 */
        /* <DEDUP_REMOVED lines=91> */
[----:B0-----:R0:W-:Y:S04]  /*32150*/  STL [R1+0x211c], R2 ;  /* 0x00211c0201007387 */ /* 0x0011e80000100800 */
[----:B-1----:R-:W-:Y:S04]  /*32160*/  STL [R1+0x2128], R3 ;  /* 0x0021280301007387 */ /* 0x002fe80000100800 */
[----:B------:R-:W1:Y:S04]  /*32170*/  LDS.U8 R3, [R0+UR4+0x7088] ;  /* 0x0070880400037984 */ /* 0x000e680008000000 */
[----:B--2---:R-:W-:Y:S04]  /*32180*/  STL [R1+0x2124], R4 ;  /* 0x0021240401007387 */ /* 0x004fe80000100800 */
[----:B------:R-:W-:Y:S04]  /*32190*/  STL [R1+0x2318], R0 ;  /* 0x0023180001007387 */ /* 0x000fe80000100800 */
[----:B------:R-:W2:Y:S01]  /*321a0*/  LDS.U8 R4, [R0+UR4+0x7180] ;  /* 0x0071800400047984 */ /* 0x000ea20008000000 */
[----:B0-----:R-:W-:-:S05]  /*321b0*/  LOP3.LUT R2, R0, 0x210, RZ, 0x3c, !PT ;  /* 0x0000021000027812 */ /* 0x001fca00078e3cff */
[----:B------:R-:W-:Y:S04]  /*321c0*/  LDS.U8 R0, [R2+UR4+0x108] ;  /* 0x0001080402007984 */ /* 0x000fe80008000000 */
[----:B------:R-:W-:Y:S04]  /*321d0*/  LDS.U8 R5, [R2+UR4+0x4188] ;  /* 0x0041880402057984 */ /* 0x000fe80008000000 */
[----:B-1----:R-:W-:Y:S04]  /*321e0*/  STL [R1+0x2130], R3 ;  /* 0x0021300301007387 */ /* 0x002fe80000100800 */
[----:B------:R-:W0:Y:S04]  /*321f0*/  LDS.U8 R3, [R2+UR4] ;  /* 0x0000000402037984 */ /* 0x000e280008000000 */
[----:B--2---:R-:W-:Y:S04]  /*32200*/  STL [R1+0x212c], R4 ;  /* 0x00212c0401007387 */ /* 0x004fe80000100800 */
[----:B------:R-:W1:Y:S04]  /*32210*/  LDS.U8 R4, [R2+UR4+0x8] ;  /* 0x0000080402047984 */ /* 0x000e680008000000 */
[----:B0-----:R-:W-:Y:S04]  /*32220*/  STL [R1+0x754], R3 ;  /* 0x0007540301007387 */ /* 0x001fe80000100800 */
[----:B------:R-:W0:Y:S04]  /*32230*/  LDS.U8 R3, [R2+UR4+0x100] ;  /* 0x0001000402037984 */ /* 0x000e280008000000 */
[----:B------:R-:W-:Y:S04]  /*32240*/  STL [R1+0x750], R0 ;  /* 0x0007500001007387 */ /* 0x000fe80000100800 */
[----:B------:R-:W2:Y:S04]  /*32250*/  LDS.U8 R0, [R2+UR4+0x1000] ;  /* 0x0010000402007984 */ /* 0x000ea80008000000 */
[----:B-1----:R-:W-:Y:S04]  /*32260*/  STL [R1+0x75c], R4 ;  /* 0x00075c0401007387 */ /* 0x002fe80000100800 */
[----:B------:R-:W1:Y:S04]  /*32270*/  LDS.U8 R4, [R2+UR4+0x1108] ;  /* 0x0011080402047984 */ /* 0x000e680008000000 */
[----:B0-----:R-:W-:Y:S04]  /*32280*/  STL [R1+0x758], R3 ;  /* 0x0007580301007387 */ /* 0x001fe80000100800 */
[----:B------:R-:W0:Y:S04]  /*32290*/  LDS.U8 R3, [R2+UR4+0x1008] ;  /* 0x0010080402037984 */ /* 0x000e280008000000 */
[----:B--2---:R-:W-:Y:S04]  /*322a0*/  STL [R1+0x764], R0 ;  /* 0x0007640001007387 */ /* 0x004fe80000100800 */
        /* <DEDUP_REMOVED lines=82> */
[----:B--2---:R0:W-:Y:S04]  /*327d0*/  STL [R1+0xa20], R0 ;  /* 0x000a200001007387 */ /* 0x0041e80000100800 */
[----:B------:R-:W2:Y:S04]  /*327e0*/  LDS.U8 R3, [R2+UR4+0x4080] ;  /* 0x0040800402037984 */ /* 0x000ea80008000000 */
[----:B0-----:R-:W3:Y:S04]  /*327f0*/  LDL R0, [R1+0x22a8] ;  /* 0x0022a80001007983 */ /* 0x001ee80000100800 */
[----:B-1----:R-:W-:Y:S04]  /*32800*/  STL [R1+0xa1c], R4 ;  /* 0x000a1c0401007387 */ /* 0x002fe80000100800 */
[----:B------:R-:W-:Y:S04]  /*32810*/  LDS.U8 R4, [R2+UR4+0x4180] ;  /* 0x0041800402047984 */ /* 0x000fe80008000000 */
[----:B--2---:R-:W-:Y:S04]  /*32820*/  STL [R1+0xc28], R3 ;  /* 0x000c280301007387 */ /* 0x004fe80000100800 */
[----:B------:R-:W0:Y:S04]  /*32830*/  LDS.U8 R3, [R2+UR4+0x4088] ;  /* 0x0040880402037984 */ /* 0x000e280008000000 */
[----:B------:R-:W-:Y:S04]  /*32840*/  STL [R1+0xc24], R5 ;  /* 0x000c240501007387 */ /* 0x000fe80000100800 */
        /* <DEDUP_REMOVED lines=24> */
[----:B0-----:R-:W-:Y:S04]  /*329d0*/  STL [R1+0x2230], R3 ;  /* 0x0022300301007387 */ /* 0x001fe80000100800 */
[----:B--2---:R-:W-:Y:S04]  /*329e0*/  STL [R1+0x222c], R4 ;  /* 0x00222c0401007387 */ /* 0x004fe80000100800 */
[----:B---3--:R-:W0:Y:S04]  /*329f0*/  LDS.U8 R2, [R0+UR4] ;  /* 0x0000000400027984 */ /* 0x008e280008000000 */
[----:B------:R-:W1:Y:S04]  /*32a00*/  LDS.U8 R3, [R0+UR4+0x108] ;  /* 0x0001080400037984 */ /* 0x000e680008000000 */
[----:B------:R-:W2:Y:S04]  /*32a10*/  LDS.U8 R4, [R0+UR4+0x8] ;  /* 0x0000080400047984 */ /* 0x000ea80008000000 */
[----:B------:R-:W-:Y:S04]  /*32a20*/  LDS.U8 R5, [R0+UR4+0x4188] ;  /* 0x0041880400057984 */ /* 0x000fe80008000000 */
        /* <DEDUP_REMOVED lines=91> */
[----:B-1----:R0:W-:Y:S04]  /*32fe0*/  STL [R1+0x930], R3 ;  /* 0x0009300301007387 */ /* 0x0021e80000100800 */
[----:B------:R-:W1:Y:S04]  /*32ff0*/  LDS.U8 R2, [R0+UR4+0x4080] ;  /* 0x0040800400027984 */ /* 0x000e680008000000 */
[----:B0-----:R-:W3:Y:S04]  /*33000*/  LDL R3, [R1+0x22a4] ;  /* 0x0022a40001037983 */ /* 0x001ee80000100800 */
[----:B--2---:R-:W-:Y:S04]  /*33010*/  STL [R1+0x92c], R4 ;  /* 0x00092c0401007387 */ /* 0x004fe80000100800 */
[----:B------:R-:W0:Y:S04]  /*33020*/  LDS.U8 R4, [R0+UR4+0x4088] ;  /* 0x0040880400047984 */ /* 0x000e280008000000 */
[----:B-1----:R-:W-:Y:S04]  /*33030*/  STL [R1+0xb2c], R2 ;  /* 0x000b2c0201007387 */ /* 0x002fe80000100800 */
        /* <DEDUP_REMOVED lines=26> */
[----:B0-----:R-:W-:Y:S04]  /*331e0*/  STL [R1+0x2150], R4 ;  /* 0x0021500401007387 */ /* 0x001fe80000100800 */
[----:B-1----:R-:W-:Y:S04]  /*331f0*/  STL [R1+0x214c], R2 ;  /* 0x00214c0201007387 */ /* 0x002fe80000100800 */
        /* <DEDUP_REMOVED lines=75> */
[----:B------:R-:W-:Y:S04]  /*336b0*/  LDS.U8 R2, [R3+UR4+0x1088] ;  /* 0x0010880403027984 */ /* 0x000fe80008000000 */
[----:B0-----:R-:W-:Y:S04]  /*336c0*/  STL [R1+0x808], R0 ;  /* 0x0008080001007387 */ /* 0x001fe80000100800 */
[----:B------:R-:W0:Y:S04]  /*336d0*/  LDS.U8 R0, [R3+UR4+0x1180] ;  /* 0x0011800403007984 */ /* 0x000e280008000000 */
[----:B-1----:R-:W-:Y:S04]  /*336e0*/  STL [R1+0x804], R4 ;  /* 0x0008040401007387 */ /* 0x002fe80000100800 */
[----:B------:R-:W-:Y:S04]  /*336f0*/  LDS.U8 R4, [R3+UR4+0x2188] ;  /* 0x0021880403047984 */ /* 0x000fe80008000000 */
[----:B0-----:R-:W-:Y:S04]  /*33700*/  STL [R1+0x29a8], R0 ;  /* 0x0029a80001007387 */ /* 0x001fe80000100800 */
[----:B------:R-:W-:Y:S04]  /*33710*/  STL [R1+0x810], R2 ;  /* 0x0008100201007387 */ /* 0x000fe80000100800 */
[----:B------:R-:W0:Y:S04]  /*33720*/  LDS.U8 R2, [R3+UR4+0x2080] ;  /* 0x0020800403027984 */ /* 0x000e280008000000 */
        /* <DEDUP_REMOVED lines=13> */
[----:B0-----:R0:W-:Y:S04]  /*33800*/  STL [R1+0xa40], R2 ;  /* 0x000a400201007387 */ /* 0x0011e80000100800 */
[----:B0-----:R-:W3:Y:S04]  /*33810*/  LDL R2, [R1+0x22a0] ;  /* 0x0022a00001027983 */ /* 0x001ee80000100800 */
[----:B--2---:R-:W-:Y:S04]  /*33820*/  STL [R1+0xa3c], R4 ;  /* 0x000a3c0401007387 */ /* 0x004fe80000100800 */
[----:B-1----:R-:W-:Y:S04]  /*33830*/  STL [R1+0xc48], R0 ;  /* 0x000c480001007387 */ /* 0x002fe80000100800 */
[----:B------:R-:W0:Y:S04]  /*33840*/  LDS.U8 R0, [R3+UR4+0x4088] ;  /* 0x0040880403007984 */ /* 0x000e280008000000 */
        /* <DEDUP_REMOVED lines=155> */
[----:B--2---:R-:W-:Y:S04]  /*34200*/  STL [R1+0x2170], R5 ;  /* 0x0021700501007387 */ /* 0x004fe80000100800 */
        /* <DEDUP_REMOVED lines=141> */
[----:B-1----:R-:W-:Y:S04]  /*34ae0*/  STL [R1+0x204], R0 ;  /* 0x0002040001007387 */ /* 0x002fe80000100800 */
[----:B------:R-:W0:Y:S04]  /*34af0*/  LDS.U8 R0, [R2+UR4+0x1100] ;  /* 0x0011000402007984 */ /* 0x000e280008000000 */
        /* <DEDUP_REMOVED lines=115> */
[----:B--2---:R-:W-:Y:S04]  /*35230*/  STL [R1+0x218c], R2 ;  /* 0x00218c0201007387 */ /* 0x004fe80000100800 */
[----:B---3--:R-:W0:Y:S04]  /*35240*/  LDS.U8 R4, [R0+UR4] ;  /* 0x0000000400047984 */ /* 0x008e280008000000 */
[----:B------:R-:W1:Y:S04]  /*35250*/  LDS.U8 R3, [R0+UR4+0x108] ;  /* 0x0001080400037984 */ /* 0x000e680008000000 */
        /* <DEDUP_REMOVED lines=113> */
[----:B--2---:R2:W-:Y:S02]  /*35970*/  STL [R1+0x2278], R2 ;  /* 0x0022780201007387 */ /* 0x0045e40000100800 */
[----:B--2---:R-:W2:Y:S02]  /*35980*/  S2R R2, SR_TID.X ;  /* 0x0000000000027919 */ /* 0x004ea40000002100 */
[----:B0-----:R-:W-:Y:S04]  /*35990*/  STL [R1+0x2274], R4 ;  /* 0x0022740401007387 */ /* 0x001fe80000100800 */
[----:B------:R-:W0:Y:S04]  /*359a0*/  LDS.U8 R4, [R0+UR4+0x6180] ;  /* 0x0061800400047984 */ /* 0x000e280008000000 */
[----:B-1----:R-:W-:Y:S04]  /*359b0*/  STL [R1+0x2280], R3 ;  /* 0x0022800301007387 */ /* 0x002fe80000100800 */
[----:B------:R-:W1:Y:S04]  /*359c0*/  LDS.U8 R3, [R0+UR4+0x7080] ;  /* 0x0070800400037984 */ /* 0x000e680008000000 */
[----:B------:R-:W3:Y:S01]  /*359d0*/  LDS.U8 R0, [R0+UR4+0x7188] ;  /* 0x0071880400007984 */ /* 0x000ee20008000000 */
[----:B--2---:R-:W-:-:S03]  /*359e0*/  LOP3.LUT R19, R2, 0x3f, RZ, 0xc0, !PT ;  /* 0x0000003f02137812 */ /* 0x004fc600078ec0ff */
[----:B0-----:R-:W-:Y:S04]  /*359f0*/  STL [R1+0x227c], R4 ;  /* 0x00227c0401007387 */ /* 0x001fe80000100800 */
[----:B-1----:R-:W-:Y:S04]  /*35a00*/  STL [R1+0x2288], R3 ;  /* 0x0022880301007387 */ /* 0x002fe80000100800 */
[----:B------:R0:W-:Y:S04]  /*35a10*/  STL [R1+0x2e88], R19 ;  /* 0x002e881301007387 */ /* 0x0001e80000100800 */
[----:B---3--:R1:W-:Y:S04]  /*35a20*/  STL [R1+0x2284], R0 ;  /* 0x0022840001007387 */ /* 0x0083e80000100800 */
[----:B0-----:R-:W2:Y:S04]  /*35a30*/  LDL R19, [R1+0x2294] ;  /* 0x0022940001137983 */ /* 0x001ea80000100800 */
[----:B-1----:R-:W3:Y:S04]  /*35a40*/  LDL.LU R0, [R1+0x1c8] ;  /* 0x0001c80001007983 */ /* 0x002ee80000300800 */
[----:B---3--:R-:W-:Y:S04]  /*35a50*/  STL [R1+0x2e8c], R0 ;  /* 0x002e8c0001007387 */ /* 0x008fe80000100800 */
[----:B--2---:R-:W0:Y:S04]  /*35a60*/  LDS.U8 R0, [R19+UR4+0x7088] ;  /* 0x0070880413007984 */ /* 0x004e280008000000 */
[----:B------:R-:W1:Y:S04]  /*35a70*/  LDS.U8 R19, [R19+UR4+0x7180] ;  /* 0x0071800413137984 */ /* 0x000e680008000000 */
[----:B------:R-:W2:Y:S04]  /*35a80*/  LDL.LU R17, [R1+0x1c4] ;  /* 0x0001c40001117983 */ /* 0x000ea80000300800 */
        /* <DEDUP_REMOVED lines=26> */
[----:B------:R-:W-:Y:S06]  /*35c30*/  BAR.SYNC.DEFER_BLOCKING 0x0 ;  /* 0x0000000000007b1d */ /* 0x000fec0000010000 */
[----:B0-----:R0:W-:Y:S04]  /*35c40*/  STL [R1+0x2290], R0 ;  /* 0x0022900001007387 */ /* 0x0011e80000100800 */
[----:B0-----:R-:W2:Y:S04]  /*35c50*/  LDL.LU R0, [R1+0x2e8c] ;  /* 0x002e8c0001007983 */ /* 0x001ea80000300800 */
[----:B-1----:R0:W-:Y:S04]  /*35c60*/  STL [R1+0x228c], R19 ;  /* 0x00228c1301007387 */ /* 0x0021e80000100800 */
[----:B0-----:R-:W2:Y:S04]  /*35c70*/  LDL.LU R19, [R1+0x2e88] ;  /* 0x002e880001137983 */ /* 0x001ea80000300800 */
[----:B--2---:R0:W-:Y:S04]  /*35c80*/  STS.U8 [R19+UR4], R0 ;  /* 0x0000000013007988 */ /* 0x0041e80008000004 */
[----:B------:R1:W-:Y:S04]  /*35c90*/  STS.U8 [R19+UR4+0x40], R17 ;  /* 0x0000401113007988 */ /* 0x0003e80008000004 */
[----:B---3--:R2:W-:Y:S04]  /*35ca0*/  STS.U8 [R19+UR4+0x240], R7 ;  /* 0x0002400713007988 */ /* 0x0085e80008000004 */
[----:B----4-:R3:W-:Y:S04]  /*35cb0*/  STS.U8 [R19+UR4+0x200], R6 ;  /* 0x0002000613007988 */ /* 0x0107e80008000004 */
[----:B0-----:R-:W4:Y:S04]  /*35cc0*/  LDL.LU R0, [R1+0x2e84] ;  /* 0x002e840001007983 */ /* 0x001f280000300800 */
[----:B-1----:R-:W4:Y:S04]  /*35cd0*/  LDL.LU R17, [R1+0x2e80] ;  /* 0x002e800001117983 */ /* 0x002f280000300800 */
[----:B--2---:R-:W2:Y:S04]  /*35ce0*/  LDL.LU R7, [R1+0x2e7c] ;  /* 0x002e7c0001077983 */ /* 0x004ea80000300800 */
[----:B---3--:R-:W3:Y:S04]  /*35cf0*/  LDL.LU R6, [R1+0x2e78] ;  /* 0x002e780001067983 */ /* 0x008ee80000300800 */
        /* <DEDUP_REMOVED lines=20> */
[----:B0-----:R-:W4:Y:S04]  /*35e40*/  LDL.LU R21, [R1+0x1c0] ;  /* 0x0001c00001157983 */ /* 0x001f280000300800 */
[----:B------:R-:W-:Y:S04]  /*35e50*/  STS.U8 [R19+UR4+0x1800], R3 ;  /* 0x0018000313007988 */ /* 0x000fe80008000004 */
[----:B-1----:R-:W4:Y:S04]  /*35e60*/  LDL.LU R20, [R1+0x1bc] ;  /* 0x0001bc0001147983 */ /* 0x002f280000300800 */
[----:B------:R-:W-:Y:S04]  /*35e70*/  STS.U8 [R19+UR4+0x1840], R16 ;  /* 0x0018401013007988 */ /* 0x000fe80008000004 */
[----:B------:R0:W-:Y:S04]  /*35e80*/  STS.U8 [R19+UR4+0x1a40], R18 ;  /* 0x001a401213007988 */ /* 0x0001e80008000004 */
[----:B------:R-:W4:Y:S04]  /*35e90*/  LDL.LU R9, [R1+0x1a0] ;  /* 0x0001a00001097983 */ /* 0x000f280000300800 */
[----:B------:R-:W4:Y:S04]  /*35ea0*/  LDL.LU R8, [R1+0x19c] ;  /* 0x00019c0001087983 */ /* 0x000f280000300800 */
[----:B------:R1:W-:Y:S04]  /*35eb0*/  STS.U8 [R19+UR4+0x1a00], R2 ;  /* 0x001a000213007988 */ /* 0x0003e80008000004 */
[----:B0-----:R-:W4:Y:S04]  /*35ec0*/  LDL.LU R18, [R1+0x180] ;  /* 0x0001800001127983 */ /* 0x001f280000300800 */
[----:B-1----:R-:W4:Y:S04]  /*35ed0*/  LDL.LU R2, [R1+0x17c] ;  /* 0x00017c0001027983 */ /* 0x002f280000300800 */
        /* <DEDUP_REMOVED lines=18> */
[----:B---3--:R0:W-:Y:S04]  /*36000*/  STS.U8 [R19+UR4+0x1c00], R6 ;  /* 0x001c000613007988 */ /* 0x0081e80008000004 */
[----:B--2---:R1:W-:Y:S04]  /*36010*/  STS.U8 [R19+UR4+0x1c40], R7 ;  /* 0x001c400713007988 */ /* 0x0043e80008000004 */
[----:B----4-:R2:W-:Y:S04]  /*36020*/  STS.U8 [R19+UR4+0x1e40], R17 ;  /* 0x001e401113007988 */ /* 0x0105e80008000004 */
[----:B0-----:R-:W3:Y:S04]  /*36030*/  LDL.LU R6, [R1+0x120] ;  /* 0x0001200001067983 */ /* 0x001ee80000300800 */
[----:B-1----:R-:W4:Y:S04]  /*36040*/  LDL.LU R7, [R1+0x13c] ;  /* 0x00013c0001077983 */ /* 0x002f280000300800 */
[----:B--2---:R-:W2:Y:S01]  /*36050*/  LDL.LU R19, [R1+0x2e74] ;  /* 0x002e740001137983 */ /* 0x004ea20000300800 */
[----:B------:R-:W0:Y:S02]  /*36060*/  S2R R17, SR_TID.X ;  /* 0x0000000000117919 */ /* 0x000e240000002100 */
[----:B0-----:R-:W-:-:S05]  /*36070*/  LOP3.LUT R17, R17, 0x3f, RZ, 0xc0, !PT ;  /* 0x0000003f11117812 */ /* 0x001fca00078ec0ff */
[----:B--2---:R0:W-:Y:S04]  /*36080*/  STS.U8 [R17+UR4+0x1e00], R19 ;  /* 0x001e001311007988 */ /* 0x0041e80008000004 */
[----:B0-----:R-:W2:Y:S04]  /*36090*/  LDL.LU R19, [R1+0x140] ;  /* 0x0001400001137983 */ /* 0x001ea80000300800 */
[----:B------:R0:W-:Y:S04]  /*360a0*/  STS.U8 [R29+UR4+0x80], R21 ;  /* 0x000080151d007988 */ /* 0x0001e80008000004 */
[----:B------:R1:W-:Y:S04]  /*360b0*/  STS.U8 [R29+UR4+0xc0], R20 ;  /* 0x0000c0141d007988 */ /* 0x0003e80008000004 */
[----:B------:R0:W-:Y:S04]  /*360c0*/  STS.U8 [R29+UR4+0x2c0], R9 ;  /* 0x0002c0091d007988 */ /* 0x0001e80008000004 */
[----:B------:R0:W-:Y:S04]  /*360d0*/  STS.U8 [R29+UR4+0x280], R8 ;  /* 0x000280081d007988 */ /* 0x0001e80008000004 */
[----:B------:R1:W-:Y:S04]  /*360e0*/  STS.U8 [R29+UR4+0x480], R18 ;  /* 0x000480121d007988 */ /* 0x0003e80008000004 */
[----:B------:R3:W-:Y:S04]  /*360f0*/  STS.U8 [R29+UR4+0x4c0], R2 ;  /* 0x0004c0021d007988 */ /* 0x0007e80008000004 */
[----:B0-----:R-:W4:Y:S04]  /*36100*/  LDL.LU R21, [R1+0x2e70] ;  /* 0x002e700001157983 */ /* 0x001f280000300800 */
[----:B-1----:R-:W4:Y:S04]  /*36110*/  LDL.LU R20, [R1+0x2e6c] ;  /* 0x002e6c0001147983 */ /* 0x002f280000300800 */
[----:B------:R-:W4:Y:S04]  /*36120*/  LDL.LU R9, [R1+0x2e68] ;  /* 0x002e680001097983 */ /* 0x000f280000300800 */
[----:B------:R-:W4:Y:S04]  /*36130*/  LDL.LU R8, [R1+0x2e64] ;  /* 0x002e640001087983 */ /* 0x000f280000300800 */
[----:B------:R-:W4:Y:S04]  /*36140*/  LDL.LU R18, [R1+0x2e60] ;  /* 0x002e600001127983 */ /* 0x000f280000300800 */
[----:B---3--:R-:W3:Y:S04]  /*36150*/  LDL.LU R2, [R1+0x2e5c] ;  /* 0x002e5c0001027983 */ /* 0x008ee80000300800 */
[----:B--2---:R-:W-:Y:S04]  /*36160*/  STS.U8 [R29+UR4+0x6c0], R19 ;  /* 0x0006c0131d007988 */ /* 0x004fe80008000004 */
        /* <DEDUP_REMOVED lines=13> */
[----:B------:R2:W-:Y:S04]  /*36240*/  STS.U8 [R29+UR4+0x1480], R11 ;  /* 0x0014800b1d007988 */ /* 0x0005e80008000004 */
[----:B------:R4:W-:Y:S04]  /*36250*/  STS.U8 [R29+UR4+0x14c0], R10 ;  /* 0x0014c00a1d007988 */ /* 0x0009e80008000004 */
[----:B------:R-:W-:Y:S04]  /*36260*/  STS.U8 [R29+UR4+0x16c0], R5 ;  /* 0x0016c0051d007988 */ /* 0x000fe80008000004 */
[----:B------:R-:W-:Y:S04]  /*36270*/  STS.U8 [R29+UR4+0x1680], R4 ;  /* 0x001680041d007988 */ /* 0x000fe80008000004 */
[----:B0-----:R-:W3:Y:S04]  /*36280*/  LDL.LU R22, [R1+0x1b8] ;  /* 0x0001b80001167983 */ /* 0x001ee80000300800 */
[----:B-1----:R-:W3:Y:S04]  /*36290*/  LDL.LU R23, [R1+0x1b4] ;  /* 0x0001b40001177983 */ /* 0x002ee80000300800 */
[----:B------:R0:W-:Y:S04]  /*362a0*/  STS.U8 [R29+UR4+0x1880], R3 ;  /* 0x001880031d007988 */ /* 0x0001e80008000004 */
[----:B--2---:R-:W2:Y:S04]  /*362b0*/  LDL.LU R11, [R1+0x198] ;  /* 0x00019800010b7983 */ /* 0x004ea80000300800 */
[----:B----4-:R-:W4:Y:S04]  /*362c0*/  LDL.LU R10, [R1+0x194] ;  /* 0x00019400010a7983 */ /* 0x010f280000300800 */
[----:B------:R1:W-:Y:S04]  /*362d0*/  STS.U8 [R29+UR4+0x18c0], R16 ;  /* 0x0018c0101d007988 */ /* 0x0003e80008000004 */
[----:B---3--:R3:W-:Y:S04]  /*362e0*/  STS.U8 [R29+UR4+0x1ac0], R2 ;  /* 0x001ac0021d007988 */ /* 0x0087e80008000004 */
[----:B0-----:R-:W4:Y:S04]  /*362f0*/  LDL.LU R3, [R1+0x170] ;  /* 0x0001700001037983 */ /* 0x001f280000300800 */
[----:B-1----:R-:W4:Y:S04]  /*36300*/  LDL.LU R16, [R1+0x16c] ;  /* 0x00016c0001107983 */ /* 0x002f280000300800 */
[----:B---3--:R-:W3:Y:S04]  /*36310*/  LDL.LU R2, [R1+0x138] ;  /* 0x0001380001027983 */ /* 0x008ee80000300800 */
        /* <DEDUP_REMOVED lines=13> */
[----:B------:R0:W-:Y:S04]  /*363f0*/  STS.U8 [R29+UR4+0x1a80], R18 ;  /* 0x001a80121d007988 */ /* 0x0001e80008000004 */
[----:B------:R1:W-:Y:S04]  /*36400*/  STS.U8 [R29+UR4+0x1c80], R8 ;  /* 0x001c80081d007988 */ /* 0x0003e80008000004 */
[----:B------:R0:W-:Y:S04]  /*36410*/  STS.U8 [R29+UR4+0x1cc0], R9 ;  /* 0x001cc0091d007988 */ /* 0x0001e80008000004 */
[----:B------:R1:W-:Y:S04]  /*36420*/  STS.U8 [R29+UR4+0x1ec0], R20 ;  /* 0x001ec0141d007988 */ /* 0x0003e80008000004 */
[----:B------:R1:W-:Y:S04]  /*36430*/  STS.U8 [R29+UR4+0x1e80], R21 ;  /* 0x001e80151d007988 */ /* 0x0003e80008000004 */
[----:B0-----:R-:W3:Y:S04]  /*36440*/  LDL.LU R18, [R1+0xf4] ;  /* 0x0000f40001127983 */ /* 0x001ee80000300800 */
[----:B-1----:R-:W3:Y:S04]  /*36450*/  LDL.LU R8, [R1+0xf8] ;  /* 0x0000f80001087983 */ /* 0x002ee80000300800 */
[----:B------:R-:W3:Y:S04]  /*36460*/  LDL.LU R9, [R1+0x114] ;  /* 0x0001140001097983 */ /* 0x000ee80000300800 */
[----:B------:R-:W3:Y:S04]  /*36470*/  LDL.LU R20, [R1+0x118] ;  /* 0x0001180001147983 */ /* 0x000ee80000300800 */
[----:B------:R-:W3:Y:S04]  /*36480*/  LDL.LU R29, [R1+0x2e58] ;  /* 0x002e5800011d7983 */ /* 0x000ee80000300800 */
[----:B------:R-:W3:Y:S01]  /*36490*/  LDL.LU R21, [R1+0x134] ;  /* 0x0001340001157983 */ /* 0x000ee20000300800 */
[----:B------:R-:W-:-:S05]  /*364a0*/  LOP3.LUT R28, R17, 0x20, RZ, 0x3c, !PT ;  /* 0x00000020111c7812 */ /* 0x000fca00078e3cff */
[----:B------:R0:W-:Y:S04]  /*364b0*/  STS.U8 [R28+UR4+0x100], R22 ;  /* 0x000100161c007988 */ /* 0x0001e80008000004 */
[----:B------:R1:W-:Y:S04]  /*364c0*/  STS.U8 [R28+UR4+0x140], R23 ;  /* 0x000140171c007988 */ /* 0x0003e80008000004 */
[----:B--2---:R2:W-:Y:S04]  /*364d0*/  STS.U8 [R28+UR4+0x340], R11 ;  /* 0x0003400b1c007988 */ /* 0x0045e80008000004 */
[----:B----4-:R4:W-:Y:S04]  /*364e0*/  STS.U8 [R28+UR4+0x300], R10 ;  /* 0x0003000a1c007988 */ /* 0x0109e80008000004 */
[----:B0-----:R-:W3:Y:S04]  /*364f0*/  LDL.LU R22, [R1+0x2e54] ;  /* 0x002e540001167983 */ /* 0x001ee80000300800 */
[----:B-1----:R-:W3:Y:S04]  /*36500*/  LDL.LU R23, [R1+0x2e50] ;  /* 0x002e500001177983 */ /* 0x002ee80000300800 */
[----:B------:R0:W-:Y:S04]  /*36510*/  STS.U8 [R28+UR4+0x500], R3 ;  /* 0x000500031c007988 */ /* 0x0001e80008000004 */
[----:B--2---:R-:W2:Y:S04]  /*36520*/  LDL.LU R11, [R1+0x2e4c] ;  /* 0x002e4c00010b7983 */ /* 0x004ea80000300800 */
[----:B----4-:R-:W4:Y:S04]  /*36530*/  LDL.LU R10, [R1+0x2e48] ;  /* 0x002e4800010a7983 */ /* 0x010f280000300800 */
[----:B------:R1:W-:Y:S04]  /*36540*/  STS.U8 [R28+UR4+0x540], R16 ;  /* 0x000540101c007988 */ /* 0x0003e80008000004 */
[----:B---3--:R3:W-:Y:S04]  /*36550*/  STS.U8 [R28+UR4+0x740], R2 ;  /* 0x000740021c007988 */ /* 0x0087e80008000004 */
[----:B0-----:R-:W2:Y:S04]  /*36560*/  LDL.LU R3, [R1+0x2e44] ;  /* 0x002e440001037983 */ /* 0x001ea80000300800 */
[----:B-1----:R-:W2:Y:S04]  /*36570*/  LDL.LU R16, [R1+0x2e40] ;  /* 0x002e400001107983 */ /* 0x002ea80000300800 */
        /* <DEDUP_REMOVED lines=11> */
[----:B------:R0:W-:Y:S04]  /*36630*/  STS.U8 [R28+UR4+0x1140], R25 ;  /* 0x001140191c007988 */ /* 0x0001e80008000004 */
[----:B------:R0:W-:Y:S04]  /*36640*/  STS.U8 [R28+UR4+0x1340], R24 ;  /* 0x001340181c007988 */ /* 0x0001e80008000004 */
[----:B------:R1:W-:Y:S04]  /*36650*/  STS.U8 [R28+UR4+0x1300], R15 ;  /* 0x0013000f1c007988 */ /* 0x0003e80008000004 */
[----:B------:R1:W-:Y:S04]  /*36660*/  STS.U8 [R28+UR4+0x1500], R14 ;  /* 0x0015000e1c007988 */ /* 0x0003e80008000004 */
[----:B0-----:R-:W4:Y:S04]  /*36670*/  LDL.LU R27, [R1+0x1b0] ;  /* 0x0001b000011b7983 */ /* 0x001f280000300800 */
[----:B------:R-:W4:Y:S04]  /*36680*/  LDL.LU R7, [R1+0x1ac] ;  /* 0x0001ac0001077983 */ /* 0x000f280000300800 */
[----:B-1----:R-:W4:Y:S04]  /*36690*/  LDL.LU R26, [R1+0x190] ;  /* 0x00019000011a7983 */ /* 0x002f280000300800 */
[----:B------:R-:W4:Y:S04]  /*366a0*/  LDL.LU R25, [R1+0x18c] ;  /* 0x00018c0001197983 */ /* 0x000f280000300800 */
[----:B------:R-:W4:Y:S04]  /*366b0*/  LDL.LU R24, [R1+0x160] ;  /* 0x0001600001187983 */ /* 0x000f280000300800 */
[----:B------:R-:W4:Y:S04]  /*366c0*/  LDL.LU R15, [R1+0x14c] ;  /* 0x00014c00010f7983 */ /* 0x000f280000300800 */
[----:B------:R0:W-:Y:S04]  /*366d0*/  STS.U8 [R28+UR4+0x1540], R13 ;  /* 0x0015400d1c007988 */ /* 0x0001e80008000004 */
[----:B------:R-:W4:Y:S04]  /*366e0*/  LDL.LU R14, [R1+0x130] ;  /* 0x00013000010e7983 */ /* 0x000f280000300800 */
[----:B------:R1:W-:Y:S04]  /*366f0*/  STS.U8 [R28+UR4+0x1740], R12 ;  /* 0x0017400c1c007988 */ /* 0x0003e80008000004 */
[----:B------:R1:W-:Y:S04]  /*36700*/  STS.U8 [R28+UR4+0x1700], R5 ;  /* 0x001700051c007988 */ /* 0x0003e80008000004 */
[----:B------:R1:W-:Y:S04]  /*36710*/  STS.U8 [R28+UR4+0x1900], R4 ;  /* 0x001900041c007988 */ /* 0x0003e80008000004 */
[----:B0-----:R-:W4:Y:S04]  /*36720*/  LDL.LU R13, [R1+0x12c] ;  /* 0x00012c00010d7983 */ /* 0x001f280000300800 */
[----:B-1----:R-:W4:Y:S04]  /*36730*/  LDL.LU R12, [R1+0x110] ;  /* 0x00011000010c7983 */ /* 0x002f280000300800 */
[----:B------:R-:W4:Y:S04]  /*36740*/  LDL.LU R5, [R1+0x10c] ;  /* 0x00010c0001057983 */ /* 0x000f280000300800 */
[----:B------:R-:W4:Y:S04]  /*36750*/  LDL.LU R4, [R1+0xf0] ;  /* 0x0000f00001047983 */ /* 0x000f280000300800 */
        /* <DEDUP_REMOVED lines=10> */
[----:B------:R1:W-:Y:S04]  /*36800*/  STS.U8 [R28+UR4+0x1b00], R3 ;  /* 0x001b00031c007988 */ /* 0x0003e80008000004 */
[----:B----4-:R2:W-:Y:S01]  /*36810*/  STS.U8 [R28+UR4+0x1d00], R10 ;  /* 0x001d000a1c007988 */ /* 0x0105e20008000004 */
[----:B------:R-:W-:-:S03]  /*36820*/  LOP3.LUT R17, R17, 0x30, RZ, 0x3c, !PT ;  /* 0x0000003011117812 */ /* 0x000fc600078e3cff */
[----:B------:R4:W-:Y:S04]  /*36830*/  STS.U8 [R28+UR4+0x1d40], R11 ;  /* 0x001d400b1c007988 */ /* 0x0009e80008000004 */
[----:B------:R1:W-:Y:S04]  /*36840*/  STS.U8 [R28+UR4+0x1f40], R23 ;  /* 0x001f40171c007988 */ /* 0x0003e80008000004 */
[----:B------:R2:W-:Y:S04]  /*36850*/  STS.U8 [R28+UR4+0x1f00], R22 ;  /* 0x001f00161c007988 */ /* 0x0005e80008000004 */
[----:B0-----:R-:W3:Y:S04]  /*36860*/  LDL.LU R16, [R1+0x8c] ;  /* 0x00008c0001107983 */ /* 0x001ee80000300800 */
[----:B-1----:R-:W3:Y:S04]  /*36870*/  LDL.LU R3, [R1+0x90] ;  /* 0x0000900001037983 */ /* 0x002ee80000300800 */
[----:B--2---:R-:W2:Y:S04]  /*36880*/  LDL.LU R10, [R1+0xac] ;  /* 0x0000ac00010a7983 */ /* 0x004ea80000300800 */
[----:B----4-:R-:W4:Y:S04]  /*36890*/  LDL.LU R11, [R1+0xb0] ;  /* 0x0000b000010b7983 */ /* 0x010f280000300800 */
[----:B------:R-:W2:Y:S04]  /*368a0*/  LDL.LU R23, [R1+0xcc] ;  /* 0x0000cc0001177983 */ /* 0x000ea80000300800 */
[----:B------:R-:W2:Y:S04]  /*368b0*/  LDL.LU R28, [R1+0x2e38] ;  /* 0x002e3800011c7983 */ /* 0x000ea80000300800 */
[----:B------:R-:W2:Y:S04]  /*368c0*/  LDL.LU R22, [R1+0xd0] ;  /* 0x0000d00001167983 */ /* 0x000ea80000300800 */
        /* <DEDUP_REMOVED lines=11> */
[----:B------:R-:W4:Y:S04]  /*36980*/  LDL.LU R15, [R1+0x2e24] ;  /* 0x002e2400010f7983 */ /* 0x000f280000300800 */
        /* <DEDUP_REMOVED lines=10> */
[----:B---3--:R0:W-:Y:S04]  /*36a30*/  STS.U8 [R17+UR4+0xb80], R2 ;  /* 0x000b800211007988 */ /* 0x0081e80008000004 */
[----:B0-----:R-:W3:Y:S04]  /*36a40*/  LDL.LU R2, [R1+0x2e0c] ;  /* 0x002e0c0001027983 */ /* 0x001ee80000300800 */
        /* <DEDUP_REMOVED lines=8> */
[----:B---3--:R0:W-:Y:S04]  /*36ad0*/  STS.U8 [R17+UR4+0x1580], R2 ;  /* 0x0015800211007988 */ /* 0x0081e80008000004 */
[----:B0-----:R-:W2:Y:S04]  /*36ae0*/  LDL.LU R2, [R1+0x2e08] ;  /* 0x002e080001027983 */ /* 0x001ea80000300800 */
[----:B------:R-:W-:Y:S04]  /*36af0*/  STS.U8 [R17+UR4+0x15c0], R9 ;  /* 0x0015c00911007988 */ /* 0x000fe80008000004 */
[----:B------:R0:W-:Y:S04]  /*36b00*/  STS.U8 [R17+UR4+0x17c0], R8 ;  /* 0x0017c00811007988 */ /* 0x0001e80008000004 */
[----:B0-----:R-:W3:Y:S04]  /*36b10*/  LDL.LU.64 R8, [R1+0x310] ;  /* 0x0003100001087983 */ /* 0x001ee80000300a00 */
[----:B------:R-:W3:Y:S04]  /*36b20*/  LDL.LU.64 R10, [R1+0x318] ;  /* 0x00031800010a7983 */ /* 0x000ee80000300a00 */
[----:B------:R-:W-:Y:S04]  /*36b30*/  STS.U8 [R17+UR4+0x1780], R18 ;  /* 0x0017801211007988 */ /* 0x000fe80008000004 */
[----:B------:R-:W-:Y:S04]  /*36b40*/  STS.U8 [R17+UR4+0x1980], R19 ;  /* 0x0019801311007988 */ /* 0x000fe80008000004 */
[----:B------:R0:W-:Y:S02]  /*36b50*/  STS.U8 [R17+UR4+0x19c0], R6 ;  /* 0x0019c00611007988 */ /* 0x0001e40008000004 */
[----:B0-----:R-:W0:Y:S02]  /*36b60*/  S2R R6, SR_TID.X ;  /* 0x0000000000067919 */ /* 0x001e240000002100 */
[----:B------:R-:W-:Y:S04]  /*36b70*/  STS.U8 [R17+UR4+0x1bc0], R4 ;  /* 0x001bc00411007988 */ /* 0x000fe80008000004 */
[----:B------:R-:W-:Y:S04]  /*36b80*/  STS.U8 [R17+UR4+0x1b80], R5 ;  /* 0x001b800511007988 */ /* 0x000fe80008000004 */
[----:B------:R1:W-:Y:S04]  /*36b90*/  STS.U8 [R17+UR4+0x1d80], R12 ;  /* 0x001d800c11007988 */ /* 0x0003e80008000004 */
[----:B------:R-:W-:Y:S01]  /*36ba0*/  STS.U8 [R17+UR4+0x1dc0], R13 ;  /* 0x001dc00d11007988 */ /* 0x000fe20008000004 */
[C---:B0-----:R-:W-:Y:S01]  /*36bb0*/  LOP3.LUT R18, R6.reuse, 0x7, RZ, 0xc0, !PT ;  /* 0x0000000706127812 */ /* 0x041fe200078ec0ff */
[----:B------:R-:W-:-:S04]  /*36bc0*/  IMAD.SHL.U32 R19, R6, 0x2, RZ ;  /* 0x0000000206137824 */ /* 0x000fc800078e00ff */
[----:B------:R-:W-:-:S05]  /*36bd0*/  IMAD R18, R18, 0x90, RZ ;  /* 0x0000009012127824 */ /* 0x000fca00078e02ff */
[----:B------:R-:W-:Y:S01]  /*36be0*/  LOP3.LUT R18, R18, 0x30, R19, 0x78, !PT ;  /* 0x0000003012127812 */ /* 0x000fe200078e7813 */
[----:B------:R-:W-:-:S05]  /*36bf0*/  IMAD R3, R15, 0x100, R14 ;  /* 0x000001000f037824 */ /* 0x000fca00078e020e */
[----:B-1----:R-:W-:Y:S01]  /*36c00*/  F2FP.F16.E5M2.UNPACK_B R12, R3 ;  /* 0x00000003ff0c723e */ /* 0x002fe200020004ff */
[----:B------:R-:W-:Y:S01]  /*36c10*/  IMAD.MOV.U32 R3, RZ, RZ, R18 ;  /* 0x000000ffff037224 */ /* 0x000fe200078e0012 */
[----:B--2---:R-:W-:Y:S04]  /*36c20*/  STS.U8 [R17+UR4+0x1fc0], R2 ;  /* 0x001fc00211007988 */ /* 0x004fe80008000004 */
[----:B------:R-:W-:Y:S01]  /*36c30*/  STS.U8 [R17+UR4+0x1f80], R7 ;  /* 0x001f800711007988 */ /* 0x000fe20008000004 */
[----:B------:R-:W-:Y:S06]  /*36c40*/  BAR.SYNC.DEFER_BLOCKING 0x0 ;  /* 0x0000000000007b1d */ /* 0x000fec0000010000 */
[----:B------:R-:W0:Y:S04]  /*36c50*/  LDSM.16.M88.4 R4, [R18+UR4] ;  /* 0x000000041204783b */ /* 0x000e280008000200 */
[----:B------:R-:W1:Y:S04]  /*36c60*/  LDSM.16.M88.4 R20, [R18+UR4+0x400] ;  /* 0x000400041214783b */ /* 0x000e680008000200 */
[----:B0-----:R-:W-:Y:S04]  /*36c70*/  STL.64 [R1+0x570], R4 ;  /* 0x0005700401007387 */ /* 0x001fe80000100a00 */
[----:B------:R0:W-:Y:S04]  /*36c80*/  STL.64 [R1+0x578], R6 ;  /* 0x0005780601007387 */ /* 0x0001e80000100a00 */
[----:B-1----:R-:W-:Y:S04]  /*36c90*/  STL.64 [R1+0x560], R20 ;  /* 0x0005601401007387 */ /* 0x002fe80000100a00 */
[----:B------:R-:W-:Y:S01]  /*36ca0*/  STL.64 [R1+0x568], R22 ;  /* 0x0005681601007387 */ /* 0x000fe20000100a00 */
[----:B0-----:R-:W-:-:S02]  /*36cb0*/  IMAD.MOV.U32 R7, RZ, RZ, R20 ;  /* 0x000000ffff077224 */ /* 0x001fc400078e0014 */
[----:B------:R-:W-:Y:S02]  /*36cc0*/  IMAD.MOV.U32 R6, RZ, RZ, R21 ;  /* 0x000000ffff067224 */ /* 0x000fe400078e0015 */
[----:B------:R-:W0:Y:S01]  /*36cd0*/  LDSM.16.M88.4 R20, [R3+UR4+0x800] ;  /* 0x000800040314783b */ /* 0x000e220008000200 */
[----:B------:R-:W-:Y:S02]  /*36ce0*/  IMAD.MOV.U32 R17, RZ, RZ, R4 ;  /* 0x000000ffff117224 */ /* 0x000fe400078e0004 */
[----:B------:R-:W-:Y:S02]  /*36cf0*/  IMAD.MOV.U32 R16, RZ, RZ, R5 ;  /* 0x000000ffff107224 */ /* 0x000fe400078e0005 */
[----:B------:R-:W-:Y:S02]  /*36d00*/  IMAD R4, R25, 0x100, R24 ;  /* 0x0000010019047824 */ /* 0x000fe400078e0218 */
[----:B------:R-:W-:Y:S02]  /*36d10*/  IMAD R5, R27, 0x100, R26 ;  /* 0x000001001b057824 */ /* 0x000fe400078e021a */
[----:B------:R-:W-:Y:S01]  /*36d20*/  IMAD R2, R29, 0x100, R28 ;  /* 0x000001001d027824 */ /* 0x000fe200078e021c */
[----:B------:R-:W-:-:S02]  /*36d30*/  F2FP.F16.E5M2.UNPACK_B R13, R4 ;  /* 0x00000004ff0d723e */ /* 0x000fc400020004ff */
[----:B------:R-:W-:Y:S02]  /*36d40*/  F2FP.F16.E5M2.UNPACK_B R14, R5 ;  /* 0x00000005ff0e723e */ /* 0x000fe400020004ff */
[----:B------:R-:W-:Y:S01]  /*36d50*/  F2FP.F16.E5M2.UNPACK_B R15, R2 ;  /* 0x00000002ff0f723e */ /* 0x000fe200020004ff */
[----:B0-----:R-:W-:Y:S01]  /*36d60*/  IMAD.MOV.U32 R5, RZ, RZ, R20 ;  /* 0x000000ffff057224 */ /* 0x001fe200078e0014 */
[----:B------:R0:W-:Y:S01]  /*36d70*/  STL.64 [R1+0x540], R20 ;  /* 0x0005401401007387 */ /* 0x0001e20000100a00 */
[----:B------:R-:W-:-:S03]  /*36d80*/  IMAD.MOV.U32 R4, RZ, RZ, R21 ;  /* 0x000000ffff047224 */ /* 0x000fc600078e0015 */
[----:B------:R-:W-:Y:S01]  /*36d90*/  STL.64 [R1+0x548], R22 ;  /* 0x0005481601007387 */ /* 0x000fe20000100a00 */
[----:B0-----:R-:W-:Y:S02]  /*36da0*/  F2FP.F16.E5M2.UNPACK_B R20, R17 ;  /* 0x00000011ff14723e */ /* 0x001fe400020004ff */
[----:B------:R-:W-:Y:S02]  /*36db0*/  F2FP.F16.E5M2.UNPACK_B R21, R16 ;  /* 0x00000010ff15723e */ /* 0x000fe400020004ff */
[----:B------:R-:W0:Y:S04]  /*36dc0*/  LDSM.16.M88.4 R16, [R3+UR4+0xc00] ;  /* 0x000c00040310783b */ /* 0x000e280008000200 */
[----:B------:R1:W-:Y:S01]  /*36dd0*/  STL.64 [R1+0x2e00], R20 ;  /* 0x002e001401007387 */ /* 0x0003e20000100a00 */
[----:B---3--:R-:W-:Y:S03]  /*36de0*/  HMMA.16816.F32 R24, R12, R20, R8 ;  /* 0x000000140c18723c */ /* 0x008fe60000001808 */
[----:B-1----:R-:W2:Y:S04]  /*36df0*/  LDL.LU.64 R20, [R1+0x3d0] ;  /* 0x0003d00001147983 */ /* 0x002ea80000300a00 */
[----:B------:R-:W2:-:S12]  /*36e00*/  LDL.LU.64 R22, [R1+0x3d8] ;  /* 0x0003d80001167983 */ /* 0x000e980000300a00 */
[----:B------:R-:W-:Y:S04]  /*36e10*/  STL.64 [R1+0x2b68], R26 ;  /* 0x002b681a01007387 */ /* 0x000fe80000100a00 */
[----:B------:R1:W-:Y:S04]  /*36e20*/  STL.64 [R1+0x2b60], R24 ;  /* 0x002b601801007387 */ /* 0x0003e80000100a00 */
[----:B-1----:R-:W3:Y:S04]  /*36e30*/  LDL.LU.64 R24, [R1+0x3c0] ;  /* 0x0003c00001187983 */ /* 0x002ee80000300a00 */
[----:B------:R-:W3:Y:S04]  /*36e40*/  LDL.LU.64 R26, [R1+0x3c8] ;  /* 0x0003c800011a7983 */ /* 0x000ee80000300a00 */
[----:B0-----:R-:W-:Y:S04]  /*36e50*/  STL.64 [R1+0x550], R16 ;  /* 0x0005501001007387 */ /* 0x001fe80000100a00 */
[----:B------:R0:W-:Y:S02]  /*36e60*/  STL.64 [R1+0x558], R18 ;  /* 0x0005581201007387 */ /* 0x0001e40000100a00 */
[----:B0-----:R-:W-:-:S02]  /*36e70*/  F2FP.F16.E5M2.UNPACK_B R18, R7 ;  /* 0x00000007ff12723e */ /* 0x001fc400020004ff */
[----:B------:R-:W-:Y:S01]  /*36e80*/  F2FP.F16.E5M2.UNPACK_B R19, R6 ;  /* 0x00000006ff13723e */ /* 0x000fe200020004ff */
[----:B------:R-:W-:Y:S02]  /*36e90*/  IMAD.MOV.U32 R10, RZ, RZ, R16 ;  /* 0x000000ffff0a7224 */ /* 0x000fe400078e0010 */
[----:B------:R-:W-:Y:S01]  /*36ea0*/  IMAD.MOV.U32 R2, RZ, RZ, R17 ;  /* 0x000000ffff027224 */ /* 0x000fe200078e0011 */
[----:B------:R-:W-:Y:S02]  /*36eb0*/  F2FP.F16.E5M2.UNPACK_B R16, R5 ;  /* 0x00000005ff10723e */ /* 0x000fe400020004ff */
[----:B------:R-:W-:Y:S01]  /*36ec0*/  F2FP.F16.E5M2.UNPACK_B R17, R4 ;  /* 0x00000004ff11723e */ /* 0x000fe200020004ff */
[----:B--2---:R-:W-:-:S15]  /*36ed0*/  HMMA.16816.F32 R20, R12, R18, R20 ;  /* 0x000000120c14723c */ /* 0x004fde0000001814 */
[----:B------:R-:W-:-:S04]  /*36ee0*/  NOP ;  /* 0x0000000000007918 */ /* 0x000fc80000000000 */
[----:B------:R-:W-:Y:S04]  /*36ef0*/  STL.64 [R1], R20 ;  /* 0x0000001401007387 */ /* 0x000fe80000100a00 */
[----:B------:R-:W-:Y:S04]  /*36f00*/  STL.64 [R1+0x8], R22 ;  /* 0x0000081601007387 */ /* 0x000fe80000100a00 */
[----:B------:R-:W0:Y:S01]  /*36f10*/  LDSM.16.M88.4 R20, [R3+UR4+0x1000] ;  /* 0x001000040314783b */ /* 0x000e220008000200 */
[----:B---3--:R-:W-:Y:S03]  /*36f20*/  HMMA.16816.F32 R24, R12, R16, R24 ;  /* 0x000000100c18723c */ /* 0x008fe60000001818 */
[----:B0-----:R-:W-:Y:S01]  /*36f30*/  STL.64 [R1+0x580], R20 ;  /* 0x0005801401007387 */ /* 0x001fe20000100a00 */
[----:B------:R-:W-:-:S03]  /*36f40*/  IMAD.MOV.U32 R8, RZ, RZ, R20 ;  /* 0x000000ffff087224 */ /* 0x000fc600078e0014 */
[----:B------:R-:W-:Y:S01]  /*36f50*/  STL.64 [R1+0x588], R22 ;  /* 0x0005881601007387 */ /* 0x000fe20000100a00 */
[----:B------:R-:W-:-:S03]  /*36f60*/  IMAD.MOV.U32 R9, RZ, RZ, R21 ;  /* 0x000000ffff097224 */ /* 0x000fc600078e0015 */
[----:B------:R-:W0:Y:S04]  /*36f70*/  LDSM.16.M88.4 R20, [R3+UR4+0x1400] ;  /* 0x001400040314783b */ /* 0x000e280008000200 */
[----:B0-----:R0:W-:Y:S01]  /*36f80*/  STL.64 [R1+0x590], R20 ;  /* 0x0005901401007387 */ /* 0x0011e20000100a00 */
[----:B------:R-:W-:-:S03]  /*36f90*/  IMAD.MOV.U32 R6, RZ, RZ, R20 ;  /* 0x000000ffff067224 */ /* 0x000fc600078e0014 */
[----:B------:R-:W-:Y:S01]  /*36fa0*/  STL.64 [R1+0x598], R22 ;  /* 0x0005981601007387 */ /* 0x000fe20000100a00 */
[----:B------:R-:W-:-:S03]  /*36fb0*/  IMAD.MOV.U32 R7, RZ, RZ, R21 ;  /* 0x000000ffff077224 */ /* 0x000fc600078e0015 */
[----:B0-----:R-:W2:Y:S04]  /*36fc0*/  LDL.LU.64 R20, [R1+0x2e00] ;  /* 0x002e000001147983 */ /* 0x001ea80000300a00 */
[----:B------:R-:W-:Y:S04]  /*36fd0*/  STL.64 [R1+0x2df8], R14 ;  /* 0x002df80e01007387 */ /* 0x000fe80000100a00 */
[----:B------:R-:W-:Y:S04]  /*36fe0*/  STL.64 [R1+0x2df0], R12 ;  /* 0x002df00c01007387 */ /* 0x000fe80000100a00 */
[----:B------:R0:W-:Y:S04]  /*36ff0*/  STL.64 [R1+0x10], R24 ;  /* 0x0000101801007387 */ /* 0x0001e80000100a00 */
[----:B------:R1:W-:Y:S04]  /*37000*/  STL.64 [R1+0x18], R26 ;  /* 0x0000181a01007387 */ /* 0x0003e80000100a00 */
[----:B------:R-:W3:Y:S04]  /*37010*/  LDSM.16.M88.4 R12, [R3+UR4+0x1800] ;  /* 0x00180004030c783b */ /* 0x000ee80008000200 */
[----:B0-----:R-:W4:Y:S04]  /*37020*/  LDL.LU.64 R24, [R1+0x6c0] ;  /* 0x0006c00001187983 */ /* 0x001f280000300a00 */
[----:B-1----:R-:W4:Y:S04]  /*37030*/  LDL.LU.64 R26, [R1+0x6c8] ;  /* 0x0006c800011a7983 */ /* 0x002f280000300a00 */
[----:B------:R-:W2:Y:S04]  /*37040*/  LDL.LU R29, [R1+0x168] ;  /* 0x00016800011d7983 */ /* 0x000ea80000300800 */
[----:B------:R-:W2:Y:S04]  /*37050*/  LDL.LU R28, [R1+0x164] ;  /* 0x00016400011c7983 */ /* 0x000ea80000300800 */
[----:B------:R-:W2:Y:S04]  /*37060*/  LDL.LU R22, [R1+0x178] ;  /* 0x0001780001167983 */ /* 0x000ea80000300800 */
[----:B------:R-:W2:Y:S01]  /*37070*/  LDL.LU R23, [R1+0x174] ;  /* 0x0001740001177983 */ /* 0x000ea20000300800 */
[----:B---3--:R-:W-:-:S02]  /*37080*/  IMAD.MOV.U32 R4, RZ, RZ, R12 ;  /* 0x000000ffff047224 */ /* 0x008fc400078e000c */
[----:B------:R-:W-:Y:S01]  /*37090*/  IMAD.MOV.U32 R5, RZ, RZ, R13 ;  /* 0x000000ffff057224 */ /* 0x000fe200078e000d */
[----:B------:R-:W-:Y:S01]  /*370a0*/  F2FP.F16.E5M2.UNPACK_B R11, R2 ;  /* 0x00000002ff0b723e */ /* 0x000fe200020004ff */
[----:B--2---:R-:W-:Y:S04]  /*370b0*/  STL.64 [R1+0x2dd8], R22 ;  /* 0x002dd81601007387 */ /* 0x004fe80000100a00 */
[----:B------:R0:W-:Y:S04]  /*370c0*/  STL.64 [R1+0x2dd0], R20 ;  /* 0x002dd01401007387 */ /* 0x0001e80000100a00 */
[----:B0-----:R-:W2:Y:S04]  /*370d0*/  LDL.LU.64 R20, [R1+0x6d0] ;  /* 0x0006d00001147983 */ /* 0x001ea80000300a00 */
[----:B------:R-:W2:Y:S04]  /*370e0*/  LDL.LU.64 R22, [R1+0x6d8] ;  /* 0x0006d80001167983 */ /* 0x000ea80000300a00 */
[----:B------:R-:W-:Y:S04]  /*370f0*/  STL.64 [R1+0x2dc8], R18 ;  /* 0x002dc81201007387 */ /* 0x000fe80000100a00 */
[----:B------:R0:W-:Y:S04]  /*37100*/  STL.64 [R1+0x2dc0], R16 ;  /* 0x002dc01001007387 */ /* 0x0001e80000100a00 */
[----:B------:R-:W-:Y:S04]  /*37110*/  STL.64 [R1+0x5a0], R12 ;  /* 0x0005a00c01007387 */ /* 0x000fe80000100a00 */
[----:B------:R-:W-:Y:S04]  /*37120*/  STL.64 [R1+0x5a8], R14 ;  /* 0x0005a80e01007387 */ /* 0x000fe80000100a00 */
[----:B------:R-:W1:Y:S04]  /*37130*/  LDSM.16.M88.4 R12, [R3+UR4+0x1c00] ;  /* 0x001c0004030c783b */ /* 0x000e680008000200 */
[----:B0-----:R-:W3:Y:S04]  /*37140*/  LDL.LU.64 R16, [R1+0x6b0] ;  /* 0x0006b00001107983 */ /* 0x001ee80000300a00 */
[----:B------:R-:W3:Y:S04]  /*37150*/  LDL.LU.64 R18, [R1+0x6b8] ;  /* 0x0006b80001127983 */ /* 0x000ee80000300a00 */
[----:B-1----:R-:W-:Y:S04]  /*37160*/  STL.64 [R1+0x5b0], R12 ;  /* 0x0005b00c01007387 */ /* 0x002fe80000100a00 */
[----:B------:R0:W-:Y:S01]  /*37170*/  STL.64 [R1+0x5b8], R14 ;  /* 0x0005b80e01007387 */ /* 0x0001e20000100a00 */
[----:B------:R-:W-:-:S02]  /*37180*/  IMAD.MOV.U32 R2, RZ, RZ, R12 ;  /* 0x000000ffff027224 */ /* 0x000fc400078e000c */
[----:B------:R-:W-:Y:S01]  /*37190*/  IMAD.MOV.U32 R3, RZ, RZ, R13 ;  /* 0x000000ffff037224 */ /* 0x000fe200078e000d */
[----:B0-----:R-:W2:Y:S04]  /*371a0*/  LDL.LU.64 R14, [R1+0x2df8] ;  /* 0x002df800010e7983 */ /* 0x001ea80000300a00 */
[----:B------:R-:W2:Y:S01]  /*371b0*/  LDL.LU.64 R12, [R1+0x2df0] ;  /* 0x002df000010c7983 */ /* 0x000ea20000300a00 */
[----:B------:R-:W-:Y:S02]  /*371c0*/  F2FP.F16.E5M2.UNPACK_B R10, R10 ;  /* 0x0000000aff0a723e */ /* 0x000fe400020004ff */
[----:B------:R-:W-:Y:S02]  /*371d0*/  F2FP.F16.E5M2.UNPACK_B R8, R8 ;  /* 0x00000008ff08723e */ /* 0x000fe400020004ff */
[----:B------:R-:W-:-:S03]  /*371e0*/  F2FP.F16.E5M2.UNPACK_B R9, R9 ;  /* 0x00000009ff09723e */ /* 0x000fc600020004ff */
[----:B--2---:R-:W-:-:S15]  /*371f0*/  HMMA.16816.F32 R20, R12, R10, R20 ;  /* 0x0000000a0c14723c */ /* 0x004fde0000001814 */
[----:B------:R-:W-:-:S04]  /*37200*/  NOP ;  /* 0x0000000000007918 */ /* 0x000fc80000000000 */
[----:B------:R-:W-:Y:S04]  /*37210*/  STL.64 [R1+0x20], R20 ;  /* 0x0000201401007387 */ /* 0x000fe80000100a00 */
[----:B------:R4:W-:Y:S02]  /*37220*/  STL.64 [R1+0x28], R22 ;  /* 0x0000281601007387 */ /* 0x0009e40000100a00 */
[----:B----4-:R-:W-:Y:S02]  /*37230*/  HMMA.16816.F32 R20, R12, R8, R24 ;  /* 0x000000080c14723c */ /* 0x010fe40000001818 */
[----:B------:R-:W-:Y:S04]  /*37240*/  STL.64 [R1+0x2de8], R10 ;  /* 0x002de80a01007387 */ /* 0x000fe80000100a00 */
[----:B------:R0:W-:-:S13]  /*37250*/  STL.64 [R1+0x2de0], R8 ;  /* 0x002de00801007387 */ /* 0x0001da0000100a00 */
[----:B------:R1:W-:Y:S04]  /*37260*/  STL.64 [R1+0x30], R20 ;  /* 0x0000301401007387 */ /* 0x0003e80000100a00 */
[----:B------:R2:W-:Y:S04]  /*37270*/  STL.64 [R1+0x38], R22 ;  /* 0x0000381601007387 */ /* 0x0005e80000100a00 */
[----:B0-----:R-:W4:Y:S04]  /*37280*/  LDL.LU.64 R8, [R1+0x6a0] ;  /* 0x0006a00001087983 */ /* 0x001f280000300a00 */
[----:B------:R-:W4:Y:S04]  /*37290*/  LDL.LU.64 R10, [R1+0x6a8] ;  /* 0x0006a800010a7983 */ /* 0x000f280000300a00 */
[----:B-1----:R-:W4:Y:S04]  /*372a0*/  LDL.LU.64 R20, [R1+0x390] ;  /* 0x0003900001147983 */ /* 0x002f280000300a00 */
[----:B--2---:R-:W2:Y:S01]  /*372b0*/  LDL.LU.64 R22, [R1+0x398] ;  /* 0x0003980001167983 */ /* 0x004ea20000300a00 */
[----:B------:R-:W-:-:S02]  /*372c0*/  F2FP.F16.E5M2.UNPACK_B R6, R6 ;  /* 0x00000006ff06723e */ /* 0x000fc400020004ff */
[----:B------:R-:W-:Y:S02]  /*372d0*/  F2FP.F16.E5M2.UNPACK_B R7, R7 ;  /* 0x00000007ff07723e */ /* 0x000fe400020004ff */
[----:B------:R-:W-:Y:S02]  /*372e0*/  F2FP.F16.E5M2.UNPACK_B R4, R4 ;  /* 0x00000004ff04723e */ /* 0x000fe400020004ff */
[----:B------:R-:W-:-:S03]  /*372f0*/  F2FP.F16.E5M2.UNPACK_B R5, R5 ;  /* 0x00000005ff05723e */ /* 0x000fc600020004ff */
[----:B---3--:R-:W-:Y:S01]  /*37300*/  HMMA.16816.F32 R16, R12, R6, R16 ;  /* 0x000000060c10723c */ /* 0x008fe20000001810 */
[----:B------:R-:W-:Y:S02]  /*37310*/  F2FP.F16.E5M2.UNPACK_B R2, R2 ;  /* 0x00000002ff02723e */ /* 0x000fe400020004ff */
[----:B------:R-:W-:-:S15]  /*37320*/  F2FP.F16.E5M2.UNPACK_B R3, R3 ;  /* 0x00000003ff03723e */ /* 0x000fde00020004ff */
[----:B------:R-:W-:Y:S01]  /*37330*/  NOP ;  /* 0x0000000000007918 */ /* 0x000fe20000000000 */
[----:B------:R0:W-:Y:S04]  /*37340*/  STL.64 [R1+0x60], R16 ;  /* 0x0000601001007387 */ /* 0x0001e80000100a00 */
[----:B------:R1:W-:Y:S04]  /*37350*/  STL.64 [R1+0x68], R18 ;  /* 0x0000681201007387 */ /* 0x0003e80000100a00 */
[----:B0-----:R-:W3:Y:S04]  /*37360*/  LDL.LU.64 R16, [R1+0x690] ;  /* 0x0006900001107983 */ /* 0x001ee80000300a00 */
[----:B-1----:R-:W3:Y:S04]  /*37370*/  LDL.LU.64 R18, [R1+0x698] ;  /* 0x0006980001127983 */ /* 0x002ee80000300a00 */
[----:B------:R-:W3:Y:S04]  /*37380*/  LDL.LU.64 R24, [R1+0x670] ;  /* 0x0006700001187983 */ /* 0x000ee80000300a00 */
[----:B------:R-:W3:Y:S01]  /*37390*/  LDL.LU.64 R26, [R1+0x678] ;  /* 0x00067800011a7983 */ /* 0x000ee20000300a00 */
[C---:B----4-:R-:W-:Y:S08]  /*373a0*/  HMMA.16816.F32 R8, R12.reuse, R4, R8 ;  /* 0x000000040c08723c */ /* 0x050ff00000001808 */
[----:B--2---:R-:W-:Y:S11]  /*373b0*/  HMMA.16816.F32 R12, R12, R2, R20 ;  /* 0x000000020c0c723c */ /* 0x004ff60000001814 */
[----:B------:R-:W-:Y:S04]  /*373c0*/  STL.64 [R1+0x140], R8 ;  /* 0x0001400801007387 */ /* 0x000fe80000100a00 */
[----:B------:R0:W-:Y:S04]  /*373d0*/  STL.64 [R1+0x148], R10 ;  /* 0x0001480a01007387 */ /* 0x0001e80000100a00 */
[----:B0-----:R-:W2:Y:S04]  /*373e0*/  LDL.LU.64 R10, [R1+0x2de8] ;  /* 0x002de800010a7983 */ /* 0x001ea80000300a00 */
[----:B------:R-:W4:Y:S04]  /*373f0*/  LDL.LU.64 R8, [R1+0x2de0] ;  /* 0x002de00001087983 */ /* 0x000f280000300a00 */
[----:B------:R-:W-:Y:S04]  /*37400*/  STL.64 [R1+0x2db8], R6 ;  /* 0x002db80601007387 */ /* 0x000fe80000100a00 */
[----:B------:R0:W-:Y:S04]  /*37410*/  STL.64 [R1+0x2db0], R4 ;  /* 0x002db00401007387 */ /* 0x0001e80000100a00 */
[----:B0-----:R-:W2:Y:S04]  /*37420*/  LDL.LU.64 R4, [R1+0x680] ;  /* 0x0006800001047983 */ /* 0x001ea80000300a00 */
[----:B------:R-:W2:Y:S04]  /*37430*/  LDL.LU.64 R6, [R1+0x688] ;  /* 0x0006880001067983 */ /* 0x000ea80000300a00 */
[----:B------:R-:W2:Y:S04]  /*37440*/  LDL.LU.64 R22, [R1+0x2dd8] ;  /* 0x002dd80001167983 */ /* 0x000ea80000300a00 */
[----:B------:R-:W3:Y:S04]  /*37450*/  LDL.LU.64 R20, [R1+0x2dd0] ;  /* 0x002dd00001147983 */ /* 0x000ee80000300a00 */
[----:B------:R0:W-:Y:S04]  /*37460*/  STL.64 [R1+0x50], R12 ;  /* 0x0000500c01007387 */ /* 0x0001e80000100a00 */
[----:B------:R1:W-:Y:S04]  /*37470*/  STL.64 [R1+0x58], R14 ;  /* 0x0000580e01007387 */ /* 0x0003e80000100a00 */
[----:B0-----:R-:W2:Y:S04]  /*37480*/  LDL.LU R12, [R1+0x154] ;  /* 0x00015400010c7983 */ /* 0x001ea80000300800 */
[----:B------:R-:W2:Y:S04]  /*37490*/  LDL.LU R13, [R1+0x150] ;  /* 0x00015000010d7983 */ /* 0x000ea80000300800 */
[----:B-1----:R-:W3:Y:S04]  /*374a0*/  LDL.LU R14, [R1+0x15c] ;  /* 0x00015c00010e7983 */ /* 0x002ee80000300800 */
[----:B------:R-:W3:Y:S01]  /*374b0*/  LDL.LU R15, [R1+0x158] ;  /* 0x00015800010f7983 */ /* 0x000ee20000300800 */
[----:B--2---:R-:W-:-:S02]  /*374c0*/  IMAD R12, R13, 0x100, R12 ;  /* 0x000001000d0c7824 */ /* 0x004fc400078e020c */
[----:B---3--:R-:W-:Y:S02]  /*374d0*/  IMAD R13, R15, 0x100, R14 ;  /* 0x000001000f0d7824 */ /* 0x008fe400078e020e */
[----:B------:R-:W-:Y:S02]  /*374e0*/  IMAD R14, R28, 0x100, R29 ;  /* 0x000001001c0e7824 */ /* 0x000fe400078e021d */
[----:B------:R-:W-:Y:S01]  /*374f0*/  IMAD R15, R23, 0x100, R22 ;  /* 0x00000100170f7824 */ /* 0x000fe200078e0216 */
[----:B------:R-:W-:Y:S02]  /*37500*/  F2FP.F16.E5M2.UNPACK_B R12, R12 ;  /* 0x0000000cff0c723e */ /* 0x000fe400020004ff */
[----:B------:R-:W-:Y:S02]  /*37510*/  F2FP.F16.E5M2.UNPACK_B R13, R13 ;  /* 0x0000000dff0d723e */ /* 0x000fe400020004ff */
[----:B------:R-:W-:Y:S02]  /*37520*/  F2FP.F16.E5M2.UNPACK_B R14, R14 ;  /* 0x0000000eff0e723e */ /* 0x000fe400020004ff */
[----:B------:R-:W-:-:S07]  /*37530*/  F2FP.F16.E5M2.UNPACK_B R15, R15 ;  /* 0x0000000fff0f723e */ /* 0x000fce00020004ff */
[----:B------:R-:W-:-:S15]  /*37540*/  HMMA.16816.F32 R16, R12, R20, R16 ;  /* 0x000000140c10723c */ /* 0x000fde0000001810 */
[----:B------:R-:W-:-:S04]  /*37550*/  NOP ;  /* 0x0000000000007918 */ /* 0x000fc80000000000 */
[----:B------:R-:W-:Y:S04]  /*37560*/  STL.64 [R1+0x130], R16 ;  /* 0x0001301001007387 */ /* 0x000fe80000100a00 */
[----:B------:R0:W-:Y:S04]  /*37570*/  STL.64 [R1+0x138], R18 ;  /* 0x0001381201007387 */ /* 0x0001e80000100a00 */
[----:B0-----:R-:W2:Y:S04]  /*37580*/  LDL.LU.64 R18, [R1+0x2dc8] ;  /* 0x002dc80001127983 */ /* 0x001ea80000300a00 */
[----:B------:R-:W3:Y:S01]  /*37590*/  LDL.LU.64 R16, [R1+0x2dc0] ;  /* 0x002dc00001107983 */ /* 0x000ee20000300a00 */
[----:B--2---:R-:W-:-:S15]  /*375a0*/  HMMA.16816.F32 R4, R12, R18, R4 ;  /* 0x000000120c04723c */ /* 0x004fde0000001804 */
[----:B------:R-:W-:-:S04]  /*375b0*/  NOP ;  /* 0x0000000000007918 */ /* 0x000fc80000000000 */
[----:B------:R-:W-:Y:S04]  /*375c0*/  STL.64 [R1+0x120], R4 ;  /* 0x0001200401007387 */ /* 0x000fe80000100a00 */
[----:B------:R3:W-:Y:S02]  /*375d0*/  STL.64 [R1+0x128], R6 ;  /* 0x0001280601007387 */ /* 0x0007e40000100a00 */
[----:B---3--:R-:W-:Y:S02]  /*375e0*/  HMMA.16816.F32 R4, R12, R16, R24 ;  /* 0x000000100c04723c */ /* 0x008fe40000001818 */
[----:B------:R-:W2:Y:S04]  /*375f0*/  LDL.LU.64 R24, [R1+0x660] ;  /* 0x0006600001187983 */ /* 0x000ea80000300a00 */
[----:B------:R-:W2:-:S13]  /*37600*/  LDL.LU.64 R26, [R1+0x668] ;  /* 0x00066800011a7983 */ /* 0x000e9a0000300a00 */
[----:B------:R0:W-:Y:S04]  /*37610*/  STL.64 [R1+0x110], R4 ;  /* 0x0001100401007387 */ /* 0x0001e80000100a00 */
[----:B------:R1:W-:Y:S04]  /*37620*/  STL.64 [R1+0x118], R6 ;  /* 0x0001180601007387 */ /* 0x0003e80000100a00 */
[----:B0-----:R-:W4:Y:S04]  /*37630*/  LDL.LU.64 R4, [R1+0x650] ;  /* 0x0006500001047983 */ /* 0x001f280000300a00 */
[----:B-1----:R-:W4:Y:S04]  /*37640*/  LDL.LU.64 R6, [R1+0x658] ;  /* 0x0006580001067983 */ /* 0x002f280000300a00 */
[----:B------:R-:W-:Y:S04]  /*37650*/  STL.64 [R1+0x2d88], R18 ;  /* 0x002d881201007387 */ /* 0x000fe80000100a00 */
[----:B------:R-:W-:Y:S04]  /*37660*/  STL.64 [R1+0x2d80], R16 ;  /* 0x002d801001007387 */ /* 0x000fe80000100a00 */
[----:B------:R-:W3:Y:S04]  /*37670*/  LDL.LU R29, [R1+0x1f8] ;  /* 0x0001f800011d7983 */ /* 0x000ee80000300800 */
[----:B------:R-:W2:Y:S04]  /*37680*/  LDL.LU R28, [R1+0x204] ;  /* 0x00020400011c7983 */ /* 0x000ea80000300800 */
[----:B------:R-:W2:Y:S04]  /*37690*/  LDL.LU R22, [R1+0x200] ;  /* 0x0002000001167983 */ /* 0x000ea80000300800 */
[----:B------:R-:W2:Y:S04]  /*376a0*/  LDL.LU R23, [R1+0x20c] ;  /* 0x00020c0001177983 */ /* 0x000ea80000300800 */
[----:B--2---:R-:W-:Y:S04]  /*376b0*/  STL.64 [R1+0x2d98], R22 ;  /* 0x002d981601007387 */ /* 0x004fe80000100a00 */
[----:B------:R0:W-:Y:S04]  /*376c0*/  STL.64 [R1+0x2d90], R20 ;  /* 0x002d901401007387 */ /* 0x0001e80000100a00 */
[----:B0-----:R-:W2:Y:S04]  /*376d0*/  LDL.LU.64 R20, [R1+0x630] ;  /* 0x0006300001147983 */ /* 0x001ea80000300a00 */
[----:B------:R-:W2:Y:S01]  /*376e0*/  LDL.LU.64 R22, [R1+0x638] ;  /* 0x0006380001167983 */ /* 0x000ea20000300a00 */
[C---:B------:R-:W-:Y:S08]  /*376f0*/  HMMA.16816.F32 R24, R12.reuse, R10, R24 ;  /* 0x0000000a0c18723c */ /* 0x040ff00000001818 */
[C---:B----4-:R-:W-:Y:S01]  /*37700*/  HMMA.16816.F32 R4, R12.reuse, R8, R4 ;  /* 0x000000080c04723c */ /* 0x050fe20000001804 */
[----:B--2---:R-:W-:Y:S04]  /*37710*/  STL.64 [R1+0x2da8], R22 ;  /* 0x002da81601007387 */ /* 0x004fe80000100a00 */
[----:B------:R0:W-:Y:S04]  /*37720*/  STL.64 [R1+0x2da0], R20 ;  /* 0x002da01401007387 */ /* 0x0001e80000100a00 */
[----:B0-----:R-:W2:Y:S04]  /*37730*/  LDL.LU.64 R20, [R1+0x640] ;  /* 0x0006400001147983 */ /* 0x001ea80000300a00 */
[----:B------:R-:W2:Y:S04]  /*37740*/  LDL.LU.64 R22, [R1+0x648] ;  /* 0x0006480001167983 */ /* 0x000ea80000300a00 */
[----:B------:R-:W4:Y:S04]  /*37750*/  LDL.LU.64 R16, [R1+0x300] ;  /* 0x0003000001107983 */ /* 0x000f280000300a00 */
[----:B------:R-:W4:Y:S04]  /*37760*/  LDL.LU.64 R18, [R1+0x308] ;  /* 0x0003080001127983 */ /* 0x000f280000300a00 */
[----:B------:R0:W-:Y:S04]  /*37770*/  STL.64 [R1+0x100], R24 ;  /* 0x0001001801007387 */ /* 0x0001e80000100a00 */
[----:B------:R1:W-:Y:S04]  /*37780*/  STL.64 [R1+0x108], R26 ;  /* 0x0001081a01007387 */ /* 0x0003e80000100a00 */
[----:B0-----:R-:W2:Y:S04]  /*37790*/  LDL.LU.64 R24, [R1+0x620] ;  /* 0x0006200001187983 */ /* 0x001ea80000300a00 */
[----:B-1----:R-:W2:Y:S04]  /*377a0*/  LDL.LU.64 R26, [R1+0x628] ;  /* 0x00062800011a7983 */ /* 0x002ea80000300a00 */
[----:B------:R-:W-:Y:S04]  /*377b0*/  STL.64 [R1+0xf0], R4 ;  /* 0x0000f00401007387 */ /* 0x000fe80000100a00 */
[----:B------:R0:W-:Y:S04]  /*377c0*/  STL.64 [R1+0xf8], R6 ;  /* 0x0000f80601007387 */ /* 0x0001e80000100a00 */
[----:B0-----:R-:W2:Y:S04]  /*377d0*/  LDL.LU.64 R6, [R1+0x2db8] ;  /* 0x002db80001067983 */ /* 0x001ea80000300a00 */
[----:B------:R-:W3:Y:S04]  /*377e0*/  LDL.LU.64 R4, [R1+0x2db0] ;  /* 0x002db00001047983 */ /* 0x000ee80000300a00 */
[----:B------:R0:W-:Y:S04]  /*377f0*/  STL.64 [R1+0x2d68], R10 ;  /* 0x002d680a01007387 */ /* 0x0001e80000100a00 */
[----:B0-----:R-:W3:Y:S04]  /*37800*/  LDL.LU R10, [R1+0x1ec] ;  /* 0x0001ec00010a7983 */ /* 0x001ee80000300800 */
[----:B------:R-:W3:Y:S04]  /*37810*/  LDL.LU R11, [R1+0x1e8] ;  /* 0x0001e800010b7983 */ /* 0x000ee80000300800 */
[----:B------:R0:W-:Y:S04]  /*37820*/  STL.64 [R1+0x2d60], R8 ;  /* 0x002d600801007387 */ /* 0x0001e80000100a00 */
[----:B0-----:R-:W3:Y:S04]  /*37830*/  LDL.LU R8, [R1+0x1e4] ;  /* 0x0001e40001087983 */ /* 0x001ee80000300800 */
[----:B------:R-:W3:Y:S01]  /*37840*/  LDL.LU R9, [R1+0x1e0] ;  /* 0x0001e00001097983 */ /* 0x000ee20000300800 */
[----:B--2---:R-:W-:-:S15]  /*37850*/  HMMA.16816.F32 R20, R12, R6, R20 ;  /* 0x000000060c14723c */ /* 0x004fde0000001814 */
[----:B------:R-:W-:-:S04]  /*37860*/  NOP ;  /* 0x0000000000007918 */ /* 0x000fc80000000000 */
[----:B------:R-:W-:Y:S04]  /*37870*/  STL.64 [R1+0xe0], R20 ;  /* 0x0000e01401007387 */ /* 0x000fe80000100a00 */
[----:B------:R0:W-:Y:S04]  /*37880*/  STL.64 [R1+0xe8], R22 ;  /* 0x0000e81601007387 */ /* 0x0001e80000100a00 */
[----:B0-----:R-:W3:Y:S04]  /*37890*/  LDL.LU.64 R22, [R1+0x2da8] ;  /* 0x002da80001167983 */ /* 0x001ee80000300a00 */
[----:B------:R-:W3:Y:S02]  /*378a0*/  LDL.LU.64 R20, [R1+0x2da0] ;  /* 0x002da00001147983 */ /* 0x000ee40000300a00 */
[----:B---3--:R-:W-:-:S15]  /*378b0*/  HMMA.16816.F32 R20, R12, R4, R20 ;  /* 0x000000040c14723c */ /* 0x008fde0000001814 */
[----:B------:R-:W-:-:S04]  /*378c0*/  NOP ;  /* 0x0000000000007918 */ /* 0x000fc80000000000 */
[----:B------:R-:W-:Y:S04]  /*378d0*/  STL.64 [R1+0xd0], R20 ;  /* 0x0000d01401007387 */ /* 0x000fe80000100a00 */
[----:B------:R0:W-:Y:S04]  /*378e0*/  STL.64 [R1+0xd8], R22 ;  /* 0x0000d81601007387 */ /* 0x0001e80000100a00 */
[----:B0-----:R-:W2:Y:S04]  /*378f0*/  LDL.LU.64 R22, [R1+0x2d98] ;  /* 0x002d980001167983 */ /* 0x001ea80000300a00 */
[----:B------:R-:W3:Y:S04]  /*37900*/  LDL.LU.64 R20, [R1+0x2d90] ;  /* 0x002d900001147983 */ /* 0x000ee80000300a00 */
[----:B------:R0:W-:Y:S04]  /*37910*/  STL.64 [R1+0x2d58], R6 ;  /* 0x002d580601007387 */ /* 0x0001e80000100a00 */
[----:B0-----:R-:W2:Y:S04]  /*37920*/  LDL.LU R6, [R1+0x1dc] ;  /* 0x0001dc0001067983 */ /* 0x001ea80000300800 */
[----:B------:R-:W2:Y:S04]  /*37930*/  LDL.LU R7, [R1+0x1d8] ;  /* 0x0001d80001077983 */ /* 0x000ea80000300800 */
[----:B------:R0:W-:Y:S01]  /*37940*/  STL.64 [R1+0x2d50], R4 ;  /* 0x002d500401007387 */ /* 0x0001e20000100a00 */
[----:B----4-:R-:W-:Y:S03]  /*37950*/  HMMA.16816.F32 R12, R12, R2, R16 ;  /* 0x000000020c0c723c */ /* 0x010fe60000001810 */
[----:B0-----:R-:W4:Y:S04]  /*37960*/  LDL.LU R4, [R1+0x1d4] ;  /* 0x0001d40001047983 */ /* 0x001f280000300800 */
[----:B------:R-:W4:Y:S04]  /*37970*/  LDL.LU R5, [R1+0x1d0] ;  /* 0x0001d00001057983 */ /* 0x000f280000300800 */
[----:B------:R-:W3:Y:S04]  /*37980*/  LDL.LU.64 R18, [R1+0x2d88] ;  /* 0x002d880001127983 */ /* 0x000ee80000300a00 */
[----:B------:R-:W3:Y:S04]  /*37990*/  LDL.LU.64 R16, [R1+0x2d80] ;  /* 0x002d800001107983 */ /* 0x000ee80000300a00 */
[----:B------:R-:W-:Y:S04]  /*379a0*/  STL.64 [R1+0x40], R12 ;  /* 0x0000400c01007387 */ /* 0x000fe80000100a00 */
[----:B------:R0:W-:Y:S02]  /*379b0*/  STL.64 [R1+0x48], R14 ;  /* 0x0000480e01007387 */ /* 0x0001e40000100a00 */
[----:B0-----:R-:W-:-:S02]  /*379c0*/  IMAD R14, R9, 0x100, R8 ;  /* 0x00000100090e7824 */ /* 0x001fc400078e0208 */
[----:B------:R-:W-:Y:S01]  /*379d0*/  IMAD R15, R11, 0x100, R10 ;  /* 0x000001000b0f7824 */ /* 0x000fe200078e020a */
[----:B------:R-:W3:Y:S04]  /*379e0*/  LDL.LU.64 R8, [R1+0x600] ;  /* 0x0006000001087983 */ /* 0x000ee80000300a00 */
[----:B------:R-:W3:Y:S01]  /*379f0*/  LDL.LU.64 R10, [R1+0x608] ;  /* 0x00060800010a7983 */ /* 0x000ee20000300a00 */
[----:B------:R-:W-:Y:S02]  /*37a00*/  F2FP.F16.E5M2.UNPACK_B R14, R14 ;  /* 0x0000000eff0e723e */ /* 0x000fe400020004ff */
[----:B------:R-:W-:Y:S01]  /*37a10*/  F2FP.F16.E5M2.UNPACK_B R15, R15 ;  /* 0x0000000fff0f723e */ /* 0x000fe200020004ff */
[----:B--2---:R-:W-:-:S05]  /*37a20*/  IMAD R13, R7, 0x100, R6 ;  /* 0x00000100070d7824 */ /* 0x004fca00078e0206 */
[----:B------:R-:W-:Y:S01]  /*37a30*/  F2FP.F16.E5M2.UNPACK_B R13, R13 ;  /* 0x0000000dff0d723e */ /* 0x000fe200020004ff */
[----:B----4-:R-:W-:-:S05]  /*37a40*/  IMAD R12, R5, 0x100, R4 ;  /* 0x00000100050c7824 */ /* 0x010fca00078e0204 */
[----:B------:R-:W-:-:S07]  /*37a50*/  F2FP.F16.E5M2.UNPACK_B R12, R12 ;  /* 0x0000000cff0c723e */ /* 0x000fce00020004ff */
[----:B---3--:R-:W-:-:S15]  /*37a60*/  HMMA.16816.F32 R4, R12, R20, R24 ;  /* 0x000000140c04723c */ /* 0x008fde0000001818 */
[----:B------:R-:W-:-:S04]  /*37a70*/  NOP ;  /* 0x0000000000007918 */ /* 0x000fc80000000000 */
[----:B------:R-:W-:Y:S04]  /*37a80*/  STL.64 [R1+0xc0], R4 ;  /* 0x0000c00401007387 */ /* 0x000fe80000100a00 */
[----:B------:R-:W-:Y:S04]  /*37a90*/  STL.64 [R1+0xc8], R6 ;  /* 0x0000c80601007387 */ /* 0x000fe80000100a00 */
[----:B------:R-:W-:Y:S04]  /*37aa0*/  STL.64 [R1+0x2d78], R10 ;  /* 0x002d780a01007387 */ /* 0x000fe80000100a00 */
[----:B------:R0:W-:Y:S04]  /*37ab0*/  STL.64 [R1+0x2d70], R8 ;  /* 0x002d700801007387 */ /* 0x0001e80000100a00 */
[----:B0-----:R-:W2:Y:S04]  /*37ac0*/  LDL.LU.64 R8, [R1+0x610] ;  /* 0x0006100001087983 */ /* 0x001ea80000300a00 */
[----:B------:R-:W2:Y:S04]  /*37ad0*/  LDL.LU.64 R10, [R1+0x618] ;  /* 0x00061800010a7983 */ /* 0x000ea80000300a00 */
[----:B------:R-:W3:Y:S04]  /*37ae0*/  LDL.LU.64 R24, [R1+0x5f0] ;  /* 0x0005f00001187983 */ /* 0x000ee80000300a00 */
[----:B------:R-:W3:Y:S04]  /*37af0*/  LDL.LU.64 R26, [R1+0x5f8] ;  /* 0x0005f800011a7983 */ /* 0x000ee80000300a00 */
[----:B------:R-:W4:Y:S04]  /*37b00*/  LDL.LU.64 R4, [R1+0x5e0] ;  /* 0x0005e00001047983 */ /* 0x000f280000300a00 */
[----:B------:R-:W4:Y:S04]  /*37b10*/  LDL.LU.64 R6, [R1+0x5e8] ;  /* 0x0005e80001067983 */ /* 0x000f280000300a00 */
[----:B------:R-:W-:Y:S04]  /*37b20*/  STL.64 [R1+0x2d28], R22 ;  /* 0x002d281601007387 */ /* 0x000fe80000100a00 */
[----:B------:R0:W-:Y:S04]  /*37b30*/  STL.64 [R1+0x2d20], R20 ;  /* 0x002d201401007387 */ /* 0x0001e80000100a00 */
[----:B0-----:R-:W2:Y:S04]  /*37b40*/  LDL.LU.64 R20, [R1+0x290] ;  /* 0x0002900001147983 */ /* 0x001ea80000300a00 */
[----:B------:R-:W2:Y:S04]  /*37b50*/  LDL.LU.64 R22, [R1+0x298] ;  /* 0x0002980001167983 */ /* 0x000ea80000300a00 */
[----:B--2---:R-:W-:Y:S04]  /*37b60*/  STL.64 [R1+0x2d38], R22 ;  /* 0x002d381601007387 */ /* 0x004fe80000100a00 */
[----:B------:R0:W-:Y:S04]  /*37b70*/  STL.64 [R1+0x2d30], R20 ;  /* 0x002d301401007387 */ /* 0x0001e80000100a00 */
[----:B0-----:R-:W2:Y:S04]  /*37b80*/  LDL.LU.64 R20, [R1+0x5c0] ;  /* 0x0005c00001147983 */ /* 0x001ea80000300a00 */
[----:B------:R-:W2:Y:S01]  /*37b90*/  LDL.LU.64 R22, [R1+0x5c8] ;  /* 0x0005c80001167983 */ /* 0x000ea20000300a00 */
[C---:B------:R-:W-:Y:S03]  /*37ba0*/  HMMA.16816.F32 R8, R12.reuse, R18, R8 ;  /* 0x000000120c08723c */ /* 0x040fe60000001808 */
[----:B--2---:R-:W-:Y:S04]  /*37bb0*/  STL.64 [R1+0x2d48], R22 ;  /* 0x002d481601007387 */ /* 0x004fe80000100a00 */
[----:B------:R0:W-:Y:S04]  /*37bc0*/  STL.64 [R1+0x2d40], R20 ;  /* 0x002d401401007387 */ /* 0x0001e80000100a00 */
[----:B0-----:R-:W2:Y:S04]  /*37bd0*/  LDL.LU.64 R20, [R1+0x5d0] ;  /* 0x0005d00001147983 */ /* 0x001ea80000300a00 */
[----:B------:R-:W2:Y:S04]  /*37be0*/  LDL.LU.64 R22, [R1+0x5d8] ;  /* 0x0005d80001167983 */ /* 0x000ea80000300a00 */
[----:B------:R-:W-:Y:S04]  /*37bf0*/  STL.64 [R1+0xb0], R8 ;  /* 0x0000b00801007387 */ /* 0x000fe80000100a00 */
[----:B------:R0:W-:Y:S04]  /*37c00*/  STL.64 [R1+0xb8], R10 ;  /* 0x0000b80a01007387 */ /* 0x0001e80000100a00 */
[----:B0-----:R-:W2:Y:S04]  /*37c10*/  LDL.LU.64 R10, [R1+0x2d78] ;  /* 0x002d7800010a7983 */ /* 0x001ea80000300a00 */
[----:B------:R-:W2:Y:S02]  /*37c20*/  LDL.LU.64 R8, [R1+0x2d70] ;  /* 0x002d700001087983 */ /* 0x000ea40000300a00 */
[----:B--2---:R-:W-:-:S15]  /*37c30*/  HMMA.16816.F32 R8, R12, R16, R8 ;  /* 0x000000100c08723c */ /* 0x004fde0000001808 */
[----:B------:R-:W-:-:S04]  /*37c40*/  NOP ;  /* 0x0000000000007918 */ /* 0x000fc80000000000 */
[----:B------:R-:W-:Y:S04]  /*37c50*/  STL.64 [R1+0xa0], R8 ;  /* 0x0000a00801007387 */ /* 0x000fe80000100a00 */
[----:B------:R0:W-:Y:S04]  /*37c60*/  STL.64 [R1+0xa8], R10 ;  /* 0x0000a80a01007387 */ /* 0x0001e80000100a00 */
[----:B0-----:R-:W3:Y:S04]  /*37c70*/  LDL.LU.64 R10, [R1+0x2d68] ;  /* 0x002d6800010a7983 */ /* 0x001ee80000300a00 */
[----:B------:R-:W4:Y:S01]  /*37c80*/  LDL.LU.64 R8, [R1+0x2d60] ;  /* 0x002d600001087983 */ /* 0x000f220000300a00 */
[C---:B---3--:R-:W-:Y:S08]  /*37c90*/  HMMA.16816.F32 R24, R12.reuse, R10, R24 ;  /* 0x0000000a0c18723c */ /* 0x048ff00000001818 */
[C---:B----4-:R-:W-:Y:S11]  /*37ca0*/  HMMA.16816.F32 R4, R12.reuse, R8, R4 ;  /* 0x000000080c04723c */ /* 0x050ff60000001804 */
[----:B------:R0:W-:Y:S04]  /*37cb0*/  STL.64 [R1+0x90], R24 ;  /* 0x0000901801007387 */ /* 0x0001e80000100a00 */
[----:B------:R1:W-:Y:S04]  /*37cc0*/  STL.64 [R1+0x98], R26 ;  /* 0x0000981a01007387 */ /* 0x0003e80000100a00 */
[----:B0-----:R-:W2:Y:S04]  /*37cd0*/  LDL.LU.64 R24, [R1+0x530] ;  /* 0x0005300001187983 */ /* 0x001ea80000300a00 */
[----:B-1----:R-:W2:Y:S04]  /*37ce0*/  LDL.LU.64 R26, [R1+0x538] ;  /* 0x00053800011a7983 */ /* 0x002ea80000300a00 */
[----:B------:R-:W-:Y:S04]  /*37cf0*/  STL.64 [R1+0x80], R4 ;  /* 0x0000800401007387 */ /* 0x000fe80000100a00 */
[----:B------:R0:W-:Y:S04]  /*37d00*/  STL.64 [R1+0x88], R6 ;  /* 0x0000880601007387 */ /* 0x0001e80000100a00 */
[----:B0-----:R-:W3:Y:S04]  /*37d10*/  LDL.LU.64 R6, [R1+0x2d58] ;  /* 0x002d580001067983 */ /* 0x001ee80000300a00 */
[----:B------:R-:W4:Y:S01]  /*37d20*/  LDL.LU.64 R4, [R1+0x2d50] ;  /* 0x002d500001047983 */ /* 0x000f220000300a00 */
[----:B---3--:R-:W-:-:S15]  /*37d30*/  HMMA.16816.F32 R20, R12, R6, R20 ;  /* 0x000000060c14723c */ /* 0x008fde0000001814 */
[----:B------:R-:W-:-:S04]  /*37d40*/  NOP ;  /* 0x0000000000007918 */ /* 0x000fc80000000000 */
[----:B------:R-:W-:Y:S04]  /*37d50*/  STL.64 [R1+0x70], R20 ;  /* 0x0000701401007387 */ /* 0x000fe80000100a00 */
[----:B------:R0:W-:Y:S04]  /*37d60*/  STL.64 [R1+0x78], R22 ;  /* 0x0000781601007387 */ /* 0x0001e80000100a00 */
[----:B0-----:R-:W4:Y:S04]  /*37d70*/  LDL.LU.64 R22, [R1+0x2d48] ;  /* 0x002d480001167983 */ /* 0x001f280000300a00 */
[----:B------:R-:W4:Y:S02]  /*37d80*/  LDL.LU.64 R20, [R1+0x2d40] ;  /* 0x002d400001147983 */ /* 0x000f240000300a00 */
[----:B----4-:R-:W-:-:S15]  /*37d90*/  HMMA.16816.F32 R20, R12, R4, R20 ;  /* 0x000000040c14723c */ /* 0x010fde0000001814 */
[----:B------:R-:W-:-:S04]  /*37da0*/  NOP ;  /* 0x0000000000007918 */ /* 0x000fc80000000000 */
[----:B------:R-:W-:Y:S04]  /*37db0*/  STL.64 [R1+0x160], R20 ;  /* 0x0001601401007387 */ /* 0x000fe80000100a00 */
[----:B------:R0:W-:Y:S04]  /*37dc0*/  STL.64 [R1+0x168], R22 ;  /* 0x0001681601007387 */ /* 0x0001e80000100a00 */
[----:B0-----:R-:W3:Y:S04]  /*37dd0*/  LDL.LU.64 R22, [R1+0x2d38] ;  /* 0x002d380001167983 */ /* 0x001ee80000300a00 */
[----:B------:R-:W3:Y:S04]  /*37de0*/  LDL.LU.64 R20, [R1+0x2d30] ;  /* 0x002d300001147983 */ /* 0x000ee80000300a00 */
[----:B------:R-:W-:Y:S04]  /*37df0*/  STL.64 [R1+0x2d08], R6 ;  /* 0x002d080601007387 */ /* 0x000fe80000100a00 */
[----:B------:R0:W-:Y:S04]  /*37e00*/  STL.64 [R1+0x2d00], R4 ;  /* 0x002d000401007387 */ /* 0x0001e80000100a00 */
[----:B0-----:R-:W4:Y:S04]  /*37e10*/  LDL.LU.64 R4, [R1+0x510] ;  /* 0x0005100001047983 */ /* 0x001f280000300a00 */
[----:B------:R-:W4:Y:S01]  /*37e20*/  LDL.LU.64 R6, [R1+0x518] ;  /* 0x0005180001067983 */ /* 0x000f220000300a00 */
[----:B---3--:R-:W-:Y:S03]  /*37e30*/  HMMA.16816.F32 R12, R12, R2, R20 ;  /* 0x000000020c0c723c */ /* 0x008fe60000001814 */
[----:B------:R-:W3:Y:S04]  /*37e40*/  LDL.LU.64 R22, [R1+0x2d28] ;  /* 0x002d280001167983 */ /* 0x000ee80000300a00 */
[----:B------:R-:W2:-:S12]  /*37e50*/  LDL.LU.64 R20, [R1+0x2d20] ;  /* 0x002d200001147983 */ /* 0x000e980000300a00 */
[----:B------:R0:W-:Y:S04]  /*37e60*/  STL.64 [R1+0x150], R12 ;  /* 0x0001500c01007387 */ /* 0x0001e80000100a00 */
[----:B------:R1:W-:Y:S04]  /*37e70*/  STL.64 [R1+0x158], R14 ;  /* 0x0001580e01007387 */ /* 0x0003e80000100a00 */
[----:B0-----:R-:W2:Y:S04]  /*37e80*/  LDL.LU R13, [R1+0x1f4] ;  /* 0x0001f400010d7983 */ /* 0x001ea80000300800 */
[----:B-1----:R-:W2:Y:S04]  /*37e90*/  LDL.LU R14, [R1+0x1f0] ;  /* 0x0001f000010e7983 */ /* 0x002ea80000300800 */
        /* <DEDUP_REMOVED lines=11> */
[----:B------:R0:W-:Y:S04]  /*37f50*/  STL.64 [R1+0x170], R24 ;  /* 0x0001701801007387 */ /* 0x0001e80000100a00 */
[----:B------:R-:W-:Y:S04]  /*37f60*/  STL.64 [R1+0x178], R26 ;  /* 0x0001781a01007387 */ /* 0x000fe80000100a00 */
[----:B0-----:R-:W2:Y:S04]  /*37f70*/  LDL.LU R24, [R1+0x218] ;  /* 0x0002180001187983 */ /* 0x001ea80000300800 */
[----:B------:R-:W-:Y:S04]  /*37f80*/  STL [R1+0x2cdc], R20 ;  /* 0x002cdc1401007387 */ /* 0x000fe80000100800 */
[----:B------:R0:W-:Y:S04]  /*37f90*/  STL [R1+0x2cd8], R21 ;  /* 0x002cd81501007387 */ /* 0x0001e80000100800 */
[----:B0-----:R-:W3:Y:S04]  /*37fa0*/  LDL.LU.64 R20, [R1+0x520] ;  /* 0x0005200001147983 */ /* 0x001ee80000300a00 */
[----:B------:R-:W3:Y:S02]  /*37fb0*/  LDL.LU.64 R22, [R1+0x528] ;  /* 0x0005280001167983 */ /* 0x000ee40000300a00 */
[----:B---3--:R-:W-:-:S15]  /*37fc0*/  HMMA.16816.F32 R20, R12, R18, R20 ;  /* 0x000000120c14723c */ /* 0x008fde0000001814 */
[----:B------:R-:W-:-:S04]  /*37fd0*/  NOP ;  /* 0x0000000000007918 */ /* 0x000fc80000000000 */
[----:B------:R-:W-:Y:S04]  /*37fe0*/  STL.64 [R1+0x180], R20 ;  /* 0x0001801401007387 */ /* 0x000fe80000100a00 */
[----:B------:R4:W-:Y:S02]  /*37ff0*/  STL.64 [R1+0x188], R22 ;  /* 0x0001881601007387 */ /* 0x0009e40000100a00 */
[----:B----4-:R-:W-:Y:S02]  /*38000*/  HMMA.16816.F32 R20, R12, R16, R4 ;  /* 0x000000100c14723c */ /* 0x010fe40000001804 */
[----:B------:R-:W3:Y:S04]  /*38010*/  LDL.LU.64 R4, [R1+0x4f0] ;  /* 0x0004f00001047983 */ /* 0x000ee80000300a00 */
[----:B------:R-:W4:-:S13]  /*38020*/  LDL.LU.64 R6, [R1+0x4f8] ;  /* 0x0004f80001067983 */ /* 0x000f1a0000300a00 */
[----:B------:R-:W-:Y:S04]  /*38030*/  STL.64 [R1+0x190], R20 ;  /* 0x0001901401007387 */ /* 0x000fe80000100a00 */
[----:B------:R-:W-:Y:S04]  /*38040*/  STL.64 [R1+0x198], R22 ;  /* 0x0001981601007387 */ /* 0x000fe80000100a00 */
[----:B----4-:R-:W-:Y:S04]  /*38050*/  STL.64 [R1+0x2d18], R6 ;  /* 0x002d180601007387 */ /* 0x010fe80000100a00 */
[----:B---3--:R0:W-:Y:S04]  /*38060*/  STL.64 [R1+0x2d10], R4 ;  /* 0x002d100401007387 */ /* 0x0081e80000100a00 */
[----:B0-----:R-:W3:Y:S04]  /*38070*/  LDL.LU.64 R4, [R1+0x500] ;  /* 0x0005000001047983 */ /* 0x001ee80000300a00 */
[----:B------:R-:W3:Y:S04]  /*38080*/  LDL.LU.64 R6, [R1+0x508] ;  /* 0x0005080001067983 */ /* 0x000ee80000300a00 */
[----:B------:R0:W-:Y:S04]  /*38090*/  STL.64 [R1+0x2cd0], R18 ;  /* 0x002cd01201007387 */ /* 0x0001e80000100a00 */
[----:B0-----:R-:W4:Y:S04]  /*380a0*/  LDL.LU R18, [R1+0x210] ;  /* 0x0002100001127983 */ /* 0x001f280000300800 */
[----:B------:R-:W4:Y:S04]  /*380b0*/  LDL.LU R19, [R1+0x21c] ;  /* 0x00021c0001137983 */ /* 0x000f280000300800 */
[----:B------:R0:W-:Y:S04]  /*380c0*/  STL.64 [R1+0x2cc8], R16 ;  /* 0x002cc81001007387 */ /* 0x0001e80000100a00 */
[----:B0-----:R-:W2:Y:S04]  /*380d0*/  LDL.LU R17, [R1+0x214] ;  /* 0x0002140001117983 */ /* 0x001ea80000300800 */
[----:B----4-:R-:W-:Y:S04]  /*380e0*/  STL.64 [R1+0x2ce8], R18 ;  /* 0x002ce81201007387 */ /* 0x010fe80000100a00 */
[----:B--2---:R0:W-:Y:S04]  /*380f0*/  STL [R1+0x2ce0], R17 ;  /* 0x002ce01101007387 */ /* 0x0041e80000100800 */
[----:B0-----:R-:W2:Y:S04]  /*38100*/  LDL.LU.64 R16, [R1+0x4d0] ;  /* 0x0004d00001107983 */ /* 0x001ea80000300a00 */
[----:B------:R-:W4:Y:S01]  /*38110*/  LDL.LU.64 R18, [R1+0x4d8] ;  /* 0x0004d80001127983 */ /* 0x000f220000300a00 */
[C---:B---3--:R-:W-:Y:S03]  /*38120*/  HMMA.16816.F32 R4, R12.reuse, R10, R4 ;  /* 0x0000000a0c04723c */ /* 0x048fe60000001804 */
[----:B----4-:R-:W-:Y:S04]  /*38130*/  STL.64 [R1+0x2cf8], R18 ;  /* 0x002cf81201007387 */ /* 0x010fe80000100a00 */
[----:B--2---:R0:W-:Y:S04]  /*38140*/  STL.64 [R1+0x2cf0], R16 ;  /* 0x002cf01001007387 */ /* 0x0041e80000100a00 */
[----:B0-----:R-:W2:Y:S04]  /*38150*/  LDL.LU.64 R16, [R1+0x4e0] ;  /* 0x0004e00001107983 */ /* 0x001ea80000300a00 */
[----:B------:R-:W2:Y:S04]  /*38160*/  LDL.LU.64 R18, [R1+0x4e8] ;  /* 0x0004e80001127983 */ /* 0x000ea80000300a00 */
[----:B------:R-:W3:Y:S04]  /*38170*/  LDL.LU R25, [R1+0x6f4] ;  /* 0x0006f40001197983 */ /* 0x000ee80000300800 */
[----:B------:R-:W4:Y:S04]  /*38180*/  LDL.LU R26, [R1+0x6f0] ;  /* 0x0006f000011a7983 */ /* 0x000f280000300800 */
[----:B------:R-:W4:Y:S04]  /*38190*/  LDL.LU R27, [R1+0x6fc] ;  /* 0x0006fc00011b7983 */ /* 0x000f280000300800 */
[----:B----4-:R-:W-:Y:S04]  /*381a0*/  STL.64 [R1+0x2c70], R26 ;  /* 0x002c701a01007387 */ /* 0x010fe80000100a00 */
[----:B---3--:R-:W-:Y:S04]  /*381b0*/  STL [R1+0x2c68], R25 ;  /* 0x002c681901007387 */ /* 0x008fe80000100800 */
[----:B------:R-:W3:Y:S04]  /*381c0*/  LDL.LU R29, [R1+0x6f8] ;  /* 0x0006f800011d7983 */ /* 0x000ee80000300800 */
[----:B------:R-:W4:Y:S04]  /*381d0*/  LDL.LU R28, [R1+0x704] ;  /* 0x00070400011c7983 */ /* 0x000f280000300800 */
[----:B------:R-:W4:Y:S04]  /*381e0*/  LDL.LU R22, [R1+0x700] ;  /* 0x0007000001167983 */ /* 0x000f280000300800 */
[----:B------:R-:W2:Y:S04]  /*381f0*/  LDL.LU R23, [R1+0x70c] ;  /* 0x00070c0001177983 */ /* 0x000ea80000300800 */
[----:B------:R-:W2:Y:S04]  /*38200*/  LDL.LU R0, [R1+0x708] ;  /* 0x0007080001007983 */ /* 0x000ea80000300800 */
        /* <DEDUP_REMOVED lines=8> */
[----:B0-----:R-:W2:Y:S04]  /*38290*/  LDL.LU.64 R6, [R1+0x2d08] ;  /* 0x002d080001067983 */ /* 0x001ea80000300a00 */
[----:B------:R-:W3:Y:S04]  /*382a0*/  LDL.LU.64 R4, [R1+0x2d00] ;  /* 0x002d000001047983 */ /* 0x000ee80000300a00 */
[----:B------:R-:W3:Y:S04]  /*382b0*/  LDL.LU R20, [R1+0x224] ;  /* 0x0002240001147983 */ /* 0x000ee80000300800 */
[----:B------:R-:W3:Y:S04]  /*382c0*/  LDL.LU R21, [R1+0x22c] ;  /* 0x00022c0001157983 */ /* 0x000ee80000300800 */
[----:B------:R-:W-:Y:S04]  /*382d0*/  STL.64 [R1+0x2cb0], R10 ;  /* 0x002cb00a01007387 */ /* 0x000fe80000100a00 */
[----:B------:R0:W-:Y:S04]  /*382e0*/  STL.64 [R1+0x2ca8], R8 ;  /* 0x002ca80801007387 */ /* 0x0001e80000100a00 */
[----:B0-----:R-:W3:Y:S04]  /*382f0*/  LDL.LU.64 R8, [R1+0x280] ;  /* 0x0002800001087983 */ /* 0x001ee80000300a00 */
[----:B------:R-:W3:Y:S01]  /*38300*/  LDL.LU.64 R10, [R1+0x288] ;  /* 0x00028800010a7983 */ /* 0x000ee20000300a00 */
        /* <DEDUP_REMOVED lines=11> */
[----:B------:R-:W3:Y:S04]  /*383c0*/  LDL.LU R17, [R1+0x2ce0] ;  /* 0x002ce00001117983 */ /* 0x000ee80000300800 */
[----:B------:R-:W-:Y:S04]  /*383d0*/  STL.64 [R1+0x2c90], R6 ;  /* 0x002c900601007387 */ /* 0x000fe80000100a00 */
[----:B------:R0:W-:Y:S02]  /*383e0*/  STL.64 [R1+0x2c88], R4 ;  /* 0x002c880401007387 */ /* 0x0001e40000100a00 */
[----:B0-----:R-:W-:Y:S02]  /*383f0*/  HMMA.16816.F32 R4, R12, R2, R8 ;  /* 0x000000020c04723c */ /* 0x001fe40000001808 */
[----:B------:R-:W4:Y:S04]  /*38400*/  LDL.LU R14, [R1+0x220] ;  /* 0x00022000010e7983 */ /* 0x000f280000300800 */
[----:B------:R-:W4:-:S13]  /*38410*/  LDL.LU R15, [R1+0x228] ;  /* 0x00022800010f7983 */ /* 0x000f1a0000300800 */
[----:B------:R-:W-:Y:S04]  /*38420*/  STL.64 [R1+0x1d0], R4 ;  /* 0x0001d00401007387 */ /* 0x000fe80000100a00 */
[----:B------:R-:W-:Y:S01]  /*38430*/  STL.64 [R1+0x1d8], R6 ;  /* 0x0001d80601007387 */ /* 0x000fe20000100a00 */
[----:B--2---:R-:W-:Y:S02]  /*38440*/  IMAD R13, R24, 0x100, R19 ;  /* 0x00000100180d7824 */ /* 0x004fe400078e0213 */
[----:B---3--:R-:W-:Y:S02]  /*38450*/  IMAD R12, R18, 0x100, R17 ;  /* 0x00000100120c7824 */ /* 0x008fe400078e0211 */
[----:B------:R-:W2:Y:S04]  /*38460*/  LDL.LU.64 R16, [R1+0x4c0] ;  /* 0x0004c00001107983 */ /* 0x000ea80000300a00 */
[----:B------:R-:W2:Y:S04]  /*38470*/  LDL.LU.64 R18, [R1+0x4c8] ;  /* 0x0004c80001127983 */ /* 0x000ea80000300a00 */
[----:B------:R-:W3:Y:S04]  /*38480*/  LDL.LU.64 R8, [R1+0x4a0] ;  /* 0x0004a00001087983 */ /* 0x000ee80000300a00 */
[----:B------:R-:W2:Y:S04]  /*38490*/  LDL.LU.64 R10, [R1+0x4a8] ;  /* 0x0004a800010a7983 */ /* 0x000ea80000300a00 */
[----:B--2---:R-:W-:Y:S04]  /*384a0*/  STL.64 [R1+0x2cc0], R10 ;  /* 0x002cc00a01007387 */ /* 0x004fe80000100a00 */
[----:B---3--:R0:W-:Y:S04]  /*384b0*/  STL.64 [R1+0x2cb8], R8 ;  /* 0x002cb80801007387 */ /* 0x0081e80000100a00 */
[----:B0-----:R-:W2:Y:S04]  /*384c0*/  LDL.LU.64 R8, [R1+0x4b0] ;  /* 0x0004b00001087983 */ /* 0x001ea80000300a00 */
        /* <DEDUP_REMOVED lines=8> */
[----:B------:R-:W2:Y:S01]  /*38550*/  LDL.LU.64 R26, [R1+0x468] ;  /* 0x00046800011a7983 */ /* 0x000ea20000300a00 */
[----:B----4-:R-:W-:-:S02]  /*38560*/  IMAD R14, R14, 0x100, R20 ;  /* 0x000001000e0e7824 */ /* 0x010fc400078e0214 */
[----:B------:R-:W-:Y:S01]  /*38570*/  IMAD R15, R15, 0x100, R21 ;  /* 0x000001000f0f7824 */ /* 0x000fe200078e0215 */
[----:B--2---:R-:W-:Y:S04]  /*38580*/  STL.64 [R1+0x2c80], R26 ;  /* 0x002c801a01007387 */ /* 0x004fe80000100a00 */
[----:B---3--:R0:W-:Y:S04]  /*38590*/  STL.64 [R1+0x2c78], R24 ;  /* 0x002c781801007387 */ /* 0x0081e80000100a00 */
[----:B0-----:R-:W2:Y:S04]  /*385a0*/  LDL.LU.64 R24, [R1+0x470] ;  /* 0x0004700001187983 */ /* 0x001ea80000300a00 */
[----:B------:R-:W2:Y:S04]  /*385b0*/  LDL.LU.64 R26, [R1+0x478] ;  /* 0x00047800011a7983 */ /* 0x000ea80000300a00 */
[----:B------:R-:W3:Y:S04]  /*385c0*/  LDL.LU R20, [R1+0x2cdc] ;  /* 0x002cdc0001147983 */ /* 0x000ee80000300800 */
[----:B------:R-:W3:Y:S01]  /*385d0*/  LDL.LU R21, [R1+0x2cd8] ;  /* 0x002cd80001157983 */ /* 0x000ee20000300800 */
[----:B------:R-:W-:-:S02]  /*385e0*/  F2FP.F16.E5M2.UNPACK_B R12, R12 ;  /* 0x0000000cff0c723e */ /* 0x000fc400020004ff */
[----:B------:R-:W-:Y:S02]  /*385f0*/  F2FP.F16.E5M2.UNPACK_B R13, R13 ;  /* 0x0000000dff0d723e */ /* 0x000fe400020004ff */
[----:B------:R-:W-:Y:S02]  /*38600*/  F2FP.F16.E5M2.UNPACK_B R14, R14 ;  /* 0x0000000eff0e723e */ /* 0x000fe400020004ff */
[----:B------:R-:W-:-:S07]  /*38610*/  F2FP.F16.E5M2.UNPACK_B R15, R15 ;  /* 0x0000000fff0f723e */ /* 0x000fce00020004ff */
[----:B---3--:R-:W-:-:S15]  /*38620*/  HMMA.16816.F32 R16, R12, R20, R16 ;  /* 0x000000140c10723c */ /* 0x008fde0000001810 */
[----:B------:R-:W-:-:S04]  /*38630*/  NOP ;  /* 0x0000000000007918 */ /* 0x000fc80000000000 */
        /* <DEDUP_REMOVED lines=15> */
[----:B------:R-:W4:Y:S04]  /*38730*/  LDL.LU.64 R8, [R1+0x2ca8] ;  /* 0x002ca80001087983 */ /* 0x000f280000300a00 */
[----:B------:R-:W-:Y:S04]  /*38740*/  STL.64 [R1+0x2c60], R18 ;  /* 0x002c601201007387 */ /* 0x000fe80000100a00 */
[----:B------:R0:W-:Y:S04]  /*38750*/  STL.64 [R1+0x2c58], R16 ;  /* 0x002c581001007387 */ /* 0x0001e80000100a00 */
[----:B0-----:R-:W2:Y:S04]  /*38760*/  LDL.LU.64 R16, [R1+0x270] ;  /* 0x0002700001107983 */ /* 0x001ea80000300a00 */
[----:B------:R-:W2:Y:S01]  /*38770*/  LDL.LU.64 R18, [R1+0x278] ;  /* 0x0002780001127983 */ /* 0x000ea20000300a00 */
        /* <DEDUP_REMOVED lines=23> */
[----:B------:R-:W2:Y:S04]  /*388f0*/  LDL.LU R25, [R1+0x2c68] ;  /* 0x002c680001197983 */ /* 0x000ea80000300800 */
[----:B------:R-:W-:Y:S04]  /*38900*/  STL.64 [R1+0x2c40], R6 ;  /* 0x002c400601007387 */ /* 0x000fe80000100a00 */
[----:B------:R0:W-:Y:S02]  /*38910*/  STL.64 [R1+0x2c38], R4 ;  /* 0x002c380401007387 */ /* 0x0001e40000100a00 */
[----:B0-----:R-:W-:-:S15]  /*38920*/  HMMA.16816.F32 R4, R12, R2, R16 ;  /* 0x000000020c04723c */ /* 0x001fde0000001810 */
[----:B------:R-:W-:-:S04]  /*38930*/  NOP ;  /* 0x0000000000007918 */ /* 0x000fc80000000000 */
[----:B------:R0:W-:Y:S04]  /*38940*/  STL.64 [R1+0x250], R4 ;  /* 0x0002500401007387 */ /* 0x0001e80000100a00 */
[----:B------:R1:W-:Y:S04]  /*38950*/  STL.64 [R1+0x258], R6 ;  /* 0x0002580601007387 */ /* 0x0003e80000100a00 */
[----:B------:R-:W3:Y:S04]  /*38960*/  LDL.LU.64 R16, [R1+0x450] ;  /* 0x0004500001107983 */ /* 0x000ee80000300a00 */
[----:B------:R-:W3:Y:S04]  /*38970*/  LDL.LU.64 R18, [R1+0x458] ;  /* 0x0004580001127983 */ /* 0x000ee80000300a00 */
[----:B0-----:R-:W4:Y:S04]  /*38980*/  LDL.LU.64 R4, [R1+0x2b0] ;  /* 0x0002b00001047983 */ /* 0x001f280000300a00 */
[----:B-1----:R-:W3:Y:S01]  /*38990*/  LDL.LU.64 R6, [R1+0x2b8] ;  /* 0x0002b80001067983 */ /* 0x002ee20000300a00 */
[----:B--2---:R-:W-:-:S02]  /*389a0*/  IMAD R12, R26, 0x100, R25 ;  /* 0x000001001a0c7824 */ /* 0x004fc400078e0219 */
[----:B------:R-:W-:Y:S01]  /*389b0*/  IMAD R13, R29, 0x100, R27 ;  /* 0x000001001d0d7824 */ /* 0x000fe200078e021b */
[----:B---3--:R-:W-:Y:S04]  /*389c0*/  STL.64 [R1+0x2c50], R6 ;  /* 0x002c500601007387 */ /* 0x008fe80000100a00 */
[----:B----4-:R0:W-:Y:S04]  /*389d0*/  STL.64 [R1+0x2c48], R4 ;  /* 0x002c480401007387 */ /* 0x0101e80000100a00 */
[----:B0-----:R-:W2:Y:S04]  /*389e0*/  LDL.LU.64 R4, [R1+0x2a0] ;  /* 0x0002a00001047983 */ /* 0x001ea80000300a00 */
[----:B------:R-:W2:Y:S04]  /*389f0*/  LDL.LU.64 R6, [R1+0x2a8] ;  /* 0x0002a80001067983 */ /* 0x000ea80000300a00 */
[----:B------:R-:W3:Y:S04]  /*38a00*/  LDL.LU R24, [R1+0x714] ;  /* 0x0007140001187983 */ /* 0x000ee80000300800 */
[----:B------:R-:W3:Y:S04]  /*38a10*/  LDL.LU R25, [R1+0x710] ;  /* 0x0007100001197983 */ /* 0x000ee80000300800 */
[----:B------:R-:W4:Y:S04]  /*38a20*/  LDL.LU R26, [R1+0x71c] ;  /* 0x00071c00011a7983 */ /* 0x000f280000300800 */
[----:B------:R-:W4:Y:S01]  /*38a30*/  LDL.LU R27, [R1+0x718] ;  /* 0x00071800011b7983 */ /* 0x000f220000300800 */
[----:B------:R-:W-:-:S02]  /*38a40*/  IMAD R14, R22, 0x100, R28 ;  /* 0x00000100160e7824 */ /* 0x000fc400078e021c */
[----:B------:R-:W-:Y:S01]  /*38a50*/  IMAD R15, R0, 0x100, R23 ;  /* 0x00000100000f7824 */ /* 0x000fe200078e0217 */
[----:B------:R-:W-:Y:S02]  /*38a60*/  F2FP.F16.E5M2.UNPACK_B R12, R12 ;  /* 0x0000000cff0c723e */ /* 0x000fe400020004ff */
[----:B------:R-:W-:Y:S02]  /*38a70*/  F2FP.F16.E5M2.UNPACK_B R13, R13 ;  /* 0x0000000dff0d723e */ /* 0x000fe400020004ff */
[----:B------:R-:W-:Y:S02]  /*38a80*/  F2FP.F16.E5M2.UNPACK_B R14, R14 ;  /* 0x0000000eff0e723e */ /* 0x000fe400020004ff */
[----:B------:R-:W-:-:S07]  /*38a90*/  F2FP.F16.E5M2.UNPACK_B R15, R15 ;  /* 0x0000000fff0f723e */ /* 0x000fce00020004ff */
[----:B------:R-:W-:-:S15]  /*38aa0*/  HMMA.16816.F32 R16, R12, R20, R16 ;  /* 0x000000140c10723c */ /* 0x000fde0000001810 */
[----:B------:R-:W-:-:S04]  /*38ab0*/  NOP ;  /* 0x0000000000007918 */ /* 0x000fc80000000000 */
[----:B------:R-:W-:Y:S01]  /*38ac0*/  IMAD.MOV.U32 R0, RZ, RZ, R19 ;  /* 0x000000ffff007224 */ /* 0x000fe200078e0013 */
[----:B----4-:R-:W-:Y:S04]  /*38ad0*/  STL.64 [R1+0x2c30], R26 ;  /* 0x002c301a01007387 */ /* 0x010fe80000100a00 */
[----:B---3--:R0:W-:Y:S04]  /*38ae0*/  STL.64 [R1+0x2c28], R24 ;  /* 0x002c281801007387 */ /* 0x0081e80000100a00 */
[----:B0-----:R-:W3:Y:S04]  /*38af0*/  LDL.LU.64 R24, [R1+0x430] ;  /* 0x0004300001187983 */ /* 0x001ee80000300a00 */
[----:B------:R-:W3:Y:S04]  /*38b00*/  LDL.LU.64 R26, [R1+0x438] ;  /* 0x00043800011a7983 */ /* 0x000ee80000300a00 */
[----:B------:R-:W-:Y:S04]  /*38b10*/  STL.64 [R1+0x270], R16 ;  /* 0x0002701001007387 */ /* 0x000fe80000100a00 */
[----:B------:R0:W-:Y:S04]  /*38b20*/  STL [R1+0x278], R18 ;  /* 0x0002781201007387 */ /* 0x0001e80000100800 */
[----:B0-----:R-:W4:Y:S04]  /*38b30*/  LDL.LU.64 R18, [R1+0x2c60] ;  /* 0x002c600001127983 */ /* 0x001f280000300a00 */
[----:B------:R-:W3:Y:S04]  /*38b40*/  LDL.LU.64 R16, [R1+0x2c58] ;  /* 0x002c580001107983 */ /* 0x000ee80000300a00 */
[----:B------:R-:W-:Y:S04]  /*38b50*/  STL [R1+0x2c24], R20 ;  /* 0x002c241401007387 */ /* 0x000fe80000100800 */
[----:B------:R0:W-:Y:S04]  /*38b60*/  STL [R1+0x2c20], R21 ;  /* 0x002c201501007387 */ /* 0x0001e80000100800 */
[----:B0-----:R-:W4:Y:S04]  /*38b70*/  LDL.LU.64 R20, [R1+0x440] ;  /* 0x0004400001147983 */ /* 0x001f280000300a00 */
[----:B------:R-:W4:Y:S04]  /*38b80*/  LDL.LU.64 R22, [R1+0x448] ;  /* 0x0004480001167983 */ /* 0x000f280000300a00 */
[----:B------:R-:W-:Y:S01]  /*38b90*/  STL [R1+0x2a10], R0 ;  /* 0x002a100001007387 */ /* 0x000fe20000100800 */
[C---:B--2---:R-:W-:Y:S08]  /*38ba0*/  HMMA.16816.F32 R4, R12.reuse, R10, R4 ;  /* 0x0000000a0c04723c */ /* 0x044ff00000001804 */
[----:B----4-:R-:W-:-:S15]  /*38bb0*/  HMMA.16816.F32 R20, R12, R18, R20 ;  /* 0x000000120c14723c */ /* 0x010fde0000001814 */
[----:B------:R-:W-:-:S04]  /*38bc0*/  NOP ;  /* 0x0000000000007918 */ /* 0x000fc80000000000 */
[----:B------:R-:W-:Y:S04]  /*38bd0*/  STL.64 [R1+0x280], R20 ;  /* 0x0002801401007387 */ /* 0x000fe80000100a00 */
[----:B------:R3:W-:Y:S02]  /*38be0*/  STL.64 [R1+0x288], R22 ;  /* 0x0002881601007387 */ /* 0x0007e40000100a00 */
[----:B---3--:R-:W-:Y:S02]  /*38bf0*/  HMMA.16816.F32 R20, R12, R16, R24 ;  /* 0x000000100c14723c */ /* 0x008fe40000001818 */
[----:B------:R-:W2:Y:S04]  /*38c00*/  LDL.LU.64 R24, [R1+0x2c0] ;  /* 0x0002c00001187983 */ /* 0x000ea80000300a00 */
[----:B------:R-:W2:-:S13]  /*38c10*/  LDL.LU.64 R26, [R1+0x2c8] ;  /* 0x0002c800011a7983 */ /* 0x000e9a0000300a00 */
[----:B------:R0:W-:Y:S04]  /*38c20*/  STL.64 [R1+0x290], R20 ;  /* 0x0002901401007387 */ /* 0x0001e80000100a00 */
[----:B------:R-:W-:Y:S04]  /*38c30*/  STL.64 [R1+0x298], R22 ;  /* 0x0002981601007387 */ /* 0x000fe80000100a00 */
[----:B0-----:R-:W3:Y:S04]  /*38c40*/  LDL.LU R20, [R1+0x724] ;  /* 0x0007240001147983 */ /* 0x001ee80000300800 */
[----:B------:R-:W4:Y:S04]  /*38c50*/  LDL.LU R21, [R1+0x72c] ;  /* 0x00072c0001157983 */ /* 0x000f280000300800 */
[----:B------:R-:W-:Y:S04]  /*38c60*/  STL.64 [R1+0x2c18], R18 ;  /* 0x002c181201007387 */ /* 0x000fe80000100a00 */
        /* <DEDUP_REMOVED lines=13> */
[----:B------:R-:W-:Y:S04]  /*38d40*/  STL.64 [R1+0x2c08], R10 ;  /* 0x002c080a01007387 */ /* 0x000fe80000100a00 */
[----:B------:R0:W-:Y:S04]  /*38d50*/  STL.64 [R1+0x2c00], R8 ;  /* 0x002c000801007387 */ /* 0x0001e80000100a00 */
[----:B0-----:R-:W3:Y:S04]  /*38d60*/  LDL.LU.64 R8, [R1+0x2e0] ;  /* 0x0002e00001087983 */ /* 0x001ee80000300a00 */
[----:B------:R-:W3:Y:S04]  /*38d70*/  LDL.LU.64 R10, [R1+0x2e8] ;  /* 0x0002e800010a7983 */ /* 0x000ee80000300a00 */
[----:B------:R-:W3:Y:S04]  /*38d80*/  LDL.LU R22, [R1+0x730] ;  /* 0x0007300001167983 */ /* 0x000ee80000300800 */
[----:B------:R-:W3:Y:S04]  /*38d90*/  LDL.LU R0, [R1+0x73c] ;  /* 0x00073c0001007983 */ /* 0x000ee80000300800 */
[----:B------:R-:W3:Y:S04]  /*38da0*/  LDL.LU R23, [R1+0x738] ;  /* 0x0007380001177983 */ /* 0x000ee80000300800 */
[----:B------:R-:W4:Y:S04]  /*38db0*/  LDL.LU R28, [R1+0x740] ;  /* 0x00074000011c7983 */ /* 0x000f280000300800 */
[----:B------:R-:W4:Y:S01]  /*38dc0*/  LDL.LU R29, [R1+0x748] ;  /* 0x00074800011d7983 */ /* 0x000f220000300800 */
[----:B--2---:R-:W-:-:S15]  /*38dd0*/  HMMA.16816.F32 R24, R12, R6, R24 ;  /* 0x000000060c18723c */ /* 0x004fde0000001818 */
[----:B------:R-:W-:-:S04]  /*38de0*/  NOP ;  /* 0x0000000000007918 */ /* 0x000fc80000000000 */
[----:B------:R-:W-:Y:S04]  /*38df0*/  STL.64 [R1+0x2c0], R24 ;  /* 0x0002c01801007387 */ /* 0x000fe80000100a00 */
[----:B------:R0:W-:Y:S04]  /*38e00*/  STL.64 [R1+0x2c8], R26 ;  /* 0x0002c81a01007387 */ /* 0x0001e80000100a00 */
[----:B0-----:R-:W2:Y:S04]  /*38e10*/  LDL.LU.64 R26, [R1+0x2c30] ;  /* 0x002c3000011a7983 */ /* 0x001ea80000300a00 */
[----:B------:R-:W4:Y:S01]  /*38e20*/  LDL.LU.64 R24, [R1+0x2c28] ;  /* 0x002c280001187983 */ /* 0x000f220000300a00 */
[C---:B---3--:R-:W-:Y:S03]  /*38e30*/  HMMA.16816.F32 R8, R12.reuse, R4, R8 ;  /* 0x000000040c08723c */ /* 0x048fe60000001808 */
[----:B------:R-:W-:Y:S04]  /*38e40*/  STL.64 [R1+0x2be8], R6 ;  /* 0x002be80601007387 */ /* 0x000fe80000100a00 */
[----:B------:R0:W-:Y:S02]  /*38e50*/  STL.64 [R1+0x2be0], R4 ;  /* 0x002be00401007387 */ /* 0x0001e40000100a00 */
[----:B0-----:R-:W-:Y:S10]  /*38e60*/  HMMA.16816.F32 R4, R12, R2, R16 ;  /* 0x000000020c04723c */ /* 0x001ff40000001810 */
[----:B------:R0:W-:Y:S04]  /*38e70*/  STL.64 [R1+0x2e0], R8 ;  /* 0x0002e00801007387 */ /* 0x0001e80000100a00 */
[----:B------:R1:W-:Y:S04]  /*38e80*/  STL.64 [R1+0x2e8], R10 ;  /* 0x0002e80a01007387 */ /* 0x0003e80000100a00 */
[----:B------:R-:W3:Y:S04]  /*38e90*/  LDL.LU R14, [R1+0x720] ;  /* 0x00072000010e7983 */ /* 0x000ee80000300800 */
[----:B------:R-:W3:Y:S04]  /*38ea0*/  LDL.LU R15, [R1+0x728] ;  /* 0x00072800010f7983 */ /* 0x000ee80000300800 */
[----:B------:R0:W-:Y:S04]  /*38eb0*/  STL.64 [R1+0x2d0], R4 ;  /* 0x0002d00401007387 */ /* 0x0001e80000100a00 */
[----:B------:R0:W-:Y:S04]  /*38ec0*/  STL.64 [R1+0x2d8], R6 ;  /* 0x0002d80601007387 */ /* 0x0001e80000100a00 */
[----:B------:R-:W3:Y:S04]  /*38ed0*/  LDL.LU.64 R16, [R1+0x2f0] ;  /* 0x0002f00001107983 */ /* 0x000ee80000300a00 */
[----:B------:R-:W3:Y:S01]  /*38ee0*/  LDL.LU.64 R18, [R1+0x2f8] ;  /* 0x0002f80001127983 */ /* 0x000ee20000300a00 */
[----:B--2---:R-:W-:-:S02]  /*38ef0*/  IMAD R13, R27, 0x100, R26 ;  /* 0x000001001b0d7824 */ /* 0x004fc400078e021a */
[----:B----4-:R-:W-:Y:S02]  /*38f00*/  IMAD R12, R25, 0x100, R24 ;  /* 0x00000100190c7824 */ /* 0x010fe400078e0218 */
[----:B------:R-:W2:Y:S04]  /*38f10*/  LDL.LU.64 R24, [R1+0x420] ;  /* 0x0004200001187983 */ /* 0x000ea80000300a00 */
[----:B------:R-:W2:Y:S04]  /*38f20*/  LDL.LU.64 R26, [R1+0x428] ;  /* 0x00042800011a7983 */ /* 0x000ea80000300a00 */
[----:B0-----:R-:W4:Y:S04]  /*38f30*/  LDL.LU.64 R8, [R1+0x410] ;  /* 0x0004100001087983 */ /* 0x001f280000300a00 */
[----:B-1----:R-:W4:Y:S04]  /*38f40*/  LDL.LU.64 R10, [R1+0x418] ;  /* 0x00041800010a7983 */ /* 0x002f280000300a00 */
[----:B------:R-:W2:Y:S04]  /*38f50*/  LDL.LU.64 R4, [R1+0x3b0] ;  /* 0x0003b00001047983 */ /* 0x000ea80000300a00 */
[----:B------:R-:W2:Y:S01]  /*38f60*/  LDL.LU.64 R6, [R1+0x3b8] ;  /* 0x0003b80001067983 */ /* 0x000ea20000300a00 */
[----:B---3--:R-:W-:-:S02]  /*38f70*/  IMAD R14, R14, 0x100, R20 ;  /* 0x000001000e0e7824 */ /* 0x008fc400078e0214 */
[----:B------:R-:W-:Y:S01]  /*38f80*/  IMAD R15, R15, 0x100, R21 ;  /* 0x000001000f0f7824 */ /* 0x000fe200078e0215 */
[----:B--2---:R-:W-:Y:S04]  /*38f90*/  STL.64 [R1+0x2bf8], R6 ;  /* 0x002bf80601007387 */ /* 0x004fe80000100a00 */
[----:B------:R0:W-:Y:S04]  /*38fa0*/  STL.64 [R1+0x2bf0], R4 ;  /* 0x002bf00401007387 */ /* 0x0001e80000100a00 */
        /* <DEDUP_REMOVED lines=18> */
[C---:B---3--:R-:W-:Y:S08]  /*390d0*/  HMMA.16816.F32 R24, R12.reuse, R18, R24 ;  /* 0x000000120c18723c */ /* 0x048ff00000001818 */
[C---:B----4-:R-:W-:Y:S11]  /*390e0*/  HMMA.16816.F32 R8, R12.reuse, R16, R8 ;  /* 0x000000100c08723c */ /* 0x050ff60000001808 */
[----:B------:R0:W-:Y:S04]  /*390f0*/  STL.64 [R1+0x300], R24 ;  /* 0x0003001801007387 */ /* 0x0001e80000100a00 */
[----:B------:R1:W-:Y:S04]  /*39100*/  STL.64 [R1+0x308], R26 ;  /* 0x0003081a01007387 */ /* 0x0003e80000100a00 */
[----:B0-----:R-:W3:Y:S04]  /*39110*/  LDL.LU.64 R24, [R1+0x6e0] ;  /* 0x0006e00001187983 */ /* 0x001ee80000300a00 */
[----:B-1----:R-:W3:Y:S04]  /*39120*/  LDL.LU.64 R26, [R1+0x6e8] ;  /* 0x0006e800011a7983 */ /* 0x002ee80000300a00 */
[----:B------:R-:W-:Y:S04]  /*39130*/  STL.64 [R1+0x310], R8 ;  /* 0x0003100801007387 */ /* 0x000fe80000100a00 */
[----:B------:R0:W-:Y:S04]  /*39140*/  STL.64 [R1+0x318], R10 ;  /* 0x0003180a01007387 */ /* 0x0001e80000100a00 */
[----:B0-----:R-:W2:Y:S04]  /*39150*/  LDL.LU.64 R10, [R1+0x2c08] ;  /* 0x002c0800010a7983 */ /* 0x001ea80000300a00 */
[----:B------:R-:W4:Y:S01]  /*39160*/  LDL.LU.64 R8, [R1+0x2c00] ;  /* 0x002c000001087983 */ /* 0x000f220000300a00 */
[----:B--2---:R-:W-:-:S15]  /*39170*/  HMMA.16816.F32 R4, R12, R10, R4 ;  /* 0x0000000a0c04723c */ /* 0x004fde0000001804 */
        /* <DEDUP_REMOVED lines=10> */
[----:B------:R-:W4:Y:S04]  /*39220*/  LDL.LU.64 R4, [R1+0x2be0] ;  /* 0x002be00001047983 */ /* 0x000f280000300a00 */
[----:B------:R-:W-:Y:S04]  /*39230*/  STL.64 [R1+0x2bb8], R10 ;  /* 0x002bb80a01007387 */ /* 0x000fe80000100a00 */
[----:B------:R0:W-:Y:S04]  /*39240*/  STL.64 [R1+0x2bb0], R8 ;  /* 0x002bb00801007387 */ /* 0x0001e80000100a00 */
[----:B0-----:R-:W4:Y:S04]  /*39250*/  LDL.LU.64 R8, [R1+0x3e0] ;  /* 0x0003e00001087983 */ /* 0x001f280000300a00 */
[----:B------:R-:W4:Y:S01]  /*39260*/  LDL.LU.64 R10, [R1+0x3e8] ;  /* 0x0003e800010a7983 */ /* 0x000f220000300a00 */
[C---:B--2---:R-:W-:Y:S08]  /*39270*/  HMMA.16816.F32 R20, R12.reuse, R6, R20 ;  /* 0x000000060c14723c */ /* 0x044ff00000001814 */
[----:B----4-:R-:W-:Y:S11]  /*39280*/  HMMA.16816.F32 R8, R12, R4, R8 ;  /* 0x000000040c08723c */ /* 0x010ff60000001808 */
[----:B------:R-:W-:Y:S04]  /*39290*/  STL.64 [R1+0x3c0], R20 ;  /* 0x0003c01401007387 */ /* 0x000fe80000100a00 */
[----:B------:R0:W-:Y:S04]  /*392a0*/  STL.64 [R1+0x3c8], R22 ;  /* 0x0003c81601007387 */ /* 0x0001e80000100a00 */
[----:B0-----:R-:W2:Y:S04]  /*392b0*/  LDL.LU.64 R22, [R1+0x2bd8] ;  /* 0x002bd80001167983 */ /* 0x001ea80000300a00 */
[----:B------:R-:W4:Y:S04]  /*392c0*/  LDL.LU.64 R20, [R1+0x2bd0] ;  /* 0x002bd00001147983 */ /* 0x000f280000300a00 */
[----:B------:R0:W-:Y:S04]  /*392d0*/  STL.64 [R1+0x3f0], R8 ;  /* 0x0003f00801007387 */ /* 0x0001e80000100a00 */
[----:B------:R1:W-:Y:S04]  /*392e0*/  STL.64 [R1+0x3f8], R10 ;  /* 0x0003f80a01007387 */ /* 0x0003e80000100a00 */
[----:B0-----:R-:W4:Y:S04]  /*392f0*/  LDL.LU.64 R8, [R1+0x3a0] ;  /* 0x0003a00001087983 */ /* 0x001f280000300a00 */
[----:B-1----:R-:W4:Y:S04]  /*39300*/  LDL.LU.64 R10, [R1+0x3a8] ;  /* 0x0003a800010a7983 */ /* 0x002f280000300a00 */
[----:B------:R0:W-:Y:S04]  /*39310*/  STL.64 [R1+0x2b98], R6 ;  /* 0x002b980601007387 */ /* 0x0001e80000100a00 */
[----:B0-----:R-:W3:Y:S04]  /*39320*/  LDL.LU R6, [R1+0x744] ;  /* 0x0007440001067983 */ /* 0x001ee80000300800 */
[----:B------:R-:W4:Y:S04]  /*39330*/  LDL.LU R7, [R1+0x74c] ;  /* 0x00074c0001077983 */ /* 0x000f280000300800 */
[----:B------:R0:W-:Y:S04]  /*39340*/  STL.64 [R1+0x2b90], R4 ;  /* 0x002b900401007387 */ /* 0x0001e80000100a00 */
[----:B0-----:R-:W4:Y:S01]  /*39350*/  LDL.LU R5, [R1+0x734] ;  /* 0x0007340001057983 */ /* 0x001f220000300800 */
[----:B--2---:R-:W-:-:S03]  /*39360*/  IMAD R23, R23, 0x100, R0 ;  /* 0x0000010017177824 */ /* 0x004fc600078e0200 */
[----:B------:R-:W2:Y:S01]  /*39370*/  LDL.LU R0, [R1+0x768] ;  /* 0x0007680001007983 */ /* 0x000ea20000300800 */
[----:B---3--:R-:W-:Y:S02]  /*39380*/  IMAD R28, R28, 0x100, R6 ;  /* 0x000001001c1c7824 */ /* 0x008fe400078e0206 */
[----:B----4-:R-:W-:Y:S02]  /*39390*/  IMAD R29, R29, 0x100, R7 ;  /* 0x000001001d1d7824 */ /* 0x010fe400078e0207 */
[----:B------:R-:W-:Y:S02]  /*393a0*/  IMAD R22, R22, 0x100, R5 ;  /* 0x0000010016167824 */ /* 0x000fe400078e0205 */
[----:B------:R-:W-:Y:S01]  /*393b0*/  HMMA.16816.F32 R4, R12, R2, R24 ;  /* 0x000000020c04723c */ /* 0x000fe20000001818 */
[----:B------:R-:W-:Y:S02]  /*393c0*/  F2FP.F16.E5M2.UNPACK_B R13, R23 ;  /* 0x00000017ff0d723e */ /* 0x000fe400020004ff */
[----:B------:R-:W-:-:S02]  /*393d0*/  F2FP.F16.E5M2.UNPACK_B R14, R28 ;  /* 0x0000001cff0e723e */ /* 0x000fc400020004ff */
[----:B------:R-:W-:Y:S02]  /*393e0*/  F2FP.F16.E5M2.UNPACK_B R12, R22 ;  /* 0x00000016ff0c723e */ /* 0x000fe400020004ff */
[----:B------:R-:W-:Y:S01]  /*393f0*/  F2FP.F16.E5M2.UNPACK_B R15, R29 ;  /* 0x0000001dff0f723e */ /* 0x000fe200020004ff */
[----:B------:R-:W3:Y:S11]  /*39400*/  LDL.LU R22, [R1+0x550] ;  /* 0x0005500001167983 */ /* 0x000ef60000300800 */
[----:B------:R-:W-:Y:S04]  /*39410*/  STL.64 [R1+0x3e0], R4 ;  /* 0x0003e00401007387 */ /* 0x000fe80000100a00 */
[----:B------:R0:W-:Y:S04]  /*39420*/  STL.64 [R1+0x3e8], R6 ;  /* 0x0003e80601007387 */ /* 0x0001e80000100a00 */
[----:B------:R-:W4:Y:S04]  /*39430*/  LDL.LU R23, [R1+0x544] ;  /* 0x0005440001177983 */ /* 0x000f280000300800 */
[----:B------:R-:W2:Y:S04]  /*39440*/  LDL.LU R28, [R1+0x540] ;  /* 0x00054000011c7983 */ /* 0x000ea80000300800 */
[----:B------:R-:W2:Y:S01]  /*39450*/  LDL.LU R29, [R1+0x564] ;  /* 0x00056400011d7983 */ /* 0x000ea20000300800 */
[----:B0-----:R-:W-:Y:S03]  /*39460*/  HMMA.16816.F32 R4, R12, R20, R8 ;  /* 0x000000140c04723c */ /* 0x001fe60000001808 */
[----:B------:R-:W2:Y:S04]  /*39470*/  LDL.LU.64 R8, [R1+0x370] ;  /* 0x0003700001087983 */ /* 0x000ea80000300a00 */
[----:B------:R-:W2:-:S12]  /*39480*/  LDL.LU.64 R10, [R1+0x378] ;  /* 0x00037800010a7983 */ /* 0x000e980000300a00 */
[----:B------:R-:W-:Y:S04]  /*39490*/  STL.64 [R1+0x460], R4 ;  /* 0x0004600401007387 */ /* 0x000fe80000100a00 */
[----:B------:R-:W-:Y:S04]  /*394a0*/  STL.64 [R1+0x468], R6 ;  /* 0x0004680601007387 */ /* 0x000fe80000100a00 */
[----:B--2---:R-:W-:Y:S04]  /*394b0*/  STL.64 [R1+0x2bc8], R10 ;  /* 0x002bc80a01007387 */ /* 0x004fe80000100a00 */
[----:B------:R0:W-:Y:S04]  /*394c0*/  STL.64 [R1+0x2bc0], R8 ;  /* 0x002bc00801007387 */ /* 0x0001e80000100a00 */
[----:B0-----:R-:W2:Y:S04]  /*394d0*/  LDL.LU.64 R8, [R1+0x380] ;  /* 0x0003800001087983 */ /* 0x001ea80000300a00 */
[----:B------:R-:W2:Y:S04]  /*394e0*/  LDL.LU.64 R10, [R1+0x388] ;  /* 0x00038800010a7983 */ /* 0x000ea80000300a00 */
[----:B------:R-:W2:Y:S04]  /*394f0*/  LDL.LU.64 R4, [R1+0x350] ;  /* 0x0003500001047983 */ /* 0x000ea80000300a00 */
[----:B------:R-:W2:Y:S04]  /*39500*/  LDL.LU.64 R6, [R1+0x358] ;  /* 0x0003580001067983 */ /* 0x000ea80000300a00 */
[----:B--2---:R-:W-:Y:S04]  /*39510*/  STL.64 [R1+0x2ba8], R6 ;  /* 0x002ba80601007387 */ /* 0x004fe80000100a00 */
[----:B------:R0:W-:Y:S04]  /*39520*/  STL.64 [R1+0x2ba0], R4 ;  /* 0x002ba00401007387 */ /* 0x0001e80000100a00 */
[----:B0-----:R-:W2:Y:S04]  /*39530*/  LDL.LU.64 R4, [R1+0x360] ;  /* 0x0003600001047983 */ /* 0x001ea80000300a00 */
[----:B------:R-:W2:Y:S04]  /*39540*/  LDL.LU.64 R6, [R1+0x368] ;  /* 0x0003680001067983 */ /* 0x000ea80000300a00 */
[----:B------:R-:W2:Y:S04]  /*39550*/  LDL.LU.64 R24, [R1+0x340] ;  /* 0x0003400001187983 */ /* 0x000ea80000300a00 */
[----:B------:R-:W2:Y:S01]  /*39560*/  LDL.LU.64 R26, [R1+0x348] ;  /* 0x00034800011a7983 */ /* 0x000ea20000300a00 */
[C---:B------:R-:W-:Y:S03]  /*39570*/  HMMA.16816.F32 R8, R12.reuse, R18, R8 ;  /* 0x000000120c08723c */ /* 0x040fe60000001808 */
[----:B--2---:R-:W-:Y:S04]  /*39580*/  STL.64 [R1+0x2b78], R26 ;  /* 0x002b781a01007387 */ /* 0x004fe80000100a00 */
[----:B------:R0:W-:Y:S04]  /*39590*/  STL.64 [R1+0x2b70], R24 ;  /* 0x002b701801007387 */ /* 0x0001e80000100a00 */
[----:B0-----:R-:W2:Y:S04]  /*395a0*/  LDL.LU.64 R24, [R1+0x320] ;  /* 0x0003200001187983 */ /* 0x001ea80000300a00 */
[----:B------:R-:W2:Y:S04]  /*395b0*/  LDL.LU.64 R26, [R1+0x328] ;  /* 0x00032800011a7983 */ /* 0x000ea80000300a00 */
[----:B--2---:R-:W-:Y:S04]  /*395c0*/  STL.64 [R1+0x2b88], R26 ;  /* 0x002b881a01007387 */ /* 0x004fe80000100a00 */
[----:B------:R0:W-:Y:S04]  /*395d0*/  STL.64 [R1+0x2b80], R24 ;  /* 0x002b801801007387 */ /* 0x0001e80000100a00 */
[----:B0-----:R-:W2:Y:S04]  /*395e0*/  LDL.LU.64 R24, [R1+0x330] ;  /* 0x0003300001187983 */ /* 0x001ea80000300a00 */
[----:B------:R-:W2:Y:S04]  /*395f0*/  LDL.LU.64 R26, [R1+0x338] ;  /* 0x00033800011a7983 */ /* 0x000ea80000300a00 */
[----:B------:R-:W2:Y:S04]  /*39600*/  LDL.LU R20, [R1+0x570] ;  /* 0x0005700001147983 */ /* 0x000ea80000300800 */
[----:B------:R-:W2:Y:S04]  /*39610*/  LDL.LU R21, [R1+0x574] ;  /* 0x0005740001157983 */ /* 0x000ea80000300800 */
[----:B------:R-:W-:Y:S04]  /*39620*/  STL.64 [R1+0x450], R8 ;  /* 0x0004500801007387 */ /* 0x000fe80000100a00 */
[----:B------:R0:W-:Y:S04]  /*39630*/  STL.64 [R1+0x458], R10 ;  /* 0x0004580a01007387 */ /* 0x0001e80000100a00 */
[----:B0-----:R-:W2:Y:S04]  /*39640*/  LDL.LU.64 R10, [R1+0x2bc8] ;  /* 0x002bc800010a7983 */ /* 0x001ea80000300a00 */
[----:B------:R-:W2:Y:S04]  /*39650*/  LDL.LU.64 R8, [R1+0x2bc0] ;  /* 0x002bc00001087983 */ /* 0x000ea80000300a00 */
[----:B------:R-:W3:Y:S04]  /*39660*/  LDL.LU R18, [R1+0x76c] ;  /* 0x00076c0001127983 */ /* 0x000ee80000300800 */
[----:B------:R-:W3:Y:S01]  /*39670*/  LDL.LU R19, [R1+0x560] ;  /* 0x0005600001137983 */ /* 0x000ee20000300800 */
[----:B--2---:R-:W-:-:S15]  /*39680*/  HMMA.16816.F32 R8, R12, R16, R8 ;  /* 0x000000100c08723c */ /* 0x004fde0000001808 */
[----:B------:R-:W-:-:S04]  /*39690*/  NOP ;  /* 0x0000000000007918 */ /* 0x000fc80000000000 */
[----:B------:R-:W-:Y:S04]  /*396a0*/  STL.64 [R1+0x440], R8 ;  /* 0x0004400801007387 */ /* 0x000fe80000100a00 */
[----:B------:R0:W-:Y:S04]  /*396b0*/  STL.64 [R1+0x448], R10 ;  /* 0x0004480a01007387 */ /* 0x0001e80000100a00 */
[----:B0-----:R-:W2:Y:S04]  /*396c0*/  LDL.LU.64 R10, [R1+0x2bb8] ;  /* 0x002bb800010a7983 */ /* 0x001ea80000300a00 */
[----:B------:R-:W3:Y:S04]  /*396d0*/  LDL.LU.64 R8, [R1+0x2bb0] ;  /* 0x002bb00001087983 */ /* 0x000ee80000300a00 */
[----:B------:R-:W3:Y:S04]  /*396e0*/  LDL.LU R16, [R1+0x764] ;  /* 0x0007640001107983 */ /* 0x000ee80000300800 */
[----:B------:R-:W3:Y:S01]  /*396f0*/  LDL.LU R17, [R1+0x760] ;  /* 0x0007600001117983 */ /* 0x000ee20000300800 */
[----:B--2---:R-:W-:-:S15]  /*39700*/  HMMA.16816.F32 R4, R12, R10, R4 ;  /* 0x0000000a0c04723c */ /* 0x004fde0000001804 */
[----:B------:R-:W-:-:S04]  /*39710*/  NOP ;  /* 0x0000000000007918 */ /* 0x000fc80000000000 */
[----:B------:R-:W-:Y:S04]  /*39720*/  STL.64 [R1+0x430], R4 ;  /* 0x0004300401007387 */ /* 0x000fe80000100a00 */
[----:B------:R0:W-:Y:S04]  /*39730*/  STL.64 [R1+0x438], R6 ;  /* 0x0004380601007387 */ /* 0x0001e80000100a00 */
[----:B0-----:R-:W3:Y:S04]  /*39740*/  LDL.LU.64 R6, [R1+0x2ba8] ;  /* 0x002ba80001067983 */ /* 0x001ee80000300a00 */
[----:B------:R-:W3:Y:S02]  /*39750*/  LDL.LU.64 R4, [R1+0x2ba0] ;  /* 0x002ba00001047983 */ /* 0x000ee40000300a00 */
[----:B---3--:R-:W-:Y:S02]  /*39760*/  HMMA.16816.F32 R8, R12, R8, R4 ;  /* 0x000000080c08723c */ /* 0x008fe40000001804 */
[----:B------:R-:W2:Y:S04]  /*39770*/  LDL.LU.64 R6, [R1+0x2b98] ;  /* 0x002b980001067983 */ /* 0x000ea80000300a00 */
[----:B------:R-:W3:-:S13]  /*39780*/  LDL.LU.64 R4, [R1+0x2b90] ;  /* 0x002b900001047983 */ /* 0x000eda0000300a00 */
[----:B------:R0:W-:Y:S04]  /*39790*/  STL.64 [R1+0x420], R8 ;  /* 0x0004200801007387 */ /* 0x0001e80000100a00 */
[----:B------:R1:W-:Y:S04]  /*397a0*/  STL.64 [R1+0x428], R10 ;  /* 0x0004280a01007387 */ /* 0x0003e80000100a00 */
[----:B0-----:R-:W3:Y:S04]  /*397b0*/  LDL.LU R8, [R1] ;  /* 0x0000000001087983 */ /* 0x001ee80000300800 */
[----:B------:R-:W3:Y:S04]  /*397c0*/  LDL.LU R9, [R1+0x4] ;  /* 0x0000040001097983 */ /* 0x000ee80000300800 */
[----:B-1----:R-:W3:Y:S04]  /*397d0*/  LDL.LU R10, [R1+0x8] ;  /* 0x00000800010a7983 */ /* 0x002ee80000300800 */
[----:B------:R-:W3:Y:S01]  /*397e0*/  LDL.LU R11, [R1+0xc] ;  /* 0x00000c00010b7983 */ /* 0x000ee20000300800 */
[----:B--2---:R-:W-:-:S15]  /*397f0*/  HMMA.16816.F32 R24, R12, R6, R24 ;  /* 0x000000060c18723c */ /* 0x004fde0000001818 */
[----:B------:R-:W-:-:S04]  /*39800*/  NOP ;  /* 0x0000000000007918 */ /* 0x000fc80000000000 */
[----:B------:R-:W-:Y:S04]  /*39810*/  STL.64 [R1+0x410], R24 ;  /* 0x0004101801007387 */ /* 0x000fe80000100a00 */
[----:B------:R0:W-:Y:S04]  /*39820*/  STL.64 [R1+0x418], R26 ;  /* 0x0004181a01007387 */ /* 0x0001e80000100a00 */
[----:B0-----:R-:W3:Y:S04]  /*39830*/  LDL.LU.64 R26, [R1+0x2b88] ;  /* 0x002b8800011a7983 */ /* 0x001ee80000300a00 */
[----:B------:R-:W3:Y:S04]  /*39840*/  LDL.LU.64 R24, [R1+0x2b80] ;  /* 0x002b800001187983 */ /* 0x000ee80000300a00 */
[----:B------:R-:W2:Y:S04]  /*39850*/  LDL.LU R6, [R1+0x75c] ;  /* 0x00075c0001067983 */ /* 0x000ea80000300800 */
[----:B------:R-:W2:Y:S01]  /*39860*/  LDL.LU R7, [R1+0x758] ;  /* 0x0007580001077983 */ /* 0x000ea20000300800 */
[----:B---3--:R-:W-:-:S15]  /*39870*/  HMMA.16816.F32 R24, R12, R4, R24 ;  /* 0x000000040c18723c */ /* 0x008fde0000001818 */
[----:B------:R-:W-:-:S04]  /*39880*/  NOP ;  /* 0x0000000000007918 */ /* 0x000fc80000000000 */
[----:B------:R-:W-:Y:S04]  /*39890*/  STL.64 [R1+0x400], R24 ;  /* 0x0004001801007387 */ /* 0x000fe80000100a00 */
[----:B------:R0:W-:Y:S04]  /*398a0*/  STL.64 [R1+0x408], R26 ;  /* 0x0004081a01007387 */ /* 0x0001e80000100a00 */
[----:B0-----:R-:W3:Y:S04]  /*398b0*/  LDL.LU.64 R26, [R1+0x2b78] ;  /* 0x002b7800011a7983 */ /* 0x001ee80000300a00 */
[----:B------:R-:W3:Y:S04]  /*398c0*/  LDL.LU.64 R24, [R1+0x2b70] ;  /* 0x002b700001187983 */ /* 0x000ee80000300a00 */
[----:B------:R-:W2:Y:S04]  /*398d0*/  LDL.LU R4, [R1+0x754] ;  /* 0x0007540001047983 */ /* 0x000ea80000300800 */
[----:B------:R-:W2:Y:S01]  /*398e0*/  LDL.LU R5, [R1+0x750] ;  /* 0x0007500001057983 */ /* 0x000ea20000300800 */
[----:B------:R-:W-:-:S02]  /*398f0*/  F2FP.F16.E5M2.UNPACK_B R20, R20.H1 ;  /* 0x00000014ff14723e */ /* 0x000fc400030004ff */
[----:B------:R-:W-:Y:S01]  /*39900*/  F2FP.F16.E5M2.UNPACK_B R21, R21.H1 ;  /* 0x00000015ff15723e */ /* 0x000fe200030004ff */
[----:B--2---:R-:W-:Y:S02]  /*39910*/  IMAD R4, R5, 0x100, R4 ;  /* 0x0000010005047824 */ /* 0x004fe400078e0204 */
[----:B------:R-:W-:Y:S02]  /*39920*/  IMAD R5, R7, 0x100, R6 ;  /* 0x0000010007057824 */ /* 0x000fe400078e0206 */
[----:B------:R-:W-:Y:S01]  /*39930*/  IMAD R7, R0, 0x100, R18 ;  /* 0x0000010000077824 */ /* 0x000fe200078e0212 */
[----:B---3--:R-:W-:Y:S01]  /*39940*/  HMMA.16816.F32 R12, R12, R2, R24 ;  /* 0x000000020c0c723c */ /* 0x008fe20000001818 */
[----:B------:R-:W2:Y:S04]  /*39950*/  LDL.LU R0, [R1+0x554] ;  /* 0x0005540001007983 */ /* 0x000ea80000300800 */
[----:B------:R-:W3:Y:S04]  /*39960*/  LDL.LU.64 R26, [R1+0x2b68] ;  /* 0x002b6800011a7983 */ /* 0x000ee80000300a00 */
[----:B------:R-:W3:Y:S01]  /*39970*/  LDL.LU.64 R24, [R1+0x2b60] ;  /* 0x002b600001187983 */ /* 0x000ee20000300a00 */
[----:B------:R-:W-:-:S09]  /*39980*/  IMAD R6, R17, 0x100, R16 ;  /* 0x0000010011067824 */ /* 0x000fd200078e0210 */
[----:B------:R0:W-:Y:S04]  /*39990*/  STL.64 [R1+0x3d0], R12 ;  /* 0x0003d00c01007387 */ /* 0x0001e80000100a00 */
[----:B------:R1:W-:Y:S01]  /*399a0*/  STL.64 [R1+0x3d8], R14 ;  /* 0x0003d80e01007387 */ /* 0x0003e20000100a00 */
[----:B0-----:R-:W-:Y:S02]  /*399b0*/  F2FP.F16.E5M2.UNPACK_B R12, R4 ;  /* 0x00000004ff0c723e */ /* 0x001fe400020004ff */
[----:B------:R-:W-:Y:S01]  /*399c0*/  F2FP.F16.E5M2.UNPACK_B R13, R5 ;  /* 0x00000005ff0d723e */ /* 0x000fe200020004ff */
[----:B------:R-:W2:Y:S01]  /*399d0*/  LDL.LU R4, [R1+0x10] ;  /* 0x0000100001047983 */ /* 0x000ea20000300800 */
[----:B-1----:R-:W-:-:S03]  /*399e0*/  F2FP.F16.E5M2.UNPACK_B R14, R6 ;  /* 0x00000006ff0e723e */ /* 0x002fc600020004ff */
[----:B------:R-:W2:Y:S01]  /*399f0*/  LDL.LU R5, [R1+0x14] ;  /* 0x0000140001057983 */ /* 0x000ea20000300800 */
[----:B------:R-:W-:-:S03]  /*39a00*/  F2FP.F16.E5M2.UNPACK_B R15, R7 ;  /* 0x00000007ff0f723e */ /* 0x000fc600020004ff */
[----:B------:R-:W2:Y:S04]  /*39a10*/  LDL.LU R6, [R1+0x18] ;  /* 0x0000180001067983 */ /* 0x000ea80000300800 */
[----:B------:R-:W2:Y:S01]  /*39a20*/  LDL.LU R7, [R1+0x1c] ;  /* 0x00001c0001077983 */ /* 0x000ea20000300800 */
[----:B------:R-:W-:Y:S02]  /*39a30*/  F2FP.F16.E5M2.UNPACK_B R18, R19.H1 ;  /* 0x00000013ff12723e */ /* 0x000fe400030004ff */
[----:B------:R-:W-:Y:S02]  /*39a40*/  F2FP.F16.E5M2.UNPACK_B R19, R29.H1 ;  /* 0x0000001dff13723e */ /* 0x000fe400030004ff */
[----:B------:R-:W-:Y:S02]  /*39a50*/  F2FP.F16.E5M2.UNPACK_B R16, R28.H1 ;  /* 0x0000001cff10723e */ /* 0x000fe400030004ff */
[----:B----4-:R-:W-:Y:S01]  /*39a60*/  F2FP.F16.E5M2.UNPACK_B R17, R23.H1 ;  /* 0x00000017ff11723e */ /* 0x010fe200030004ff */
[----:B---3--:R-:W-:-:S15]  /*39a70*/  HMMA.16816.F32 R24, R12, R20, R24 ;  /* 0x000000140c18723c */ /* 0x008fde0000001818 */
[----:B------:R-:W-:-:S04]  /*39a80*/  NOP ;  /* 0x0000000000007918 */ /* 0x000fc80000000000 */
[----:B------:R-:W-:Y:S04]  /*39a90*/  STL.64 [R1+0x470], R24 ;  /* 0x0004701801007387 */ /* 0x000fe80000100a00 */
[----:B------:R0:W-:Y:S02]  /*39aa0*/  STL.64 [R1+0x478], R26 ;  /* 0x0004781a01007387 */ /* 0x0001e40000100a00 */
[----:B0-----:R-:W-:-:S15]  /*39ab0*/  HMMA.16816.F32 R24, R12, R18, R8 ;  /* 0x000000120c18723c */ /* 0x001fde0000001808 */
[----:B------:R-:W-:-:S04]  /*39ac0*/  NOP ;  /* 0x0000000000007918 */ /* 0x000fc80000000000 */
[----:B------:R-:W-:Y:S04]  /*39ad0*/  STL.64 [R1+0x4b0], R24 ;  /* 0x0004b01801007387 */ /* 0x000fe80000100a00 */
[----:B------:R2:W-:Y:S04]  /*39ae0*/  STL.64 [R1+0x4b8], R26 ;  /* 0x0004b81a01007387 */ /* 0x0005e80000100a00 */
[----:B------:R-:W3:Y:S01]  /*39af0*/  LDL.LU R9, [R1+0x584] ;  /* 0x0005840001097983 */ /* 0x000ee20000300800 */
[----:B--2---:R-:W-:Y:S03]  /*39b00*/  HMMA.16816.F32 R24, R12, R16, R4 ;  /* 0x000000100c18723c */ /* 0x004fe60000001804 */
[----:B------:R-:W2:-:S15]  /*39b10*/  LDL.LU R6, [R1+0x590] ;  /* 0x0005900001067983 */ /* 0x000e9e0000300800 */
[----:B------:R-:W-:Y:S01]  /*39b20*/  NOP ;  /* 0x0000000000007918 */ /* 0x000fe20000000000 */
[----:B------:R-:W-:Y:S04]  /*39b30*/  STL.64 [R1+0x4c0], R24 ;  /* 0x0004c01801007387 */ /* 0x000fe80000100a00 */
[----:B------:R-:W-:Y:S04]  /*39b40*/  STL.64 [R1+0x4c8], R26 ;  /* 0x0004c81a01007387 */ /* 0x000fe80000100a00 */
[----:B------:R-:W-:Y:S04]  /*39b50*/  STL.64 [R1+0x2b28], R18 ;  /* 0x002b281201007387 */ /* 0x000fe80000100a00 */
[----:B------:R0:W-:Y:S04]  /*39b60*/  STL.64 [R1+0x2b20], R16 ;  /* 0x002b201001007387 */ /* 0x0001e80000100a00 */
[----:B0-----:R-:W4:Y:S04]  /*39b70*/  LDL.LU R16, [R1+0x30] ;  /* 0x0000300001107983 */ /* 0x001f280000300800 */
[----:B------:R-:W4:Y:S04]  /*39b80*/  LDL.LU R17, [R1+0x34] ;  /* 0x0000340001117983 */ /* 0x000f280000300800 */
[----:B------:R-:W2:Y:S04]  /*39b90*/  LDL.LU R18, [R1+0x38] ;  /* 0x0000380001127983 */ /* 0x000ea80000300800 */
[----:B------:R-:W2:Y:S04]  /*39ba0*/  LDL.LU R19, [R1+0x3c] ;  /* 0x00003c0001137983 */ /* 0x000ea80000300800 */
[----:B------:R-:W3:Y:S01]  /*39bb0*/  LDL.LU R8, [R1+0x580] ;  /* 0x0005800001087983 */ /* 0x000ee20000300800 */
[----:B------:R-:W-:-:S03]  /*39bc0*/  F2FP.F16.E5M2.UNPACK_B R10, R22.H1 ;  /* 0x00000016ff0a723e */ /* 0x000fc600030004ff */
[----:B--2---:R-:W-:Y:S04]  /*39bd0*/  STL.64 [R1+0x2b58], R18 ;  /* 0x002b581201007387 */ /* 0x004fe80000100a00 */
[----:B----4-:R0:W-:Y:S04]  /*39be0*/  STL.64 [R1+0x2b50], R16 ;  /* 0x002b501001007387 */ /* 0x0101e80000100a00 */
[----:B0-----:R-:W2:Y:S04]  /*39bf0*/  LDL.LU R16, [R1+0x20] ;  /* 0x0000200001107983 */ /* 0x001ea80000300800 */
[----:B------:R-:W2:Y:S04]  /*39c00*/  LDL.LU R17, [R1+0x24] ;  /* 0x0000240001117983 */ /* 0x000ea80000300800 */
[----:B------:R-:W2:Y:S04]  /*39c10*/  LDL.LU R18, [R1+0x28] ;  /* 0x0000280001127983 */ /* 0x000ea80000300800 */
        /* <DEDUP_REMOVED lines=10> */
[----:B------:R-:W-:-:S03]  /*39cc0*/  F2FP.F16.E5M2.UNPACK_B R11, R0.H1 ;  /* 0x00000000ff0b723e */ /* 0x000fc600030004ff */
[----:B--2---:R-:W-:Y:S04]  /*39cd0*/  STL.64 [R1+0x2b38], R22 ;  /* 0x002b381601007387 */ /* 0x004fe80000100a00 */
[----:B------:R0:W-:Y:S04]  /*39ce0*/  STL.64 [R1+0x2b30], R20 ;  /* 0x002b301401007387 */ /* 0x0001e80000100a00 */
[----:B0-----:R-:W2:Y:S04]  /*39cf0*/  LDL.LU R20, [R1+0x140] ;  /* 0x0001400001147983 */ /* 0x001ea80000300800 */
[----:B------:R-:W2:Y:S04]  /*39d00*/  LDL.LU R21, [R1+0x144] ;  /* 0x0001440001157983 */ /* 0x000ea80000300800 */
[----:B------:R-:W2:Y:S04]  /*39d10*/  LDL.LU R22, [R1+0x148] ;  /* 0x0001480001167983 */ /* 0x000ea80000300800 */
[----:B------:R-:W2:Y:S01]  /*39d20*/  LDL.LU R23, [R1+0x14c] ;  /* 0x00014c0001177983 */ /* 0x000ea20000300800 */
[----:B------:R-:W-:Y:S03]  /*39d30*/  HMMA.16816.F32 R16, R12, R10, R16 ;  /* 0x0000000a0c10723c */ /* 0x000fe60000001810 */
[----:B--2---:R-:W-:Y:S04]  /*39d40*/  STL.64 [R1+0x2b48], R22 ;  /* 0x002b481601007387 */ /* 0x004fe80000100a00 */
[----:B------:R0:W-:Y:S04]  /*39d50*/  STL.64 [R1+0x2b40], R20 ;  /* 0x002b401401007387 */ /* 0x0001e80000100a00 */
        /* <DEDUP_REMOVED lines=8> */
[----:B------:R-:W-:Y:S04]  /*39de0*/  STL.64 [R1+0x4d0], R16 ;  /* 0x0004d01001007387 */ /* 0x000fe80000100a00 */
[----:B------:R0:W-:Y:S04]  /*39df0*/  STL.64 [R1+0x4d8], R18 ;  /* 0x0004d81201007387 */ /* 0x0001e80000100a00 */
[----:B0-----:R-:W2:Y:S04]  /*39e00*/  LDL.LU.64 R18, [R1+0x2b58] ;  /* 0x002b580001127983 */ /* 0x001ea80000300a00 */
[----:B------:R-:W2:Y:S01]  /*39e10*/  LDL.LU.64 R16, [R1+0x2b50] ;  /* 0x002b500001107983 */ /* 0x000ea20000300a00 */
[----:B---3--:R-:W-:-:S02]  /*39e20*/  F2FP.F16.E5M2.UNPACK_B R8, R8.H1 ;  /* 0x00000008ff08723e */ /* 0x008fc400030004ff */
[----:B------:R-:W-:Y:S02]  /*39e30*/  F2FP.F16.E5M2.UNPACK_B R9, R9.H1 ;  /* 0x00000009ff09723e */ /* 0x000fe400030004ff */
[----:B------:R-:W-:Y:S02]  /*39e40*/  F2FP.F16.E5M2.UNPACK_B R6, R6.H1 ;  /* 0x00000006ff06723e */ /* 0x000fe400030004ff */
[----:B----4-:R-:W-:-:S07]  /*39e50*/  F2FP.F16.E5M2.UNPACK_B R7, R7.H1 ;  /* 0x00000007ff07723e */ /* 0x010fce00030004ff */
[C---:B--2---:R-:W-:Y:S08]  /*39e60*/  HMMA.16816.F32 R20, R12.reuse, R6, R20 ;  /* 0x000000060c14723c */ /* 0x044ff00000001814 */
[----:B------:R-:W-:-:S15]  /*39e70*/  HMMA.16816.F32 R16, R12, R8, R16 ;  /* 0x000000080c10723c */ /* 0x000fde0000001810 */
[----:B------:R-:W-:-:S04]  /*39e80*/  NOP ;  /* 0x0000000000007918 */ /* 0x000fc80000000000 */
[----:B------:R0:W-:Y:S04]  /*39e90*/  STL.64 [R1+0x500], R16 ;  /* 0x0005001001007387 */ /* 0x0001e80000100a00 */
[----:B------:R1:W-:Y:S04]  /*39ea0*/  STL.64 [R1+0x508], R18 ;  /* 0x0005081201007387 */ /* 0x0003e80000100a00 */
[----:B0-----:R-:W2:Y:S04]  /*39eb0*/  LDL.LU R16, [R1+0x130] ;  /* 0x0001300001107983 */ /* 0x001ea80000300800 */
[----:B------:R-:W2:Y:S04]  /*39ec0*/  LDL.LU R17, [R1+0x134] ;  /* 0x0001340001117983 */ /* 0x000ea80000300800 */
[----:B-1----:R-:W2:Y:S04]  /*39ed0*/  LDL.LU R18, [R1+0x138] ;  /* 0x0001380001127983 */ /* 0x002ea80000300800 */
[----:B------:R-:W2:Y:S04]  /*39ee0*/  LDL.LU R19, [R1+0x13c] ;  /* 0x00013c0001137983 */ /* 0x000ea80000300800 */
[----:B------:R-:W-:Y:S04]  /*39ef0*/  STL.64 [R1+0x2b18], R10 ;  /* 0x002b180a01007387 */ /* 0x000fe80000100a00 */
[----:B------:R0:W-:Y:S04]  /*39f00*/  STL.64 [R1+0x2b10], R8 ;  /* 0x002b100801007387 */ /* 0x0001e80000100a00 */
[----:B0-----:R-:W3:Y:S04]  /*39f10*/  LDL.LU R8, [R1+0x120] ;  /* 0x0001200001087983 */ /* 0x001ee80000300800 */
[----:B------:R-:W3:Y:S04]  /*39f20*/  LDL.LU R9, [R1+0x124] ;  /* 0x0001240001097983 */ /* 0x000ee80000300800 */
[----:B------:R-:W3:Y:S04]  /*39f30*/  LDL.LU R10, [R1+0x128] ;  /* 0x00012800010a7983 */ /* 0x000ee80000300800 */
[----:B------:R-:W3:Y:S04]  /*39f40*/  LDL.LU R11, [R1+0x12c] ;  /* 0x00012c00010b7983 */ /* 0x000ee80000300800 */
[----:B------:R-:W-:Y:S04]  /*39f50*/  STL.64 [R1+0x520], R20 ;  /* 0x0005201401007387 */ /* 0x000fe80000100a00 */
[----:B------:R0:W-:Y:S04]  /*39f60*/  STL.64 [R1+0x528], R22 ;  /* 0x0005281601007387 */ /* 0x0001e80000100a00 */
[----:B0-----:R-:W4:Y:S04]  /*39f70*/  LDL.LU.64 R22, [R1+0x2b48] ;  /* 0x002b480001167983 */ /* 0x001f280000300a00 */
[----:B------:R-:W4:Y:S01]  /*39f80*/  LDL.LU.64 R20, [R1+0x2b40] ;  /* 0x002b400001147983 */ /* 0x000f220000300a00 */
[----:B------:R-:W-:-:S02]  /*39f90*/  F2FP.F16.E5M2.UNPACK_B R4, R4.H1 ;  /* 0x00000004ff04723e */ /* 0x000fc400030004ff */
[----:B------:R-:W-:-:S07]  /*39fa0*/  F2FP.F16.E5M2.UNPACK_B R5, R5.H1 ;  /* 0x00000005ff05723e */ /* 0x000fce00030004ff */
[----:B----4-:R-:W-:-:S15]  /*39fb0*/  HMMA.16816.F32 R20, R12, R4, R20 ;  /* 0x000000040c14723c */ /* 0x010fde0000001814 */
[----:B------:R-:W-:-:S04]  /*39fc0*/  NOP ;  /* 0x0000000000007918 */ /* 0x000fc80000000000 */
[----:B------:R-:W-:Y:S04]  /*39fd0*/  STL.64 [R1+0x530], R20 ;  /* 0x0005301401007387 */ /* 0x000fe80000100a00 */
[----:B------:R0:W-:Y:S04]  /*39fe0*/  STL.64 [R1+0x538], R22 ;  /* 0x0005381601007387 */ /* 0x0001e80000100a00 */
[----:B0-----:R-:W4:Y:S04]  /*39ff0*/  LDL.LU.64 R22, [R1+0x2b38] ;  /* 0x002b380001167983 */ /* 0x001f280000300a00 */
[----:B------:R-:W2:Y:S04]  /*3a000*/  LDL.LU.64 R20, [R1+0x2b30] ;  /* 0x002b300001147983 */ /* 0x000ea80000300a00 */
[----:B------:R-:W-:Y:S04]  /*3a010*/  STL.64 [R1+0x2b08], R6 ;  /* 0x002b080601007387 */ /* 0x000fe80000100a00 */
[----:B------:R0:W-:Y:S04]  /*3a020*/  STL.64 [R1+0x2b00], R4 ;  /* 0x002b000401007387 */ /* 0x0001e80000100a00 */
[----:B0-----:R-:W2:Y:S04]  /*3a030*/  LDL.LU R4, [R1+0x50] ;  /* 0x0000500001047983 */ /* 0x001ea80000300800 */
[----:B------:R-:W2:Y:S04]  /*3a040*/  LDL.LU R5, [R1+0x54] ;  /* 0x0000540001057983 */ /* 0x000ea80000300800 */
[----:B------:R-:W2:Y:S04]  /*3a050*/  LDL.LU R6, [R1+0x58] ;  /* 0x0000580001067983 */ /* 0x000ea80000300800 */
[----:B------:R-:W2:Y:S01]  /*3a060*/  LDL.LU R7, [R1+0x5c] ;  /* 0x00005c0001077983 */ /* 0x000ea20000300800 */
[----:B------:R-:W-:-:S02]  /*3a070*/  F2FP.F16.E5M2.UNPACK_B R2, R2.H1 ;  /* 0x00000002ff02723e */ /* 0x000fc400030004ff */
[----:B------:R-:W-:Y:S01]  /*3a080*/  F2FP.F16.E5M2.UNPACK_B R3, R3.H1 ;  /* 0x00000003ff03723e */ /* 0x000fe200030004ff */
[----:B------:R-:W-:Y:S02]  /*3a090*/  IMAD R24, R29, 0x100, R27 ;  /* 0x000001001d187824 */ /* 0x000fe400078e021b */
[----:B----4-:R-:W-:Y:S02]  /*3a0a0*/  IMAD R22, R22, 0x100, R25 ;  /* 0x0000010016167824 */ /* 0x010fe400078e0219 */
[----:B------:R-:W-:Y:S02]  /*3a0b0*/  IMAD R23, R23, 0x100, R26 ;  /* 0x0000010017177824 */ /* 0x000fe400078e021a */
[----:B------:R-:W-:Y:S01]  /*3a0c0*/  IMAD R25, R0, 0x100, R28 ;  /* 0x0000010000197824 */ /* 0x000fe200078e021c */
[----:B--2---:R-:W-:Y:S01]  /*3a0d0*/  HMMA.16816.F32 R12, R12, R2, R4 ;  /* 0x000000020c0c723c */ /* 0x004fe20000001804 */
[----:B------:R-:W2:-:S15]  /*3a0e0*/  LDL.LU R4, [R1+0x100] ;  /* 0x0001000001047983 */ /* 0x000e9e0000300800 */
[----:B------:R-:W-:-:S03]  /*3a0f0*/  NOP ;  /* 0x0000000000007918 */ /* 0x000fc60000000000 */
[----:B------:R0:W-:Y:S04]  /*3a100*/  STL.64 [R1+0x4f0], R12 ;  /* 0x0004f00c01007387 */ /* 0x0001e80000100a00 */
[----:B------:R1:W-:Y:S04]  /*3a110*/  STL.64 [R1+0x4f8], R14 ;  /* 0x0004f80e01007387 */ /* 0x0003e80000100a00 */
[----:B------:R-:W2:Y:S04]  /*3a120*/  LDL.LU R5, [R1+0x104] ;  /* 0x0001040001057983 */ /* 0x000ea80000300800 */
[----:B------:R-:W2:Y:S04]  /*3a130*/  LDL.LU R6, [R1+0x108] ;  /* 0x0001080001067983 */ /* 0x000ea80000300800 */
[----:B------:R-:W2:Y:S01]  /*3a140*/  LDL.LU R7, [R1+0x10c] ;  /* 0x00010c0001077983 */ /* 0x000ea20000300800 */
[----:B0-----:R-:W-:-:S02]  /*3a150*/  F2FP.F16.E5M2.UNPACK_B R12, R22 ;  /* 0x00000016ff0c723e */ /* 0x001fc400020004ff */
[----:B------:R-:W-:Y:S02]  /*3a160*/  F2FP.F16.E5M2.UNPACK_B R13, R23 ;  /* 0x00000017ff0d723e */ /* 0x000fe400020004ff */
[----:B-1----:R-:W-:Y:S02]  /*3a170*/  F2FP.F16.E5M2.UNPACK_B R14, R24 ;  /* 0x00000018ff0e723e */ /* 0x002fe400020004ff */
[----:B------:R-:W-:Y:S01]  /*3a180*/  F2FP.F16.E5M2.UNPACK_B R15, R25 ;  /* 0x00000019ff0f723e */ /* 0x000fe200020004ff */
[----:B------:R-:W4:Y:S04]  /*3a190*/  LDL.LU R24, [R1+0x110] ;  /* 0x0001100001187983 */ /* 0x000f280000300800 */
[----:B------:R-:W4:Y:S04]  /*3a1a0*/  LDL.LU R25, [R1+0x114] ;  /* 0x0001140001197983 */ /* 0x000f280000300800 */
[----:B------:R-:W4:Y:S04]  /*3a1b0*/  LDL.LU R26, [R1+0x118] ;  /* 0x00011800011a7983 */ /* 0x000f280000300800 */
[----:B------:R-:W4:Y:S01]  /*3a1c0*/  LDL.LU R27, [R1+0x11c] ;  /* 0x00011c00011b7983 */ /* 0x000f220000300800 */
[----:B------:R-:W-:-:S15]  /*3a1d0*/  HMMA.16816.F32 R16, R12, R20, R16 ;  /* 0x000000140c10723c */ /* 0x000fde0000001810 */
[----:B------:R-:W-:-:S04]  /*3a1e0*/  NOP ;  /* 0x0000000000007918 */ /* 0x000fc80000000000 */
[----:B------:R-:W-:Y:S04]  /*3a1f0*/  STL.64 [R1+0x510], R16 ;  /* 0x0005101001007387 */ /* 0x000fe80000100a00 */
[----:B------:R0:W-:Y:S04]  /*3a200*/  STL.64 [R1+0x518], R18 ;  /* 0x0005181201007387 */ /* 0x0001e80000100a00 */
[----:B0-----:R-:W3:Y:S04]  /*3a210*/  LDL.LU.64 R18, [R1+0x2b28] ;  /* 0x002b280001127983 */ /* 0x001ee80000300a00 */
[----:B------:R-:W4:Y:S01]  /*3a220*/  LDL.LU.64 R16, [R1+0x2b20] ;  /* 0x002b200001107983 */ /* 0x000f220000300a00 */
[C---:B---3--:R-:W-:Y:S08]  /*3a230*/  HMMA.16816.F32 R8, R12.reuse, R18, R8 ;  /* 0x000000120c08723c */ /* 0x048ff00000001808 */
[C---:B----4-:R-:W-:Y:S11]  /*3a240*/  HMMA.16816.F32 R24, R12.reuse, R16, R24 ;  /* 0x000000100c18723c */ /* 0x050ff60000001818 */
[----:B------:R-:W-:Y:S04]  /*3a250*/  STL.64 [R1+0x4e0], R8 ;  /* 0x0004e00801007387 */ /* 0x000fe80000100a00 */
[----:B------:R0:W-:Y:S04]  /*3a260*/  STL.64 [R1+0x4e8], R10 ;  /* 0x0004e80a01007387 */ /* 0x0001e80000100a00 */
[----:B0-----:R-:W2:Y:S04]  /*3a270*/  LDL.LU.64 R10, [R1+0x2b18] ;  /* 0x002b1800010a7983 */ /* 0x001ea80000300a00 */
[----:B------:R-:W3:Y:S04]  /*3a280*/  LDL.LU.64 R8, [R1+0x2b10] ;  /* 0x002b100001087983 */ /* 0x000ee80000300a00 */
[----:B------:R0:W-:Y:S04]  /*3a290*/  STL.64 [R1+0x4a0], R24 ;  /* 0x0004a01801007387 */ /* 0x0001e80000100a00 */
[----:B------:R-:W-:Y:S04]  /*3a2a0*/  STL.64 [R1+0x4a8], R26 ;  /* 0x0004a81a01007387 */ /* 0x000fe80000100a00 */
[----:B0-----:R-:W4:Y:S04]  /*3a2b0*/  LDL.LU R24, [R1+0x794] ;  /* 0x0007940001187983 */ /* 0x001f280000300800 */
[----:B------:R-:W2:Y:S04]  /*3a2c0*/  LDL.LU R22, [R1+0x790] ;  /* 0x0007900001167983 */ /* 0x000ea80000300800 */
[----:B------:R-:W2:Y:S04]  /*3a2d0*/  LDL.LU R23, [R1+0x79c] ;  /* 0x00079c0001177983 */ /* 0x000ea80000300800 */
[----:B--2---:R-:W-:Y:S04]  /*3a2e0*/  STL.64 [R1+0x2ae8], R22 ;  /* 0x002ae81601007387 */ /* 0x004fe80000100a00 */
[----:B------:R0:W-:Y:S04]  /*3a2f0*/  STL.64 [R1+0x2ae0], R20 ;  /* 0x002ae01401007387 */ /* 0x0001e80000100a00 */
[----:B0-----:R-:W2:Y:S04]  /*3a300*/  LDL.LU R20, [R1+0xd0] ;  /* 0x0000d00001147983 */ /* 0x001ea80000300800 */
[----:B------:R-:W2:Y:S04]  /*3a310*/  LDL.LU R21, [R1+0xd4] ;  /* 0x0000d40001157983 */ /* 0x000ea80000300800 */
        /* <DEDUP_REMOVED lines=15> */
[----:B0-----:R-:W3:Y:S04]  /*3a410*/  LDL.LU R16, [R1+0xf0] ;  /* 0x0000f00001107983 */ /* 0x001ee80000300800 */
[----:B------:R-:W3:Y:S04]  /*3a420*/  LDL.LU R17, [R1+0xf4] ;  /* 0x0000f40001117983 */ /* 0x000ee80000300800 */
[----:B------:R-:W3:Y:S04]  /*3a430*/  LDL.LU R18, [R1+0xf8] ;  /* 0x0000f80001127983 */ /* 0x000ee80000300800 */
[----:B------:R-:W3:Y:S01]  /*3a440*/  LDL.LU R19, [R1+0xfc] ;  /* 0x0000fc0001137983 */ /* 0x000ee20000300800 */
[----:B------:R-:W-:-:S15]  /*3a450*/  HMMA.16816.F32 R4, R12, R10, R4 ;  /* 0x0000000a0c04723c */ /* 0x000fde0000001804 */
[----:B------:R-:W-:-:S04]  /*3a460*/  NOP ;  /* 0x0000000000007918 */ /* 0x000fc80000000000 */
[----:B------:R-:W-:Y:S04]  /*3a470*/  STL.64 [R1+0x490], R4 ;  /* 0x0004900401007387 */ /* 0x000fe80000100a00 */
[----:B------:R0:W-:Y:S04]  /*3a480*/  STL.64 [R1+0x498], R6 ;  /* 0x0004980601007387 */ /* 0x0001e80000100a00 */
[----:B0-----:R-:W2:Y:S04]  /*3a490*/  LDL.LU.64 R6, [R1+0x2b08] ;  /* 0x002b080001067983 */ /* 0x001ea80000300a00 */
[----:B------:R-:W2:Y:S01]  /*3a4a0*/  LDL.LU.64 R4, [R1+0x2b00] ;  /* 0x002b000001047983 */ /* 0x000ea20000300a00 */
[----:B---3--:R-:W-:-:S15]  /*3a4b0*/  HMMA.16816.F32 R16, R12, R8, R16 ;  /* 0x000000080c10723c */ /* 0x008fde0000001810 */
[----:B------:R-:W-:-:S04]  /*3a4c0*/  NOP ;  /* 0x0000000000007918 */ /* 0x000fc80000000000 */
[----:B------:R0:W-:Y:S04]  /*3a4d0*/  STL.64 [R1+0x480], R16 ;  /* 0x0004801001007387 */ /* 0x0001e80000100a00 */
[----:B------:R1:W-:Y:S04]  /*3a4e0*/  STL.64 [R1+0x488], R18 ;  /* 0x0004881201007387 */ /* 0x0003e80000100a00 */
[----:B0-----:R-:W3:Y:S04]  /*3a4f0*/  LDL.LU R16, [R1+0xc0] ;  /* 0x0000c00001107983 */ /* 0x001ee80000300800 */
[----:B------:R-:W3:Y:S04]  /*3a500*/  LDL.LU R17, [R1+0xc4] ;  /* 0x0000c40001117983 */ /* 0x000ee80000300800 */
[----:B-1----:R-:W3:Y:S04]  /*3a510*/  LDL.LU R18, [R1+0xc8] ;  /* 0x0000c80001127983 */ /* 0x002ee80000300800 */
[----:B------:R-:W3:Y:S01]  /*3a520*/  LDL.LU R19, [R1+0xcc] ;  /* 0x0000cc0001137983 */ /* 0x000ee20000300800 */
[C---:B--2---:R-:W-:Y:S03]  /*3a530*/  HMMA.16816.F32 R20, R12.reuse, R6, R20 ;  /* 0x000000060c14723c */ /* 0x044fe60000001814 */
[----:B---3--:R-:W-:Y:S04]  /*3a540*/  STL.64 [R1+0x2ad8], R18 ;  /* 0x002ad81201007387 */ /* 0x008fe80000100a00 */
[----:B------:R0:W-:Y:S04]  /*3a550*/  STL.64 [R1+0x2ad0], R16 ;  /* 0x002ad01001007387 */ /* 0x0001e80000100a00 */
[----:B0-----:R-:W2:Y:S04]  /*3a560*/  LDL.LU R16, [R1+0x40] ;  /* 0x0000400001107983 */ /* 0x001ea80000300800 */
[----:B------:R-:W2:Y:S04]  /*3a570*/  LDL.LU R17, [R1+0x44] ;  /* 0x0000440001117983 */ /* 0x000ea80000300800 */
[----:B------:R-:W2:Y:S04]  /*3a580*/  LDL.LU R18, [R1+0x48] ;  /* 0x0000480001127983 */ /* 0x000ea80000300800 */
[----:B------:R-:W2:Y:S04]  /*3a590*/  LDL.LU R19, [R1+0x4c] ;  /* 0x00004c0001137983 */ /* 0x000ea80000300800 */
[----:B------:R-:W-:Y:S04]  /*3a5a0*/  STL.64 [R1+0x2aa8], R10 ;  /* 0x002aa80a01007387 */ /* 0x000fe80000100a00 */
[----:B------:R0:W-:Y:S04]  /*3a5b0*/  STL.64 [R1+0x2aa0], R8 ;  /* 0x002aa00801007387 */ /* 0x0001e80000100a00 */
[----:B0-----:R-:W3:Y:S04]  /*3a5c0*/  LDL.LU R8, [R1+0xa0] ;  /* 0x0000a00001087983 */ /* 0x001ee80000300800 */
[----:B------:R-:W3:Y:S04]  /*3a5d0*/  LDL.LU R9, [R1+0xa4] ;  /* 0x0000a40001097983 */ /* 0x000ee80000300800 */
[----:B------:R-:W2:Y:S04]  /*3a5e0*/  LDL.LU R10, [R1+0xa8] ;  /* 0x0000a800010a7983 */ /* 0x000ea80000300800 */
[----:B------:R-:W2:Y:S04]  /*3a5f0*/  LDL.LU R11, [R1+0xac] ;  /* 0x0000ac00010b7983 */ /* 0x000ea80000300800 */
[----:B--2---:R-:W-:Y:S04]  /*3a600*/  STL.64 [R1+0x2ab8], R10 ;  /* 0x002ab80a01007387 */ /* 0x004fe80000100a00 */
[----:B---3--:R0:W-:Y:S04]  /*3a610*/  STL.64 [R1+0x2ab0], R8 ;  /* 0x002ab00801007387 */ /* 0x0081e80000100a00 */
[----:B0-----:R-:W2:Y:S04]  /*3a620*/  LDL.LU R8, [R1+0xb0] ;  /* 0x0000b00001087983 */ /* 0x001ea80000300800 */
[----:B------:R-:W2:Y:S04]  /*3a630*/  LDL.LU R9, [R1+0xb4] ;  /* 0x0000b40001097983 */ /* 0x000ea80000300800 */
[----:B------:R-:W2:Y:S04]  /*3a640*/  LDL.LU R10, [R1+0xb8] ;  /* 0x0000b800010a7983 */ /* 0x000ea80000300800 */
[----:B------:R-:W2:Y:S04]  /*3a650*/  LDL.LU R11, [R1+0xbc] ;  /* 0x0000bc00010b7983 */ /* 0x000ea80000300800 */
[----:B------:R-:W-:Y:S04]  /*3a660*/  STL.64 [R1+0x3a0], R20 ;  /* 0x0003a01401007387 */ /* 0x000fe80000100a00 */
[----:B------:R0:W-:Y:S04]  /*3a670*/  STL.64 [R1+0x3a8], R22 ;  /* 0x0003a81601007387 */ /* 0x0001e80000100a00 */
[----:B0-----:R-:W3:Y:S04]  /*3a680*/  LDL.LU.64 R22, [R1+0x2af8] ;  /* 0x002af80001167983 */ /* 0x001ee80000300a00 */
[----:B------:R-:W3:Y:S02]  /*3a690*/  LDL.LU.64 R20, [R1+0x2af0] ;  /* 0x002af00001147983 */ /* 0x000ee40000300a00 */
[C---:B---3--:R-:W-:Y:S08]  /*3a6a0*/  HMMA.16816.F32 R20, R12.reuse, R4, R20 ;  /* 0x000000040c14723c */ /* 0x048ff00000001814 */
[----:B------:R-:W-:Y:S11]  /*3a6b0*/  HMMA.16816.F32 R12, R12, R2, R16 ;  /* 0x000000020c0c723c */ /* 0x000ff60000001810 */
[----:B------:R-:W-:Y:S04]  /*3a6c0*/  STL.64 [R1+0x380], R20 ;  /* 0x0003801401007387 */ /* 0x000fe80000100a00 */
[----:B------:R0:W-:Y:S04]  /*3a6d0*/  STL.64 [R1+0x388], R22 ;  /* 0x0003881601007387 */ /* 0x0001e80000100a00 */
[----:B0-----:R-:W4:Y:S04]  /*3a6e0*/  LDL.LU.64 R22, [R1+0x2ae8] ;  /* 0x002ae80001167983 */ /* 0x001f280000300a00 */
[----:B------:R-:W3:Y:S04]  /*3a6f0*/  LDL.LU.64 R20, [R1+0x2ae0] ;  /* 0x002ae00001147983 */ /* 0x000ee80000300a00 */
[----:B------:R-:W3:Y:S04]  /*3a700*/  LDL.LU.64 R18, [R1+0x2ad8] ;  /* 0x002ad80001127983 */ /* 0x000ee80000300a00 */
[----:B------:R-:W3:Y:S01]  /*3a710*/  LDL.LU.64 R16, [R1+0x2ad0] ;  /* 0x002ad00001107983 */ /* 0x000ee20000300a00 */
[----:B------:R-:W-:-:S03]  /*3a720*/  IMAD R25, R0, 0x100, R28 ;  /* 0x0000010000197824 */ /* 0x000fc600078e021c */
[----:B------:R-:W-:Y:S04]  /*3a730*/  STL [R1+0x2a78], R3 ;  /* 0x002a780301007387 */ /* 0x000fe80000100800 */
[----:B------:R-:W2:Y:S04]  /*3a740*/  LDL.LU R28, [R1+0x7d8] ;  /* 0x0007d800011c7983 */ /* 0x000ea80000300800 */
[----:B------:R-:W-:Y:S04]  /*3a750*/  STL.64 [R1+0x370], R12 ;  /* 0x0003700c01007387 */ /* 0x000fe80000100a00 */
[----:B------:R0:W-:Y:S04]  /*3a760*/  STL.64 [R1+0x378], R14 ;  /* 0x0003780e01007387 */ /* 0x0001e80000100a00 */
[----:B------:R-:W2:Y:S01]  /*3a770*/  LDL.LU R0, [R1+0x7d4] ;  /* 0x0007d40001007983 */ /* 0x000ea20000300800 */
[----:B0-----:R-:W-:Y:S01]  /*3a780*/  F2FP.F16.E5M2.UNPACK_B R15, R25 ;  /* 0x00000019ff0f723e */ /* 0x001fe200020004ff */
[----:B----4-:R-:W-:-:S02]  /*3a790*/  IMAD R22, R22, 0x100, R24 ;  /* 0x0000010016167824 */ /* 0x010fc400078e0218 */
[----:B------:R-:W-:Y:S02]  /*3a7a0*/  IMAD R23, R26, 0x100, R23 ;  /* 0x000001001a177824 */ /* 0x000fe400078e0217 */
[----:B------:R-:W-:Y:S01]  /*3a7b0*/  IMAD R24, R29, 0x100, R27 ;  /* 0x000001001d187824 */ /* 0x000fe200078e021b */
[----:B------:R-:W-:Y:S02]  /*3a7c0*/  F2FP.F16.E5M2.UNPACK_B R12, R22 ;  /* 0x00000016ff0c723e */ /* 0x000fe400020004ff */
[----:B------:R-:W-:Y:S02]  /*3a7d0*/  F2FP.F16.E5M2.UNPACK_B R13, R23 ;  /* 0x00000017ff0d723e */ /* 0x000fe400020004ff */
[----:B------:R-:W-:Y:S02]  /*3a7e0*/  F2FP.F16.E5M2.UNPACK_B R14, R24 ;  /* 0x00000018ff0e723e */ /* 0x000fe400020004ff */
[----:B------:R-:W4:Y:S04]  /*3a7f0*/  LDL.LU R24, [R1+0x80] ;  /* 0x0000800001187983 */ /* 0x000f280000300800 */
[----:B------:R-:W4:Y:S04]  /*3a800*/  LDL.LU R25, [R1+0x84] ;  /* 0x0000840001197983 */ /* 0x000f280000300800 */
[----:B------:R-:W4:Y:S04]  /*3a810*/  LDL.LU R26, [R1+0x88] ;  /* 0x00008800011a7983 */ /* 0x000f280000300800 */
[----:B------:R-:W4:Y:S01]  /*3a820*/  LDL.LU R27, [R1+0x8c] ;  /* 0x00008c00011b7983 */ /* 0x000f220000300800 */
[----:B---3--:R-:W-:-:S15]  /*3a830*/  HMMA.16816.F32 R16, R12, R20, R16 ;  /* 0x000000140c10723c */ /* 0x008fde0000001810 */
        /* <DEDUP_REMOVED lines=16> */
[----:B------:R-:W4:Y:S04]  /*3a940*/  LDL.LU.64 R8, [R1+0x2aa0] ;  /* 0x002aa00001087983 */ /* 0x000f280000300a00 */
[----:B------:R-:W-:Y:S04]  /*3a950*/  STL.64 [R1+0x2a60], R18 ;  /* 0x002a601201007387 */ /* 0x000fe80000100a00 */
[----:B------:R0:W-:Y:S04]  /*3a960*/  STL.64 [R1+0x2a58], R16 ;  /* 0x002a581001007387 */ /* 0x0001e80000100a00 */
[----:B0-----:R-:W2:Y:S04]  /*3a970*/  LDL.LU R16, [R1+0x90] ;  /* 0x0000900001107983 */ /* 0x001ea80000300800 */
[----:B------:R-:W2:Y:S04]  /*3a980*/  LDL.LU R17, [R1+0x94] ;  /* 0x0000940001117983 */ /* 0x000ea80000300800 */
[----:B------:R-:W2:Y:S04]  /*3a990*/  LDL.LU R18, [R1+0x98] ;  /* 0x0000980001127983 */ /* 0x000ea80000300800 */
[----:B------:R-:W2:Y:S02]  /*3a9a0*/  LDL.LU R19, [R1+0x9c] ;  /* 0x00009c0001137983 */ /* 0x000ea40000300800 */
[----:B--2---:R-:W-:-:S15]  /*3a9b0*/  HMMA.16816.F32 R16, R12, R10, R16 ;  /* 0x0000000a0c10723c */ /* 0x004fde0000001810 */
[----:B------:R-:W-:-:S04]  /*3a9c0*/  NOP ;  /* 0x0000000000007918 */ /* 0x000fc80000000000 */
[----:B------:R-:W-:Y:S04]  /*3a9d0*/  STL.64 [R1+0x330], R16 ;  /* 0x0003301001007387 */ /* 0x000fe80000100a00 */
[----:B------:R4:W-:Y:S02]  /*3a9e0*/  STL.64 [R1+0x338], R18 ;  /* 0x0003381201007387 */ /* 0x0009e40000100a00 */
[----:B----4-:R-:W-:Y:S02]  /*3a9f0*/  HMMA.16816.F32 R16, R12, R8, R24 ;  /* 0x000000080c10723c */ /* 0x010fe40000001818 */
[----:B------:R-:W-:Y:S04]  /*3aa00*/  STL.64 [R1+0x2a40], R10 ;  /* 0x002a400a01007387 */ /* 0x000fe80000100a00 */
[----:B------:R0:W-:-:S13]  /*3aa10*/  STL.64 [R1+0x2a38], R8 ;  /* 0x002a380801007387 */ /* 0x0001da0000100a00 */
[----:B------:R-:W-:Y:S04]  /*3aa20*/  STL.64 [R1+0x320], R16 ;  /* 0x0003201001007387 */ /* 0x000fe80000100a00 */
[----:B------:R-:W-:Y:S04]  /*3aa30*/  STL.64 [R1+0x328], R18 ;  /* 0x0003281201007387 */ /* 0x000fe80000100a00 */
[----:B0-----:R-:W2:Y:S04]  /*3aa40*/  LDL.LU R8, [R1+0x190] ;  /* 0x0001900001087983 */ /* 0x001ea80000300800 */
[----:B------:R-:W2:Y:S04]  /*3aa50*/  LDL.LU R9, [R1+0x194] ;  /* 0x0001940001097983 */ /* 0x000ea80000300800 */
[----:B------:R-:W3:Y:S04]  /*3aa60*/  LDL.LU R10, [R1+0x198] ;  /* 0x00019800010a7983 */ /* 0x000ee80000300800 */
[----:B------:R-:W3:Y:S04]  /*3aa70*/  LDL.LU R11, [R1+0x19c] ;  /* 0x00019c00010b7983 */ /* 0x000ee80000300800 */
[----:B------:R-:W4:Y:S04]  /*3aa80*/  LDL.LU R3, [R1+0x7b8] ;  /* 0x0007b80001037983 */ /* 0x000f280000300800 */
        /* <DEDUP_REMOVED lines=52> */
[----:B----4-:R-:W-:-:S03]  /*3add0*/  IMAD R22, R22, 0x100, R3 ;  /* 0x0000010016167824 */ /* 0x010fc600078e0203 */
[----:B--2---:R-:W-:Y:S04]  /*3ade0*/  STL.64 [R1+0x2a30], R6 ;  /* 0x002a300601007387 */ /* 0x004fe80000100a00 */
[----:B------:R0:W-:Y:S04]  /*3adf0*/  STL.64 [R1+0x2a28], R4 ;  /* 0x002a280401007387 */ /* 0x0001e80000100a00 */
[----:B0-----:R-:W2:Y:S04]  /*3ae00*/  LDL.LU R4, [R1+0x1a0] ;  /* 0x0001a00001047983 */ /* 0x001ea80000300800 */
[----:B------:R-:W2:Y:S04]  /*3ae10*/  LDL.LU R5, [R1+0x1a4] ;  /* 0x0001a40001057983 */ /* 0x000ea80000300800 */
[----:B------:R-:W2:Y:S04]  /*3ae20*/  LDL.LU R6, [R1+0x1a8] ;  /* 0x0001a80001067983 */ /* 0x000ea80000300800 */
[----:B------:R-:W2:Y:S04]  /*3ae30*/  LDL.LU R7, [R1+0x1ac] ;  /* 0x0001ac0001077983 */ /* 0x000ea80000300800 */
[----:B------:R-:W4:Y:S01]  /*3ae40*/  LDL.LU R3, [R1+0x2a78] ;  /* 0x002a780001037983 */ /* 0x000f220000300800 */
[----:B------:R-:W-:-:S02]  /*3ae50*/  IMAD R23, R23, 0x100, R25 ;  /* 0x0000010017177824 */ /* 0x000fc400078e0219 */
[----:B------:R-:W-:Y:S02]  /*3ae60*/  IMAD R24, R26, 0x100, R24 ;  /* 0x000001001a187824 */ /* 0x000fe400078e0218 */
[----:B------:R-:W-:Y:S01]  /*3ae70*/  IMAD R25, R29, 0x100, R27 ;  /* 0x000001001d197824 */ /* 0x000fe200078e021b */
[----:B----4-:R-:W-:Y:S01]  /*3ae80*/  HMMA.16816.F32 R12, R12, R2, R16 ;  /* 0x000000020c0c723c */ /* 0x010fe20000001810 */
[----:B------:R-:W4:Y:S04]  /*3ae90*/  LDL.LU.64 R18, [R1+0x2a70] ;  /* 0x002a700001127983 */ /* 0x000f280000300a00 */
[----:B------:R-:W4:-:S14]  /*3aea0*/  LDL.LU.64 R16, [R1+0x2a68] ;  /* 0x002a680001107983 */ /* 0x000f1c0000300a00 */
[----:B------:R0:W-:Y:S04]  /*3aeb0*/  STL.64 [R1+0x10], R12 ;  /* 0x0000100c01007387 */ /* 0x0001e80000100a00 */
[----:B------:R1:W-:Y:S01]  /*3aec0*/  STL.64 [R1+0x18], R14 ;  /* 0x0000180e01007387 */ /* 0x0003e20000100a00 */
[----:B0-----:R-:W-:Y:S02]  /*3aed0*/  F2FP.F16.E5M2.UNPACK_B R12, R22 ;  /* 0x00000016ff0c723e */ /* 0x001fe400020004ff */
[----:B------:R-:W-:Y:S02]  /*3aee0*/  F2FP.F16.E5M2.UNPACK_B R13, R23 ;  /* 0x00000017ff0d723e */ /* 0x000fe400020004ff */
[----:B-1----:R-:W-:Y:S02]  /*3aef0*/  F2FP.F16.E5M2.UNPACK_B R14, R24 ;  /* 0x00000018ff0e723e */ /* 0x002fe400020004ff */
[----:B------:R-:W-:Y:S01]  /*3af00*/  F2FP.F16.E5M2.UNPACK_B R15, R25 ;  /* 0x00000019ff0f723e */ /* 0x000fe200020004ff */
[----:B------:R-:W2:Y:S04]  /*3af10*/  LDL.LU R24, [R1+0x1e0] ;  /* 0x0001e00001187983 */ /* 0x000ea80000300800 */
[----:B------:R-:W2:Y:S04]  /*3af20*/  LDL.LU R25, [R1+0x1e4] ;  /* 0x0001e40001197983 */ /* 0x000ea80000300800 */
[----:B------:R-:W2:Y:S04]  /*3af30*/  LDL.LU R26, [R1+0x1e8] ;  /* 0x0001e800011a7983 */ /* 0x000ea80000300800 */
[----:B------:R-:W2:Y:S01]  /*3af40*/  LDL.LU R27, [R1+0x1ec] ;  /* 0x0001ec00011b7983 */ /* 0x000ea20000300800 */
[----:B----4-:R-:W-:-:S15]  /*3af50*/  HMMA.16816.F32 R16, R12, R20, R16 ;  /* 0x000000140c10723c */ /* 0x010fde0000001810 */
        /* <DEDUP_REMOVED lines=16> */
[----:B------:R-:W3:Y:S04]  /*3b060*/  LDL.LU.64 R8, [R1+0x2a38] ;  /* 0x002a380001087983 */ /* 0x000ee80000300a00 */
[----:B------:R-:W-:Y:S04]  /*3b070*/  STL.64 [R1+0x29f8], R18 ;  /* 0x0029f81201007387 */ /* 0x000fe80000100a00 */
[----:B------:R0:W-:Y:S04]  /*3b080*/  STL.64 [R1+0x29f0], R16 ;  /* 0x0029f01001007387 */ /* 0x0001e80000100a00 */
[----:B0-----:R-:W4:Y:S04]  /*3b090*/  LDL.LU R16, [R1+0x1c0] ;  /* 0x0001c00001107983 */ /* 0x001f280000300800 */
[----:B------:R-:W4:Y:S04]  /*3b0a0*/  LDL.LU R17, [R1+0x1c4] ;  /* 0x0001c40001117983 */ /* 0x000f280000300800 */
[----:B------:R-:W4:Y:S04]  /*3b0b0*/  LDL.LU R18, [R1+0x1c8] ;  /* 0x0001c80001127983 */ /* 0x000f280000300800 */
[----:B------:R-:W4:Y:S01]  /*3b0c0*/  LDL.LU R19, [R1+0x1cc] ;  /* 0x0001cc0001137983 */ /* 0x000f220000300800 */
        /* <DEDUP_REMOVED lines=10> */
[----:B0-----:R-:W4:Y:S04]  /*3b170*/  LDL.LU.64 R6, [R1+0x2a20] ;  /* 0x002a200001067983 */ /* 0x001f280000300a00 */
[----:B------:R-:W2:Y:S04]  /*3b180*/  LDL.LU.64 R4, [R1+0x2a18] ;  /* 0x002a180001047983 */ /* 0x000ea80000300a00 */
[----:B------:R-:W-:Y:S04]  /*3b190*/  STL.64 [R1+0x29d8], R10 ;  /* 0x0029d80a01007387 */ /* 0x000fe80000100a00 */
[----:B------:R2:W-:Y:S01]  /*3b1a0*/  STL.64 [R1+0x29d0], R8 ;  /* 0x0029d00801007387 */ /* 0x0005e20000100a00 */
[C---:B----4-:R-:W-:Y:S08]  /*3b1b0*/  HMMA.16816.F32 R16, R12.reuse, R6, R16 ;  /* 0x000000060c10723c */ /* 0x050ff00000001810 */
[----:B--2---:R-:W-:Y:S01]  /*3b1c0*/  HMMA.16816.F32 R8, R12, R4, R24 ;  /* 0x000000040c08723c */ /* 0x004fe20000001818 */
[----:B------:R-:W-:Y:S10]  /*3b1d0*/  STL.64 [R1+0x29b8], R6 ;  /* 0x0029b80601007387 */ /* 0x000ff40000100a00 */
[----:B------:R-:W-:Y:S04]  /*3b1e0*/  STL.64 [R1+0xd0], R16 ;  /* 0x0000d01001007387 */ /* 0x000fe80000100a00 */
[----:B------:R-:W-:Y:S04]  /*3b1f0*/  STL.64 [R1+0xd8], R18 ;  /* 0x0000d81201007387 */ /* 0x000fe80000100a00 */
[----:B------:R0:W-:Y:S04]  /*3b200*/  STL.64 [R1+0x29b0], R4 ;  /* 0x0029b00401007387 */ /* 0x0001e80000100a00 */
[----:B------:R-:W-:Y:S04]  /*3b210*/  STL.64 [R1+0xc0], R8 ;  /* 0x0000c00801007387 */ /* 0x000fe80000100a00 */
[----:B------:R-:W-:Y:S04]  /*3b220*/  STL.64 [R1+0xc8], R10 ;  /* 0x0000c80a01007387 */ /* 0x000fe80000100a00 */
[----:B0-----:R-:W2:Y:S04]  /*3b230*/  LDL.LU R4, [R1+0x230] ;  /* 0x0002300001047983 */ /* 0x001ea80000300800 */
[----:B------:R-:W2:Y:S04]  /*3b240*/  LDL.LU R5, [R1+0x234] ;  /* 0x0002340001057983 */ /* 0x000ea80000300800 */
[----:B------:R-:W3:Y:S04]  /*3b250*/  LDL.LU R6, [R1+0x238] ;  /* 0x0002380001067983 */ /* 0x000ee80000300800 */
[----:B------:R-:W3:Y:S01]  /*3b260*/  LDL.LU R7, [R1+0x23c] ;  /* 0x00023c0001077983 */ /* 0x000ee20000300800 */
[----:B------:R-:W-:-:S03]  /*3b270*/  IMAD R22, R0, 0x100, R28 ;  /* 0x0000010000167824 */ /* 0x000fc600078e021c */
[----:B------:R-:W4:Y:S04]  /*3b280*/  LDL.LU R0, [R1+0x7e0] ;  /* 0x0007e00001007983 */ /* 0x000f280000300800 */
[----:B------:R-:W4:Y:S04]  /*3b290*/  LDL.LU R23, [R1+0x7dc] ;  /* 0x0007dc0001177983 */ /* 0x000f280000300800 */
[----:B------:R-:W4:Y:S04]  /*3b2a0*/  LDL.LU R25, [R1+0x7e8] ;  /* 0x0007e80001197983 */ /* 0x000f280000300800 */
[----:B------:R-:W4:Y:S04]  /*3b2b0*/  LDL.LU R24, [R1+0x7e4] ;  /* 0x0007e40001187983 */ /* 0x000f280000300800 */
[----:B------:R-:W4:Y:S04]  /*3b2c0*/  LDL.LU R26, [R1+0x7f0] ;  /* 0x0007f000011a7983 */ /* 0x000f280000300800 */
[----:B------:R-:W4:Y:S04]  /*3b2d0*/  LDL.LU R27, [R1+0x7ec] ;  /* 0x0007ec00011b7983 */ /* 0x000f280000300800 */
[----:B---3--:R-:W-:Y:S04]  /*3b2e0*/  STL.64 [R1+0x29c8], R6 ;  /* 0x0029c80601007387 */ /* 0x008fe80000100a00 */
[----:B--2---:R0:W-:Y:S04]  /*3b2f0*/  STL.64 [R1+0x29c0], R4 ;  /* 0x0029c00401007387 */ /* 0x0041e80000100a00 */
[----:B0-----:R-:W2:Y:S04]  /*3b300*/  LDL.LU R4, [R1+0x220] ;  /* 0x0002200001047983 */ /* 0x001ea80000300800 */
[----:B------:R-:W2:Y:S04]  /*3b310*/  LDL.LU R5, [R1+0x224] ;  /* 0x0002240001057983 */ /* 0x000ea80000300800 */
[----:B------:R-:W3:Y:S04]  /*3b320*/  LDL.LU R6, [R1+0x228] ;  /* 0x0002280001067983 */ /* 0x000ee80000300800 */
[----:B------:R-:W3:Y:S04]  /*3b330*/  LDL.LU R7, [R1+0x22c] ;  /* 0x00022c0001077983 */ /* 0x000ee80000300800 */
        /* <DEDUP_REMOVED lines=22> */
[----:B----4-:R-:W-:-:S02]  /*3b4a0*/  IMAD R23, R23, 0x100, R0 ;  /* 0x0000010017177824 */ /* 0x010fc400078e0200 */
[----:B------:R-:W-:Y:S01]  /*3b4b0*/  IMAD R24, R24, 0x100, R25 ;  /* 0x0000010018187824 */ /* 0x000fe200078e0219 */
[----:B------:R-:W4:Y:S01]  /*3b4c0*/  LDL.LU R0, [R1+0x2a10] ;  /* 0x002a100001007983 */ /* 0x000f220000300800 */
[----:B------:R-:W-:Y:S01]  /*3b4d0*/  IMAD R25, R27, 0x100, R26 ;  /* 0x000001001b197824 */ /* 0x000fe200078e021a */
[----:B--2---:R-:W-:Y:S02]  /*3b4e0*/  HMMA.16816.F32 R12, R12, R2, R4 ;  /* 0x000000020c0c723c */ /* 0x004fe40000001804 */
[----:B------:R-:W2:Y:S04]  /*3b4f0*/  LDL.LU.64 R6, [R1+0x2a08] ;  /* 0x002a080001067983 */ /* 0x000ea80000300a00 */
[----:B------:R-:W2:-:S13]  /*3b500*/  LDL.LU.64 R4, [R1+0x2a00] ;  /* 0x002a000001047983 */ /* 0x000e9a0000300a00 */
[----:B------:R0:W-:Y:S04]  /*3b510*/  STL.64 [R1], R12 ;  /* 0x0000000c01007387 */ /* 0x0001e80000100a00 */
[----:B------:R1:W-:Y:S01]  /*3b520*/  STL.64 [R1+0x8], R14 ;  /* 0x0000080e01007387 */ /* 0x0003e20000100a00 */
[----:B0-----:R-:W-:Y:S02]  /*3b530*/  F2FP.F16.E5M2.UNPACK_B R12, R22 ;  /* 0x00000016ff0c723e */ /* 0x001fe400020004ff */
[----:B------:R-:W-:Y:S01]  /*3b540*/  F2FP.F16.E5M2.UNPACK_B R13, R23 ;  /* 0x00000017ff0d723e */ /* 0x000fe200020004ff */
[----:B------:R-:W2:Y:S04]  /*3b550*/  LDL.LU R22, [R1+0x7f4] ;  /* 0x0007f40001167983 */ /* 0x000ea80000300800 */
[----:B------:R-:W2:Y:S01]  /*3b560*/  LDL.LU R23, [R1+0x7fc] ;  /* 0x0007fc0001177983 */ /* 0x000ea20000300800 */
[----:B-1----:R-:W-:-:S02]  /*3b570*/  F2FP.F16.E5M2.UNPACK_B R14, R24 ;  /* 0x00000018ff0e723e */ /* 0x002fc400020004ff */
[----:B------:R-:W-:Y:S01]  /*3b580*/  F2FP.F16.E5M2.UNPACK_B R15, R25 ;  /* 0x00000019ff0f723e */ /* 0x000fe200020004ff */
[----:B------:R-:W2:Y:S04]  /*3b590*/  LDL.LU R24, [R1+0x250] ;  /* 0x0002500001187983 */ /* 0x000ea80000300800 */
[----:B------:R-:W2:Y:S04]  /*3b5a0*/  LDL.LU R25, [R1+0x254] ;  /* 0x0002540001197983 */ /* 0x000ea80000300800 */
[----:B------:R-:W2:Y:S04]  /*3b5b0*/  LDL.LU R26, [R1+0x258] ;  /* 0x00025800011a7983 */ /* 0x000ea80000300800 */
[----:B------:R-:W2:Y:S01]  /*3b5c0*/  LDL.LU R27, [R1+0x25c] ;  /* 0x00025c00011b7983 */ /* 0x000ea20000300800 */
[C---:B---3--:R-:W-:Y:S03]  /*3b5d0*/  HMMA.16816.F32 R16, R12.reuse, R20, R16 ;  /* 0x000000140c10723c */ /* 0x048fe60000001810 */
[----:B--2---:R-:W-:Y:S04]  /*3b5e0*/  STL.64 [R1+0x2990], R26 ;  /* 0x0029901a01007387 */ /* 0x004fe80000100a00 */
[----:B------:R0:W-:Y:S04]  /*3b5f0*/  STL.64 [R1+0x2988], R24 ;  /* 0x0029881801007387 */ /* 0x0001e80000100a00 */
        /* <DEDUP_REMOVED lines=10> */
[----:B------:R-:W-:Y:S04]  /*3b6a0*/  STL.64 [R1+0xb0], R16 ;  /* 0x0000b01001007387 */ /* 0x000fe80000100a00 */
[----:B------:R0:W-:Y:S04]  /*3b6b0*/  STL.64 [R1+0xb8], R18 ;  /* 0x0000b81201007387 */ /* 0x0001e80000100a00 */
[----:B0-----:R-:W3:Y:S04]  /*3b6c0*/  LDL.LU.64 R18, [R1+0x29f8] ;  /* 0x0029f80001127983 */ /* 0x001ee80000300a00 */
[----:B------:R-:W2:Y:S01]  /*3b6d0*/  LDL.LU.64 R16, [R1+0x29f0] ;  /* 0x0029f00001107983 */ /* 0x000ea20000300a00 */
[C---:B---3--:R-:W-:Y:S08]  /*3b6e0*/  HMMA.16816.F32 R4, R12.reuse, R18, R4 ;  /* 0x000000120c04723c */ /* 0x048ff00000001804 */
[C---:B--2---:R-:W-:Y:S11]  /*3b6f0*/  HMMA.16816.F32 R8, R12.reuse, R16, R8 ;  /* 0x000000100c08723c */ /* 0x044ff60000001808 */
[----:B------:R-:W-:Y:S04]  /*3b700*/  STL.64 [R1+0xa0], R4 ;  /* 0x0000a00401007387 */ /* 0x000fe80000100a00 */
[----:B------:R0:W-:Y:S04]  /*3b710*/  STL.64 [R1+0xa8], R6 ;  /* 0x0000a80601007387 */ /* 0x0001e80000100a00 */
[----:B0-----:R-:W2:Y:S04]  /*3b720*/  LDL.LU.64 R6, [R1+0x29e8] ;  /* 0x0029e80001067983 */ /* 0x001ea80000300a00 */
[----:B------:R-:W2:Y:S04]  /*3b730*/  LDL.LU.64 R4, [R1+0x29e0] ;  /* 0x0029e00001047983 */ /* 0x000ea80000300a00 */
        /* <DEDUP_REMOVED lines=16> */
[----:B------:R-:W-:Y:S04]  /*3b840*/  STL.64 [R1+0x2970], R10 ;  /* 0x0029700a01007387 */ /* 0x000fe80000100a00 */
[----:B------:R0:W-:Y:S04]  /*3b850*/  STL.64 [R1+0x2968], R8 ;  /* 0x0029680801007387 */ /* 0x0001e80000100a00 */
[----:B0-----:R-:W3:Y:S04]  /*3b860*/  LDL.LU R8, [R1+0x270] ;  /* 0x0002700001087983 */ /* 0x001ee80000300800 */
[----:B------:R-:W3:Y:S04]  /*3b870*/  LDL.LU R9, [R1+0x274] ;  /* 0x0002740001097983 */ /* 0x000ee80000300800 */
[----:B------:R-:W3:Y:S01]  /*3b880*/  LDL.LU R10, [R1+0x278] ;  /* 0x00027800010a7983 */ /* 0x000ee20000300800 */
[----:B----4-:R-:W-:-:S03]  /*3b890*/  IMAD.MOV.U32 R11, RZ, RZ, R0 ;  /* 0x000000ffff0b7224 */ /* 0x010fc600078e0000 */
        /* <DEDUP_REMOVED lines=12> */
[----:B------:R-:W2:Y:S04]  /*3b960*/  LDL.LU.64 R24, [R1+0x2988] ;  /* 0x0029880001187983 */ /* 0x000ea80000300a00 */
[----:B------:R0:W-:Y:S04]  /*3b970*/  STL.64 [R1+0x2950], R6 ;  /* 0x0029500601007387 */ /* 0x0001e80000100a00 */
[----:B0-----:R-:W3:Y:S04]  /*3b980*/  LDL.LU R6, [R1+0x800] ;  /* 0x0008000001067983 */ /* 0x001ee80000300800 */
[----:B------:R-:W3:Y:S04]  /*3b990*/  LDL.LU R7, [R1+0x808] ;  /* 0x0008080001077983 */ /* 0x000ee80000300800 */
[----:B------:R0:W-:Y:S04]  /*3b9a0*/  STL.64 [R1+0x2948], R4 ;  /* 0x0029480401007387 */ /* 0x0001e80000100a00 */
[----:B0-----:R-:W3:Y:S01]  /*3b9b0*/  LDL.LU R5, [R1+0x7f8] ;  /* 0x0007f80001057983 */ /* 0x001ee20000300800 */
[----:B----4-:R-:W-:-:S03]  /*3b9c0*/  IMAD R29, R0, 0x100, R29 ;  /* 0x00000100001d7824 */ /* 0x010fc600078e021d */
[----:B------:R-:W-:Y:S04]  /*3b9d0*/  STL [R1+0x291c], R2 ;  /* 0x00291c0201007387 */ /* 0x000fe80000100800 */
[----:B------:R-:W-:Y:S01]  /*3b9e0*/  STL [R1+0x2918], R3 ;  /* 0x0029180301007387 */ /* 0x000fe20000100800 */
[----:B--2---:R-:W-:Y:S01]  /*3b9f0*/  HMMA.16816.F32 R24, R12, R2, R24 ;  /* 0x000000020c18723c */ /* 0x004fe20000001818 */
[----:B------:R-:W-:Y:S01]  /*3ba00*/  F2FP.F16.E5M2.UNPACK_B R15, R29 ;  /* 0x0000001dff0f723e */ /* 0x000fe200020004ff */
[----:B---3--:R-:W-:Y:S02]  /*3ba10*/  IMAD R23, R23, 0x100, R6 ;  /* 0x0000010017177824 */ /* 0x008fe400078e0206 */
[----:B------:R-:W-:-:S03]  /*3ba20*/  IMAD R28, R28, 0x100, R7 ;  /* 0x000001001c1c7824 */ /* 0x000fc600078e0207 */
[----:B------:R-:W-:Y:S02]  /*3ba30*/  F2FP.F16.E5M2.UNPACK_B R13, R23 ;  /* 0x00000017ff0d723e */ /* 0x000fe400020004ff */
[----:B------:R-:W-:Y:S01]  /*3ba40*/  F2FP.F16.E5M2.UNPACK_B R14, R28 ;  /* 0x0000001cff0e723e */ /* 0x000fe200020004ff */
[----:B------:R-:W-:-:S05]  /*3ba50*/  IMAD R22, R22, 0x100, R5 ;  /* 0x0000010016167824 */ /* 0x000fca00078e0205 */
[----:B------:R-:W-:-:S07]  /*3ba60*/  F2FP.F16.E5M2.UNPACK_B R12, R22 ;  /* 0x00000016ff0c723e */ /* 0x000fce00020004ff */
[----:B------:R-:W-:Y:S01]  /*3ba70*/  HMMA.16816.F32 R4, R12, R20, R8 ;  /* 0x000000140c04723c */ /* 0x000fe20000001808 */
[----:B------:R-:W-:Y:S04]  /*3ba80*/  STL [R1+0x2618], R25 ;  /* 0x0026181901007387 */ /* 0x000fe80000100800 */
[----:B------:R-:W-:Y:S04]  /*3ba90*/  STL [R1+0x2614], R26 ;  /* 0x0026141a01007387 */ /* 0x000fe80000100800 */
[----:B------:R-:W-:Y:S04]  /*3baa0*/  STL [R1+0x2610], R27 ;  /* 0x0026101b01007387 */ /* 0x000fe80000100800 */
[----:B------:R-:W-:Y:S06]  /*3bab0*/  STL [R1+0x2710], R24 ;  /* 0x0027101801007387 */ /* 0x000fec0000100800 */
[----:B------:R-:W-:Y:S04]  /*3bac0*/  STL.64 [R1+0x40], R4 ;  /* 0x0000400401007387 */ /* 0x000fe80000100a00 */
[----:B------:R-:W-:Y:S04]  /*3bad0*/  STL [R1+0x48], R6 ;  /* 0x0000480601007387 */ /* 0x000fe80000100800 */
[----:B------:R0:W-:Y:S04]  /*3bae0*/  STL [R1+0x2920], R21 ;  /* 0x0029201501007387 */ /* 0x0001e80000100800 */
[----:B0-----:R-:W2:Y:S04]  /*3baf0*/  LDL.LU R21, [R1+0x818] ;  /* 0x0008180001157983 */ /* 0x001ea80000300800 */
[----:B------:R-:W3:Y:S04]  /*3bb00*/  LDL.LU R22, [R1+0x814] ;  /* 0x0008140001167983 */ /* 0x000ee80000300800 */
[----:B------:R-:W4:Y:S04]  /*3bb10*/  LDL.LU R2, [R1+0x820] ;  /* 0x0008200001027983 */ /* 0x000f280000300800 */
[----:B------:R-:W3:Y:S01]  /*3bb20*/  LDL.LU R23, [R1+0x81c] ;  /* 0x00081c0001177983 */ /* 0x000ee20000300800 */
[----:B------:R-:W-:-:S03]  /*3bb30*/  IMAD.MOV.U32 R0, RZ, RZ, R7 ;  /* 0x000000ffff007224 */ /* 0x000fc600078e0007 */
[----:B---3--:R-:W-:Y:S04]  /*3bb40*/  STL.64 [R1+0x2930], R22 ;  /* 0x0029301601007387 */ /* 0x008fe80000100a00 */
[----:B--2---:R0:W-:Y:S04]  /*3bb50*/  STL.64 [R1+0x2928], R20 ;  /* 0x0029281401007387 */ /* 0x0041e80000100a00 */
[----:B0-----:R-:W2:Y:S04]  /*3bb60*/  LDL.LU R20, [R1+0x2e0] ;  /* 0x0002e00001147983 */ /* 0x001ea80000300800 */
[----:B------:R-:W2:Y:S04]  /*3bb70*/  LDL.LU R21, [R1+0x2e4] ;  /* 0x0002e40001157983 */ /* 0x000ea80000300800 */
[----:B------:R-:W3:Y:S04]  /*3bb80*/  LDL.LU R22, [R1+0x2e8] ;  /* 0x0002e80001167983 */ /* 0x000ee80000300800 */
[----:B------:R-:W3:Y:S04]  /*3bb90*/  LDL.LU R23, [R1+0x2ec] ;  /* 0x0002ec0001177983 */ /* 0x000ee80000300800 */
        /* <DEDUP_REMOVED lines=14> */
[----:B------:R-:W-:Y:S04]  /*3bc80*/  STL.64 [R1+0x2960], R6 ;  /* 0x0029600601007387 */ /* 0x000fe80000100a00 */
[----:B------:R0:W-:Y:S04]  /*3bc90*/  STL.64 [R1+0x2958], R4 ;  /* 0x0029580401007387 */ /* 0x0001e80000100a00 */
[----:B0-----:R-:W2:Y:S04]  /*3bca0*/  LDL.LU R4, [R1+0x2a0] ;  /* 0x0002a00001047983 */ /* 0x001ea80000300800 */
[----:B------:R-:W2:Y:S04]  /*3bcb0*/  LDL.LU R5, [R1+0x2a4] ;  /* 0x0002a40001057983 */ /* 0x000ea80000300800 */
[----:B------:R-:W2:Y:S04]  /*3bcc0*/  LDL.LU R6, [R1+0x2a8] ;  /* 0x0002a80001067983 */ /* 0x000ea80000300800 */
[----:B------:R-:W2:Y:S04]  /*3bcd0*/  LDL.LU R7, [R1+0x2ac] ;  /* 0x0002ac0001077983 */ /* 0x000ea80000300800 */
[----:B---3--:R-:W-:Y:S04]  /*3bce0*/  STL.64 [R1+0x2940], R22 ;  /* 0x0029401601007387 */ /* 0x008fe80000100a00 */
[----:B------:R0:W-:Y:S04]  /*3bcf0*/  STL.64 [R1+0x2938], R20 ;  /* 0x0029381401007387 */ /* 0x0001e80000100a00 */
[----:B0-----:R-:W3:Y:S04]  /*3bd00*/  LDL.LU R20, [R1+0x2c0] ;  /* 0x0002c00001147983 */ /* 0x001ee80000300800 */
[----:B------:R-:W3:Y:S04]  /*3bd10*/  LDL.LU R21, [R1+0x2c4] ;  /* 0x0002c40001157983 */ /* 0x000ee80000300800 */
        /* <DEDUP_REMOVED lines=14> */
[----:B------:R-:W2:Y:S01]  /*3be00*/  LDL.LU R27, [R1+0x2fc] ;  /* 0x0002fc00011b7983 */ /* 0x000ea20000300800 */
[C---:B------:R-:W-:Y:S03]  /*3be10*/  HMMA.16816.F32 R8, R12.reuse, R18, R8 ;  /* 0x000000120c08723c */ /* 0x040fe60000001808 */
[----:B--2---:R-:W-:Y:S04]  /*3be20*/  STL.64 [R1+0x2910], R26 ;  /* 0x0029101a01007387 */ /* 0x004fe80000100a00 */
[----:B------:R0:W-:Y:S04]  /*3be30*/  STL.64 [R1+0x2908], R24 ;  /* 0x0029081801007387 */ /* 0x0001e80000100a00 */
[----:B0-----:R-:W2:Y:S04]  /*3be40*/  LDL.LU R24, [R1+0x2d0] ;  /* 0x0002d00001187983 */ /* 0x001ea80000300800 */
[----:B------:R-:W2:Y:S04]  /*3be50*/  LDL.LU R25, [R1+0x2d4] ;  /* 0x0002d40001197983 */ /* 0x000ea80000300800 */
[----:B------:R-:W2:Y:S04]  /*3be60*/  LDL.LU R26, [R1+0x2d8] ;  /* 0x0002d800011a7983 */ /* 0x000ea80000300800 */
[----:B------:R-:W2:Y:S04]  /*3be70*/  LDL.LU R27, [R1+0x2dc] ;  /* 0x0002dc00011b7983 */ /* 0x000ea80000300800 */
[----:B------:R0:W-:Y:S04]  /*3be80*/  STL [R1+0x26f0], R0 ;  /* 0x0026f00001007387 */ /* 0x0001e80000100800 */
[----:B0-----:R-:W2:Y:S04]  /*3be90*/  LDL.LU R0, [R1+0x830] ;  /* 0x0008300001007983 */ /* 0x001ea80000300800 */
        /* <DEDUP_REMOVED lines=36> */
[----:B------:R-:W-:-:S03]  /*3c0e0*/  IMAD R28, R28, 0x100, R3 ;  /* 0x000001001c1c7824 */ /* 0x000fc600078e0203 */
[----:B0-----:R-:W3:Y:S04]  /*3c0f0*/  LDL.LU R4, [R1+0x390] ;  /* 0x0003900001047983 */ /* 0x001ee80000300800 */
[----:B------:R-:W3:Y:S04]  /*3c100*/  LDL.LU R5, [R1+0x394] ;  /* 0x0003940001057983 */ /* 0x000ee80000300800 */
[----:B------:R-:W3:Y:S04]  /*3c110*/  LDL.LU R6, [R1+0x398] ;  /* 0x0003980001067983 */ /* 0x000ee80000300800 */
[----:B------:R-:W3:Y:S01]  /*3c120*/  LDL.LU R7, [R1+0x39c] ;  /* 0x00039c0001077983 */ /* 0x000ee20000300800 */
[----:B----4-:R-:W-:-:S02]  /*3c130*/  IMAD R23, R23, 0x100, R2 ;  /* 0x0000010017177824 */ /* 0x010fc400078e0202 */
[----:B--2---:R-:W-:Y:S02]  /*3c140*/  IMAD R22, R22, 0x100, R21 ;  /* 0x0000010016167824 */ /* 0x004fe400078e0215 */
[----:B------:R-:W2:Y:S04]  /*3c150*/  LDL.LU R21, [R1+0x2920] ;  /* 0x0029200001157983 */ /* 0x000ea80000300800 */
[----:B------:R-:W4:Y:S04]  /*3c160*/  LDL.LU R2, [R1+0x291c] ;  /* 0x00291c0001027983 */ /* 0x000f280000300800 */
[----:B------:R-:W4:Y:S01]  /*3c170*/  LDL.LU R3, [R1+0x2918] ;  /* 0x0029180001037983 */ /* 0x000f220000300800 */
[----:B------:R-:W-:Y:S01]  /*3c180*/  IMAD R29, R29, 0x100, R0 ;  /* 0x000001001d1d7824 */ /* 0x000fe200078e0200 */
[----:B----4-:R-:W-:Y:S02]  /*3c190*/  HMMA.16816.F32 R12, R12, R2, R24 ;  /* 0x000000020c0c723c */ /* 0x010fe40000001818 */
[----:B------:R-:W2:Y:S04]  /*3c1a0*/  LDL.LU.64 R26, [R1+0x2910] ;  /* 0x00291000011a7983 */ /* 0x000ea80000300a00 */
[----:B------:R-:W2:Y:S04]  /*3c1b0*/  LDL.LU.64 R24, [R1+0x2908] ;  /* 0x0029080001187983 */ /* 0x000ea80000300a00 */
[----:B------:R-:W-:Y:S04]  /*3c1c0*/  STL [R1+0x28bc], R2 ;  /* 0x0028bc0201007387 */ /* 0x000fe80000100800 */
[----:B------:R-:W-:Y:S05]  /*3c1d0*/  STL [R1+0x28b8], R3 ;  /* 0x0028b80301007387 */ /* 0x000fea0000100800 */
[----:B------:R0:W-:Y:S04]  /*3c1e0*/  STL.64 [R1+0x1c0], R12 ;  /* 0x0001c00c01007387 */ /* 0x0001e80000100a00 */
[----:B------:R1:W-:Y:S01]  /*3c1f0*/  STL.64 [R1+0x1c8], R14 ;  /* 0x0001c80e01007387 */ /* 0x0003e20000100a00 */
[----:B0-----:R-:W-:-:S02]  /*3c200*/  F2FP.F16.E5M2.UNPACK_B R12, R22 ;  /* 0x00000016ff0c723e */ /* 0x001fc400020004ff */
[----:B------:R-:W-:Y:S02]  /*3c210*/  F2FP.F16.E5M2.UNPACK_B R13, R23 ;  /* 0x00000017ff0d723e */ /* 0x000fe400020004ff */
[----:B-1----:R-:W-:Y:S02]  /*3c220*/  F2FP.F16.E5M2.UNPACK_B R14, R28 ;  /* 0x0000001cff0e723e */ /* 0x002fe400020004ff */
[----:B------:R-:W-:-:S07]  /*3c230*/  F2FP.F16.E5M2.UNPACK_B R15, R29 ;  /* 0x0000001dff0f723e */ /* 0x000fce00020004ff */
[----:B--2---:R-:W-:-:S15]  /*3c240*/  HMMA.16816.F32 R24, R12, R20, R24 ;  /* 0x000000140c18723c */ /* 0x004fde0000001818 */
[----:B------:R-:W-:-:S04]  /*3c250*/  NOP ;  /* 0x0000000000007918 */ /* 0x000fc80000000000 */
[----:B------:R-:W-:Y:S04]  /*3c260*/  STL.64 [R1+0x1f0], R24 ;  /* 0x0001f01801007387 */ /* 0x000fe80000100a00 */
[----:B------:R0:W-:Y:S04]  /*3c270*/  STL.64 [R1+0x1f8], R26 ;  /* 0x0001f81a01007387 */ /* 0x0001e80000100a00 */
[----:B0-----:R-:W2:Y:S04]  /*3c280*/  LDL.LU.64 R26, [R1+0x2900] ;  /* 0x00290000011a7983 */ /* 0x001ea80000300a00 */
[----:B------:R-:W2:Y:S04]  /*3c290*/  LDL.LU.64 R24, [R1+0x28f8] ;  /* 0x0028f80001187983 */ /* 0x000ea80000300a00 */
[----:B------:R0:W-:Y:S04]  /*3c2a0*/  STL [R1+0x28c4], R20 ;  /* 0x0028c41401007387 */ /* 0x0001e80000100800 */
[----:B------:R1:W-:Y:S04]  /*3c2b0*/  STL [R1+0x28c0], R21 ;  /* 0x0028c01501007387 */ /* 0x0003e80000100800 */
[----:B0-----:R-:W4:Y:S04]  /*3c2c0*/  LDL.LU R20, [R1+0x310] ;  /* 0x0003100001147983 */ /* 0x001f280000300800 */
[----:B-1----:R-:W4:Y:S04]  /*3c2d0*/  LDL.LU R21, [R1+0x314] ;  /* 0x0003140001157983 */ /* 0x002f280000300800 */
[----:B------:R-:W4:Y:S04]  /*3c2e0*/  LDL.LU R22, [R1+0x318] ;  /* 0x0003180001167983 */ /* 0x000f280000300800 */
[----:B------:R-:W4:Y:S04]  /*3c2f0*/  LDL.LU R23, [R1+0x31c] ;  /* 0x00031c0001177983 */ /* 0x000f280000300800 */
[----:B------:R-:W3:Y:S01]  /*3c300*/  LDL.LU R0, [R1+0x864] ;  /* 0x0008640001007983 */ /* 0x000ee20000300800 */
[C---:B--2---:R-:W-:Y:S08]  /*3c310*/  HMMA.16816.F32 R24, R12.reuse, R18, R24 ;  /* 0x000000120c18723c */ /* 0x044ff00000001818 */
[C---:B----4-:R-:W-:Y:S11]  /*3c320*/  HMMA.16816.F32 R20, R12.reuse, R16, R20 ;  /* 0x000000100c14723c */ /* 0x050ff60000001814 */
[----:B------:R0:W-:Y:S04]  /*3c330*/  STL.64 [R1+0x210], R24 ;  /* 0x0002101801007387 */ /* 0x0001e80000100a00 */
[----:B------:R1:W-:Y:S04]  /*3c340*/  STL.64 [R1+0x218], R26 ;  /* 0x0002181a01007387 */ /* 0x0003e80000100a00 */
[----:B0-----:R-:W2:Y:S04]  /*3c350*/  LDL.LU R24, [R1+0x870] ;  /* 0x0008700001187983 */ /* 0x001ea80000300800 */
[----:B-1----:R-:W4:Y:S04]  /*3c360*/  LDL.LU R27, [R1+0x86c] ;  /* 0x00086c00011b7983 */ /* 0x002f280000300800 */
[----:B------:R-:W-:Y:S04]  /*3c370*/  STL.64 [R1+0x28a0], R18 ;  /* 0x0028a01201007387 */ /* 0x000fe80000100a00 */
[----:B------:R-:W-:Y:S04]  /*3c380*/  STL.64 [R1+0x2898], R16 ;  /* 0x0028981001007387 */ /* 0x000fe80000100a00 */
[----:B------:R-:W-:Y:S04]  /*3c390*/  STL.64 [R1+0x230], R20 ;  /* 0x0002301401007387 */ /* 0x000fe80000100a00 */
[----:B------:R-:W-:Y:S04]  /*3c3a0*/  STL.64 [R1+0x238], R22 ;  /* 0x0002381601007387 */ /* 0x000fe80000100a00 */
[----:B------:R-:W4:Y:S04]  /*3c3b0*/  LDL R26, [R1+0x578] ;  /* 0x00057800011a7983 */ /* 0x000f280000100800 */
[----:B------:R-:W2:Y:S01]  /*3c3c0*/  LDL R25, [R1+0x57c] ;  /* 0x00057c0001197983 */ /* 0x000ea20000100800 */
[C---:B---3--:R-:W-:Y:S03]  /*3c3d0*/  HMMA.16816.F32 R4, R12.reuse, R10, R4 ;  /* 0x0000000a0c04723c */ /* 0x048fe60000001804 */
[----:B----4-:R-:W-:Y:S04]  /*3c3e0*/  STL.64 [R1+0x2850], R26 ;  /* 0x0028501a01007387 */ /* 0x010fe80000100a00 */
[----:B--2---:R0:W-:Y:S04]  /*3c3f0*/  STL.64 [R1+0x2848], R24 ;  /* 0x0028481801007387 */ /* 0x0041e80000100a00 */
[----:B0-----:R-:W2:Y:S08]  /*3c400*/  LDL.LU R24, [R1+0x410] ;  /* 0x0004100001187983 */ /* 0x001eb00000300800 */
[----:B------:R-:W-:Y:S04]  /*3c410*/  STL.64 [R1+0x240], R4 ;  /* 0x0002400401007387 */ /* 0x000fe80000100a00 */
[----:B------:R-:W-:Y:S04]  /*3c420*/  STL.64 [R1+0x248], R6 ;  /* 0x0002480601007387 */ /* 0x000fe80000100a00 */
        /* <DEDUP_REMOVED lines=9> */
[----:B------:R-:W4:Y:S04]  /*3c4c0*/  LDL.LU R16, [R1+0x460] ;  /* 0x0004600001107983 */ /* 0x000f280000300800 */
[----:B------:R-:W4:Y:S04]  /*3c4d0*/  LDL.LU R17, [R1+0x464] ;  /* 0x0004640001117983 */ /* 0x000f280000300800 */
        /* <DEDUP_REMOVED lines=27> */
[----:B----4-:R0:W-:Y:S04]  /*3c690*/  STL.64 [R1+0x28a8], R16 ;  /* 0x0028a81001007387 */ /* 0x0101e80000100a00 */
[----:B0-----:R-:W4:Y:S04]  /*3c6a0*/  LDL.LU R16, [R1+0x3e0] ;  /* 0x0003e00001107983 */ /* 0x001f280000300800 */
[----:B------:R-:W4:Y:S04]  /*3c6b0*/  LDL.LU R17, [R1+0x3e4] ;  /* 0x0003e40001117983 */ /* 0x000f280000300800 */
[----:B------:R-:W4:Y:S04]  /*3c6c0*/  LDL.LU R18, [R1+0x3e8] ;  /* 0x0003e80001127983 */ /* 0x000f280000300800 */
[----:B------:R-:W4:Y:S04]  /*3c6d0*/  LDL.LU R19, [R1+0x3ec] ;  /* 0x0003ec0001137983 */ /* 0x000f280000300800 */
[----:B---3--:R-:W-:Y:S04]  /*3c6e0*/  STL.64 [R1+0x2870], R26 ;  /* 0x0028701a01007387 */ /* 0x008fe80000100a00 */
[----:B------:R0:W-:Y:S04]  /*3c6f0*/  STL.64 [R1+0x2868], R24 ;  /* 0x0028681801007387 */ /* 0x0001e80000100a00 */
[----:B0-----:R-:W3:Y:S04]  /*3c700*/  LDL.LU R24, [R1+0x430] ;  /* 0x0004300001187983 */ /* 0x001ee80000300800 */
[----:B------:R-:W3:Y:S04]  /*3c710*/  LDL.LU R25, [R1+0x434] ;  /* 0x0004340001197983 */ /* 0x000ee80000300800 */
[----:B------:R-:W2:Y:S04]  /*3c720*/  LDL.LU R26, [R1+0x438] ;  /* 0x00043800011a7983 */ /* 0x000ea80000300800 */
[----:B------:R-:W2:Y:S01]  /*3c730*/  LDL.LU R27, [R1+0x43c] ;  /* 0x00043c00011b7983 */ /* 0x000ea20000300800 */
[C---:B------:R-:W-:Y:S03]  /*3c740*/  HMMA.16816.F32 R4, R12.reuse, R8, R4 ;  /* 0x000000080c04723c */ /* 0x040fe60000001804 */
[----:B--2---:R-:W-:Y:S04]  /*3c750*/  STL.64 [R1+0x2880], R26 ;  /* 0x0028801a01007387 */ /* 0x004fe80000100a00 */
[----:B---3--:R0:W-:Y:S04]  /*3c760*/  STL.64 [R1+0x2878], R24 ;  /* 0x0028781801007387 */ /* 0x0081e80000100a00 */
        /* <DEDUP_REMOVED lines=14> */
[----:B---3--:R-:W-:-:S15]  /*3c850*/  HMMA.16816.F32 R20, R12, R6, R20 ;  /* 0x000000060c14723c */ /* 0x008fde0000001814 */
[----:B------:R-:W-:-:S04]  /*3c860*/  NOP ;  /* 0x0000000000007918 */ /* 0x000fc80000000000 */
        /* <DEDUP_REMOVED lines=9> */
[----:B------:R-:W2:Y:S01]  /*3c900*/  LDL.LU.64 R20, [R1+0x28c8] ;  /* 0x0028c80001147983 */ /* 0x000ea20000300a00 */
[----:B------:R-:W-:-:S02]  /*3c910*/  IMAD R28, R28, 0x100, R2 ;  /* 0x000001001c1c7824 */ /* 0x000fc400078e0202 */
[----:B------:R-:W-:Y:S02]  /*3c920*/  IMAD R29, R29, 0x100, R3 ;  /* 0x000001001d1d7824 */ /* 0x000fe400078e0203 */
[----:B--2---:R-:W-:Y:S02]  /*3c930*/  IMAD R22, R22, 0x100, R20 ;  /* 0x0000010016167824 */ /* 0x004fe400078e0214 */
[----:B------:R-:W-:Y:S01]  /*3c940*/  IMAD R23, R23, 0x100, R21 ;  /* 0x0000010017177824 */ /* 0x000fe200078e0215 */
[----:B------:R-:W2:Y:S04]  /*3c950*/  LDL.LU R20, [R1+0x28c4] ;  /* 0x0028c40001147983 */ /* 0x000ea80000300800 */
[----:B------:R-:W2:Y:S04]  /*3c960*/  LDL.LU R21, [R1+0x28c0] ;  /* 0x0028c00001157983 */ /* 0x000ea80000300800 */
[----:B------:R-:W4:Y:S04]  /*3c970*/  LDL.LU R2, [R1+0x28bc] ;  /* 0x0028bc0001027983 */ /* 0x000f280000300800 */
[----:B------:R-:W4:Y:S02]  /*3c980*/  LDL.LU R3, [R1+0x28b8] ;  /* 0x0028b80001037983 */ /* 0x000f240000300800 */
[----:B----4-:R-:W-:Y:S02]  /*3c990*/  HMMA.16816.F32 R12, R12, R2, R16 ;  /* 0x000000020c0c723c */ /* 0x010fe40000001810 */
[----:B------:R-:W2:Y:S04]  /*3c9a0*/  LDL.LU.64 R18, [R1+0x28b0] ;  /* 0x0028b00001127983 */ /* 0x000ea80000300a00 */
[----:B------:R-:W2:-:S13]  /*3c9b0*/  LDL.LU.64 R16, [R1+0x28a8] ;  /* 0x0028a80001107983 */ /* 0x000e9a0000300a00 */
[----:B------:R0:W-:Y:S04]  /*3c9c0*/  STL.64 [R1+0x290], R12 ;  /* 0x0002900c01007387 */ /* 0x0001e80000100a00 */
[----:B------:R1:W-:Y:S01]  /*3c9d0*/  STL.64 [R1+0x298], R14 ;  /* 0x0002980e01007387 */ /* 0x0003e20000100a00 */
[----:B0-----:R-:W-:Y:S02]  /*3c9e0*/  F2FP.F16.E5M2.UNPACK_B R12, R22 ;  /* 0x00000016ff0c723e */ /* 0x001fe400020004ff */
[----:B------:R-:W-:Y:S02]  /*3c9f0*/  F2FP.F16.E5M2.UNPACK_B R13, R23 ;  /* 0x00000017ff0d723e */ /* 0x000fe400020004ff */
[----:B-1----:R-:W-:Y:S02]  /*3ca00*/  F2FP.F16.E5M2.UNPACK_B R14, R28 ;  /* 0x0000001cff0e723e */ /* 0x002fe400020004ff */
[----:B------:R-:W-:Y:S01]  /*3ca10*/  F2FP.F16.E5M2.UNPACK_B R15, R29 ;  /* 0x0000001dff0f723e */ /* 0x000fe200020004ff */
[----:B------:R-:W3:Y:S04]  /*3ca20*/  LDL.LU R28, [R1+0x868] ;  /* 0x00086800011c7983 */ /* 0x000ee80000300800 */
[----:B------:R-:W4:Y:S02]  /*3ca30*/  LDL.LU R29, [R1+0x85c] ;  /* 0x00085c00011d7983 */ /* 0x000f240000300800 */
[----:B--2---:R-:W-:Y:S02]  /*3ca40*/  HMMA.16816.F32 R20, R12, R20, R16 ;  /* 0x000000140c14723c */ /* 0x004fe40000001810 */
[----:B------:R-:W2:Y:S04]  /*3ca50*/  LDL.LU.64 R18, [R1+0x28a0] ;  /* 0x0028a00001127983 */ /* 0x000ea80000300a00 */
[----:B------:R-:W3:-:S13]  /*3ca60*/  LDL.LU.64 R16, [R1+0x2898] ;  /* 0x0028980001107983 */ /* 0x000eda0000300a00 */
[----:B------:R0:W-:Y:S04]  /*3ca70*/  STL.64 [R1+0x310], R20 ;  /* 0x0003101401007387 */ /* 0x0001e80000100a00 */
[----:B------:R1:W-:Y:S04]  /*3ca80*/  STL.64 [R1+0x318], R22 ;  /* 0x0003181601007387 */ /* 0x0003e80000100a00 */
[----:B0-----:R-:W3:Y:S04]  /*3ca90*/  LDL.LU R20, [R1+0x3d0] ;  /* 0x0003d00001147983 */ /* 0x001ee80000300800 */
        /* <DEDUP_REMOVED lines=10> */
[----:B------:R-:W4:Y:S01]  /*3cb40*/  LDL.LU R19, [R1+0x860] ;  /* 0x0008600001137983 */ /* 0x000f220000300800 */
[----:B---3--:R-:W-:-:S15]  /*3cb50*/  HMMA.16816.F32 R24, R12, R16, R24 ;  /* 0x000000100c18723c */ /* 0x008fde0000001818 */
[----:B------:R-:W-:-:S04]  /*3cb60*/  NOP ;  /* 0x0000000000007918 */ /* 0x000fc80000000000 */
[----:B------:R-:W-:Y:S04]  /*3cb70*/  STL.64 [R1+0x2f0], R24 ;  /* 0x0002f01801007387 */ /* 0x000fe80000100a00 */
[----:B------:R0:W-:Y:S04]  /*3cb80*/  STL.64 [R1+0x2f8], R26 ;  /* 0x0002f81a01007387 */ /* 0x0001e80000100a00 */
[----:B0-----:R-:W3:Y:S04]  /*3cb90*/  LDL.LU.64 R26, [R1+0x2880] ;  /* 0x00288000011a7983 */ /* 0x001ee80000300a00 */
[----:B------:R-:W3:Y:S04]  /*3cba0*/  LDL.LU.64 R24, [R1+0x2878] ;  /* 0x0028780001187983 */ /* 0x000ee80000300a00 */
[----:B------:R-:W2:Y:S01]  /*3cbb0*/  LDL.LU R17, [R1+0x858] ;  /* 0x0008580001117983 */ /* 0x000ea20000300800 */
[----:B---3--:R-:W-:-:S15]  /*3cbc0*/  HMMA.16816.F32 R24, R12, R10, R24 ;  /* 0x0000000a0c18723c */ /* 0x008fde0000001818 */
[----:B------:R-:W-:-:S04]  /*3cbd0*/  NOP ;  /* 0x0000000000007918 */ /* 0x000fc80000000000 */
[----:B------:R-:W-:Y:S04]  /*3cbe0*/  STL.64 [R1+0x2e0], R24 ;  /* 0x0002e01801007387 */ /* 0x000fe80000100a00 */
[----:B------:R0:W-:Y:S04]  /*3cbf0*/  STL.64 [R1+0x2e8], R26 ;  /* 0x0002e81a01007387 */ /* 0x0001e80000100a00 */
[----:B0-----:R-:W3:Y:S04]  /*3cc00*/  LDL.LU.64 R26, [R1+0x2870] ;  /* 0x00287000011a7983 */ /* 0x001ee80000300a00 */
[----:B------:R-:W3:Y:S02]  /*3cc10*/  LDL.LU.64 R24, [R1+0x2868] ;  /* 0x0028680001187983 */ /* 0x000ee40000300a00 */
[----:B---3--:R-:W-:Y:S02]  /*3cc20*/  HMMA.16816.F32 R8, R12, R8, R24 ;  /* 0x000000080c08723c */ /* 0x008fe40000001818 */
[----:B------:R-:W3:Y:S04]  /*3cc30*/  LDL.LU.64 R26, [R1+0x2860] ;  /* 0x00286000011a7983 */ /* 0x000ee80000300a00 */
[----:B------:R-:W3:-:S13]  /*3cc40*/  LDL.LU.64 R24, [R1+0x2858] ;  /* 0x0028580001187983 */ /* 0x000eda0000300a00 */
[----:B------:R0:W-:Y:S04]  /*3cc50*/  STL.64 [R1+0x2d0], R8 ;  /* 0x0002d00801007387 */ /* 0x0001e80000100a00 */
[----:B------:R1:W-:Y:S04]  /*3cc60*/  STL.64 [R1+0x2d8], R10 ;  /* 0x0002d80a01007387 */ /* 0x0003e80000100a00 */
[----:B0-----:R-:W2:Y:S04]  /*3cc70*/  LDL.LU R8, [R1+0x400] ;  /* 0x0004000001087983 */ /* 0x001ea80000300800 */
[----:B------:R-:W2:Y:S04]  /*3cc80*/  LDL.LU R9, [R1+0x404] ;  /* 0x0004040001097983 */ /* 0x000ea80000300800 */
[----:B-1----:R-:W2:Y:S04]  /*3cc90*/  LDL.LU R10, [R1+0x408] ;  /* 0x00040800010a7983 */ /* 0x002ea80000300800 */
[----:B------:R-:W2:Y:S01]  /*3cca0*/  LDL.LU R11, [R1+0x40c] ;  /* 0x00040c00010b7983 */ /* 0x000ea20000300800 */
[----:B---3--:R-:W-:-:S15]  /*3ccb0*/  HMMA.16816.F32 R24, R12, R6, R24 ;  /* 0x000000060c18723c */ /* 0x008fde0000001818 */
[----:B------:R-:W-:-:S04]  /*3ccc0*/  NOP ;  /* 0x0000000000007918 */ /* 0x000fc80000000000 */
[----:B------:R-:W-:Y:S04]  /*3ccd0*/  STL.64 [R1+0x2c0], R24 ;  /* 0x0002c01801007387 */ /* 0x000fe80000100a00 */
[----:B------:R0:W-:Y:S04]  /*3cce0*/  STL.64 [R1+0x2c8], R26 ;  /* 0x0002c81a01007387 */ /* 0x0001e80000100a00 */
[----:B0-----:R-:W3:Y:S04]  /*3ccf0*/  LDL.LU.64 R26, [R1+0x2850] ;  /* 0x00285000011a7983 */ /* 0x001ee80000300a00 */
[----:B------:R-:W3:Y:S01]  /*3cd00*/  LDL.LU.64 R24, [R1+0x2848] ;  /* 0x0028480001187983 */ /* 0x000ee20000300a00 */
[----:B--2---:R-:W-:-:S15]  /*3cd10*/  HMMA.16816.F32 R8, R12, R4, R8 ;  /* 0x000000040c08723c */ /* 0x004fde0000001808 */
[----:B------:R-:W-:-:S04]  /*3cd20*/  NOP ;  /* 0x0000000000007918 */ /* 0x000fc80000000000 */
[----:B------:R-:W-:Y:S04]  /*3cd30*/  STL.64 [R1+0x2b0], R8 ;  /* 0x0002b00801007387 */ /* 0x000fe80000100a00 */
[----:B------:R0:W-:Y:S02]  /*3cd40*/  STL.64 [R1+0x2b8], R10 ;  /* 0x0002b80a01007387 */ /* 0x0001e40000100a00 */
[----:B0-----:R-:W-:-:S15]  /*3cd50*/  HMMA.16816.F32 R8, R12, R2, R20 ;  /* 0x000000020c08723c */ /* 0x001fde0000001814 */
[----:B------:R-:W-:-:S04]  /*3cd60*/  NOP ;  /* 0x0000000000007918 */ /* 0x000fc80000000000 */
[----:B------:R-:W-:Y:S04]  /*3cd70*/  STL.64 [R1+0x280], R8 ;  /* 0x0002800801007387 */ /* 0x000fe80000100a00 */
[----:B------:R-:W-:Y:S01]  /*3cd80*/  STL.64 [R1+0x288], R10 ;  /* 0x0002880a01007387 */ /* 0x000fe20000100a00 */
[----:B---3--:R-:W-:Y:S01]  /*3cd90*/  IMAD R7, R27, 0x100, R24 ;  /* 0x000001001b077824 */ /* 0x008fe200078e0218 */
[----:B------:R-:W-:Y:S02]  /*3cda0*/  F2FP.F16.E5M2.UNPACK_B R21, R25 ;  /* 0x00000019ff15723e */ /* 0x000fe400020004ff */
[----:B------:R-:W2:Y:S01]  /*3cdb0*/  LDL.LU R24, [R1+0x4f0] ;  /* 0x0004f00001187983 */ /* 0x000ea20000300800 */
[----:B------:R-:W-:-:S03]  /*3cdc0*/  F2FP.F16.E5M2.UNPACK_B R20, R26 ;  /* 0x0000001aff14723e */ /* 0x000fc600020004ff */
[----:B------:R-:W2:Y:S04]  /*3cdd0*/  LDL.LU R25, [R1+0x4f4] ;  /* 0x0004f40001197983 */ /* 0x000ea80000300800 */
[----:B------:R-:W3:Y:S04]  /*3cde0*/  LDL.LU R26, [R1+0x4f8] ;  /* 0x0004f800011a7983 */ /* 0x000ee80000300800 */
[----:B------:R-:W3:Y:S01]  /*3cdf0*/  LDL.LU R27, [R1+0x4fc] ;  /* 0x0004fc00011b7983 */ /* 0x000ee20000300800 */
[----:B------:R-:W-:-:S03]  /*3ce00*/  IMAD R6, R0, 0x100, R28 ;  /* 0x0000010000067824 */ /* 0x000fc600078e021c */
[----:B---3--:R-:W-:Y:S04]  /*3ce10*/  STL.64 [R1+0x27f0], R26 ;  /* 0x0027f01a01007387 */ /* 0x008fe80000100a00 */
[----:B--2---:R0:W-:Y:S04]  /*3ce20*/  STL.64 [R1+0x27e8], R24 ;  /* 0x0027e81801007387 */ /* 0x0041e80000100a00 */
[----:B0-----:R-:W2:Y:S04]  /*3ce30*/  LDL.LU R24, [R1+0x520] ;  /* 0x0005200001187983 */ /* 0x001ea80000300800 */
[----:B------:R-:W2:Y:S04]  /*3ce40*/  LDL.LU R25, [R1+0x524] ;  /* 0x0005240001197983 */ /* 0x000ea80000300800 */
[----:B------:R-:W3:Y:S04]  /*3ce50*/  LDL.LU R26, [R1+0x528] ;  /* 0x00052800011a7983 */ /* 0x000ee80000300800 */
[----:B------:R-:W3:Y:S01]  /*3ce60*/  LDL.LU R27, [R1+0x52c] ;  /* 0x00052c00011b7983 */ /* 0x000ee20000300800 */
[----:B------:R-:W-:-:S03]  /*3ce70*/  F2FP.F16.E5M2.UNPACK_B R14, R6 ;  /* 0x00000006ff0e723e */ /* 0x000fc600020004ff */
[----:B------:R-:W2:Y:S04]  /*3ce80*/  LDL R9, [R1+0x58c] ;  /* 0x00058c0001097983 */ /* 0x000ea80000100800 */
[----:B------:R-:W4:Y:S04]  /*3ce90*/  LDL R6, [R1+0x598] ;  /* 0x0005980001067983 */ /* 0x000f280000100800 */
[----:B---3--:R-:W-:Y:S04]  /*3cea0*/  STL.64 [R1+0x2800], R26 ;  /* 0x0028001a01007387 */ /* 0x008fe80000100a00 */
[----:B--2---:R0:W-:Y:S04]  /*3ceb0*/  STL.64 [R1+0x27f8], R24 ;  /* 0x0027f81801007387 */ /* 0x0041e80000100a00 */
[----:B0-----:R-:W2:Y:S04]  /*3cec0*/  LDL.LU R24, [R1+0x500] ;  /* 0x0005000001187983 */ /* 0x001ea80000300800 */
[----:B------:R-:W2:Y:S04]  /*3ced0*/  LDL.LU R25, [R1+0x504] ;  /* 0x0005040001197983 */ /* 0x000ea80000300800 */
[----:B------:R-:W3:Y:S04]  /*3cee0*/  LDL.LU R26, [R1+0x508] ;  /* 0x00050800011a7983 */ /* 0x000ee80000300800 */
[----:B------:R-:W3:Y:S04]  /*3cef0*/  LDL.LU R27, [R1+0x50c] ;  /* 0x00050c00011b7983 */ /* 0x000ee80000300800 */
[----:B------:R-:W2:Y:S04]  /*3cf00*/  LDL R10, [R1+0x558] ;  /* 0x00055800010a7983 */ /* 0x000ea80000100800 */
[----:B------:R-:W2:Y:S04]  /*3cf10*/  LDL R11, [R1+0x55c] ;  /* 0x00055c00010b7983 */ /* 0x000ea80000100800 */
[----:B------:R-:W3:Y:S01]  /*3cf20*/  LDL R8, [R1+0x588] ;  /* 0x0005880001087983 */ /* 0x000ee20000100800 */
[----:B------:R-:W-:-:S02]  /*3cf30*/  IMAD R4, R18, 0x100, R17 ;  /* 0x0000010012047824 */ /* 0x000fc400078e0211 */
[----:B----4-:R-:W-:Y:S01]  /*3cf40*/  IMAD R5, R29, 0x100, R19 ;  /* 0x000001001d057824 */ /* 0x010fe200078e0213 */
[----:B------:R-:W4:Y:S04]  /*3cf50*/  LDL R18, [R1+0x568] ;  /* 0x0005680001127983 */ /* 0x000f280000100800 */
[----:B------:R-:W4:Y:S04]  /*3cf60*/  LDL R19, [R1+0x56c] ;  /* 0x00056c0001137983 */ /* 0x000f280000100800 */
[----:B------:R-:W4:Y:S04]  /*3cf70*/  LDL R16, [R1+0x548] ;  /* 0x0005480001107983 */ /* 0x000f280000100800 */
[----:B------:R-:W4:Y:S04]  /*3cf80*/  LDL R17, [R1+0x54c] ;  /* 0x00054c0001117983 */ /* 0x000f280000100800 */
[----:B--2---:R-:W-:Y:S04]  /*3cf90*/  STL.64 [R1+0x2830], R10 ;  /* 0x0028300a01007387 */ /* 0x004fe80000100a00 */
[----:B---3--:R0:W-:Y:S04]  /*3cfa0*/  STL.64 [R1+0x2828], R8 ;  /* 0x0028280801007387 */ /* 0x0081e80000100a00 */
[----:B0-----:R-:W2:Y:S04]  /*3cfb0*/  LDL.LU R8, [R1+0x4b0] ;  /* 0x0004b00001087983 */ /* 0x001ea80000300800 */
[----:B------:R-:W2:Y:S04]  /*3cfc0*/  LDL.LU R9, [R1+0x4b4] ;  /* 0x0004b40001097983 */ /* 0x000ea80000300800 */
[----:B------:R-:W3:Y:S04]  /*3cfd0*/  LDL.LU R10, [R1+0x4b8] ;  /* 0x0004b800010a7983 */ /* 0x000ee80000300800 */
[----:B------:R-:W3:Y:S01]  /*3cfe0*/  LDL.LU R11, [R1+0x4bc] ;  /* 0x0004bc00010b7983 */ /* 0x000ee20000300800 */
[----:B------:R-:W-:-:S02]  /*3cff0*/  F2FP.F16.E5M2.UNPACK_B R12, R4 ;  /* 0x00000004ff0c723e */ /* 0x000fc400020004ff */
[----:B------:R-:W-:Y:S01]  /*3d000*/  F2FP.F16.E5M2.UNPACK_B R13, R5 ;  /* 0x00000005ff0d723e */ /* 0x000fe200020004ff */
        /* <DEDUP_REMOVED lines=12> */
[----:B------:R-:W-:-:S07]  /*3d0d0*/  F2FP.F16.E5M2.UNPACK_B R15, R7 ;  /* 0x00000007ff0f723e */ /* 0x000fce00020004ff */
[----:B--2---:R-:W-:Y:S01]  /*3d0e0*/  HMMA.16816.F32 R8, R12, R20, R8 ;  /* 0x000000140c08723c */ /* 0x004fe20000001808 */
[----:B---3--:R-:W-:Y:S04]  /*3d0f0*/  STL.64 [R1+0x2820], R26 ;  /* 0x0028201a01007387 */ /* 0x008fe80000100a00 */
[----:B------:R0:W-:Y:S04]  /*3d100*/  STL.64 [R1+0x2818], R24 ;  /* 0x0028181801007387 */ /* 0x0001e80000100a00 */
[----:B0-----:R-:W2:Y:S04]  /*3d110*/  LDL.LU R24, [R1+0x4c0] ;  /* 0x0004c00001187983 */ /* 0x001ea80000300800 */
[----:B------:R-:W2:Y:S04]  /*3d120*/  LDL.LU R25, [R1+0x4c4] ;  /* 0x0004c40001197983 */ /* 0x000ea80000300800 */
[----:B------:R-:W2:Y:S04]  /*3d130*/  LDL.LU R26, [R1+0x4c8] ;  /* 0x0004c800011a7983 */ /* 0x000ea80000300800 */
[----:B------:R-:W2:Y:S04]  /*3d140*/  LDL.LU R27, [R1+0x4cc] ;  /* 0x0004cc00011b7983 */ /* 0x000ea80000300800 */
[----:B------:R-:W3:Y:S04]  /*3d150*/  LDL R7, [R1+0x59c] ;  /* 0x00059c0001077983 */ /* 0x000ee80000100800 */
[----:B------:R-:W3:Y:S04]  /*3d160*/  LDL R4, [R1+0x5a8] ;  /* 0x0005a80001047983 */ /* 0x000ee80000100800 */
[----:B------:R-:W3:Y:S04]  /*3d170*/  LDL R5, [R1+0x5ac] ;  /* 0x0005ac0001057983 */ /* 0x000ee80000100800 */
[----:B------:R-:W3:Y:S04]  /*3d180*/  LDL R2, [R1+0x5b8] ;  /* 0x0005b80001027983 */ /* 0x000ee80000100800 */
[----:B------:R-:W3:Y:S04]  /*3d190*/  LDL R3, [R1+0x5bc] ;  /* 0x0005bc0001037983 */ /* 0x000ee80000100800 */
[----:B------:R-:W3:Y:S04]  /*3d1a0*/  LDL.LU R22, [R1+0x874] ;  /* 0x0008740001167983 */ /* 0x000ee80000300800 */
[----:B------:R-:W3:Y:S04]  /*3d1b0*/  LDL.LU R23, [R1+0x87c] ;  /* 0x00087c0001177983 */ /* 0x000ee80000300800 */
[----:B------:R-:W3:Y:S04]  /*3d1c0*/  LDL.LU R28, [R1+0x884] ;  /* 0x00088400011c7983 */ /* 0x000ee80000300800 */
[----:B------:R-:W3:Y:S04]  /*3d1d0*/  LDL.LU R29, [R1+0x890] ;  /* 0x00089000011d7983 */ /* 0x000ee80000300800 */
[----:B------:R-:W3:Y:S04]  /*3d1e0*/  LDL.LU R0, [R1+0x88c] ;  /* 0x00088c0001007983 */ /* 0x000ee80000300800 */
[----:B------:R-:W-:Y:S04]  /*3d1f0*/  STL.64 [R1+0x3b0], R8 ;  /* 0x0003b00801007387 */ /* 0x000fe80000100a00 */
[----:B------:R0:W-:Y:S04]  /*3d200*/  STL.64 [R1+0x3b8], R10 ;  /* 0x0003b80a01007387 */ /* 0x0001e80000100a00 */
[----:B0-----:R-:W3:Y:S04]  /*3d210*/  LDL.LU.64 R10, [R1+0x2840] ;  /* 0x00284000010a7983 */ /* 0x001ee80000300a00 */
[----:B------:R-:W3:Y:S01]  /*3d220*/  LDL.LU.64 R8, [R1+0x2838] ;  /* 0x0028380001087983 */ /* 0x000ee20000300a00 */
[----:B----4-:R-:W-:-:S02]  /*3d230*/  F2FP.F16.E5M2.UNPACK_B R18, R18 ;  /* 0x00000012ff12723e */ /* 0x010fc400020004ff */
[----:B------:R-:W-:Y:S02]  /*3d240*/  F2FP.F16.E5M2.UNPACK_B R19, R19 ;  /* 0x00000013ff13723e */ /* 0x000fe400020004ff */
[----:B------:R-:W-:Y:S02]  /*3d250*/  F2FP.F16.E5M2.UNPACK_B R16, R16 ;  /* 0x00000010ff10723e */ /* 0x000fe400020004ff */
[----:B------:R-:W-:-:S07]  /*3d260*/  F2FP.F16.E5M2.UNPACK_B R17, R17 ;  /* 0x00000011ff11723e */ /* 0x000fce00020004ff */
[C---:B--2---:R-:W-:Y:S08]  /*3d270*/  HMMA.16816.F32 R24, R12.reuse, R16, R24 ;  /* 0x000000100c18723c */ /* 0x044ff00000001818 */
        /* <DEDUP_REMOVED lines=8> */
[----:B0-----:R-:W4:Y:S04]  /*3d300*/  LDL.LU.64 R26, [R1+0x2820] ;  /* 0x00282000011a7983 */ /* 0x001f280000300a00 */
[----:B------:R-:W4:Y:S04]  /*3d310*/  LDL.LU.64 R24, [R1+0x2818] ;  /* 0x0028180001187983 */ /* 0x000f280000300a00 */
[----:B------:R0:W-:Y:S04]  /*3d320*/  STL.64 [R1+0x27e0], R18 ;  /* 0x0027e01201007387 */ /* 0x0001e80000100a00 */
[----:B0-----:R-:W3:Y:S04]  /*3d330*/  LDL.LU R18, [R1+0x880] ;  /* 0x0008800001127983 */ /* 0x001ee80000300800 */
[----:B------:R-:W3:Y:S04]  /*3d340*/  LDL.LU R19, [R1+0x888] ;  /* 0x0008880001137983 */ /* 0x000ee80000300800 */
[----:B------:R0:W-:Y:S04]  /*3d350*/  STL.64 [R1+0x27d8], R16 ;  /* 0x0027d81001007387 */ /* 0x0001e80000100a00 */
[----:B0-----:R-:W3:Y:S01]  /*3d360*/  LDL.LU R17, [R1+0x878] ;  /* 0x0008780001117983 */ /* 0x001ee20000300800 */
[----:B--2---:R-:W-:-:S02]  /*3d370*/  F2FP.F16.E5M2.UNPACK_B R10, R10 ;  /* 0x0000000aff0a723e */ /* 0x004fc400020004ff */
[----:B------:R-:W-:-:S07]  /*3d380*/  F2FP.F16.E5M2.UNPACK_B R11, R11 ;  /* 0x0000000bff0b723e */ /* 0x000fce00020004ff */
[----:B----4-:R-:W-:-:S15]  /*3d390*/  HMMA.16816.F32 R24, R12, R10, R24 ;  /* 0x0000000a0c18723c */ /* 0x010fde0000001818 */
[----:B------:R-:W-:-:S04]  /*3d3a0*/  NOP ;  /* 0x0000000000007918 */ /* 0x000fc80000000000 */
[----:B------:R-:W-:Y:S04]  /*3d3b0*/  STL.64 [R1+0x440], R24 ;  /* 0x0004401801007387 */ /* 0x000fe80000100a00 */
[----:B------:R0:W-:Y:S04]  /*3d3c0*/  STL.64 [R1+0x448], R26 ;  /* 0x0004481a01007387 */ /* 0x0001e80000100a00 */
[----:B0-----:R-:W2:Y:S04]  /*3d3d0*/  LDL.LU.64 R26, [R1+0x2810] ;  /* 0x00281000011a7983 */ /* 0x001ea80000300a00 */
[----:B------:R-:W2:Y:S01]  /*3d3e0*/  LDL.LU.64 R24, [R1+0x2808] ;  /* 0x0028080001187983 */ /* 0x000ea20000300a00 */
[----:B---3--:R-:W-:-:S02]  /*3d3f0*/  F2FP.F16.E5M2.UNPACK_B R8, R8 ;  /* 0x00000008ff08723e */ /* 0x008fc400020004ff */
[----:B------:R-:W-:-:S07]  /*3d400*/  F2FP.F16.E5M2.UNPACK_B R9, R9 ;  /* 0x00000009ff09723e */ /* 0x000fce00020004ff */
[----:B--2---:R-:W-:-:S15]  /*3d410*/  HMMA.16816.F32 R24, R12, R8, R24 ;  /* 0x000000080c18723c */ /* 0x004fde0000001818 */
[----:B------:R-:W-:-:S04]  /*3d420*/  NOP ;  /* 0x0000000000007918 */ /* 0x000fc80000000000 */
[----:B------:R-:W-:Y:S04]  /*3d430*/  STL.64 [R1+0x470], R24 ;  /* 0x0004701801007387 */ /* 0x000fe80000100a00 */
[----:B------:R0:W-:Y:S04]  /*3d440*/  STL.64 [R1+0x478], R26 ;  /* 0x0004781a01007387 */ /* 0x0001e80000100a00 */
[----:B0-----:R-:W2:Y:S04]  /*3d450*/  LDL.LU.64 R26, [R1+0x2800] ;  /* 0x00280000011a7983 */ /* 0x001ea80000300a00 */
[----:B------:R-:W2:Y:S01]  /*3d460*/  LDL.LU.64 R24, [R1+0x27f8] ;  /* 0x0027f80001187983 */ /* 0x000ea20000300a00 */
[----:B------:R-:W-:-:S02]  /*3d470*/  F2FP.F16.E5M2.UNPACK_B R6, R6 ;  /* 0x00000006ff06723e */ /* 0x000fc400020004ff */
[----:B------:R-:W-:Y:S01]  /*3d480*/  F2FP.F16.E5M2.UNPACK_B R7, R7 ;  /* 0x00000007ff07723e */ /* 0x000fe200020004ff */
[----:B------:R-:W-:Y:S04]  /*3d490*/  STL.64 [R1+0x27c0], R10 ;  /* 0x0027c00a01007387 */ /* 0x000fe80000100a00 */
[----:B------:R0:W-:Y:S04]  /*3d4a0*/  STL.64 [R1+0x27b8], R8 ;  /* 0x0027b80801007387 */ /* 0x0001e80000100a00 */
[----:B0-----:R-:W3:Y:S04]  /*3d4b0*/  LDL.LU R8, [R1+0x530] ;  /* 0x0005300001087983 */ /* 0x001ee80000300800 */
[----:B------:R-:W3:Y:S04]  /*3d4c0*/  LDL.LU R9, [R1+0x534] ;  /* 0x0005340001097983 */ /* 0x000ee80000300800 */
[----:B------:R-:W3:Y:S04]  /*3d4d0*/  LDL.LU R10, [R1+0x538] ;  /* 0x00053800010a7983 */ /* 0x000ee80000300800 */
[----:B------:R-:W3:Y:S01]  /*3d4e0*/  LDL.LU R11, [R1+0x53c] ;  /* 0x00053c00010b7983 */ /* 0x000ee20000300800 */
[----:B--2---:R-:W-:-:S15]  /*3d4f0*/  HMMA.16816.F32 R24, R12, R6, R24 ;  /* 0x000000060c18723c */ /* 0x004fde0000001818 */
[----:B------:R-:W-:-:S04]  /*3d500*/  NOP ;  /* 0x0000000000007918 */ /* 0x000fc80000000000 */
[----:B------:R-:W-:Y:S04]  /*3d510*/  STL.64 [R1+0x4d0], R24 ;  /* 0x0004d01801007387 */ /* 0x000fe80000100a00 */
[----:B------:R0:W-:Y:S04]  /*3d520*/  STL.64 [R1+0x4d8], R26 ;  /* 0x0004d81a01007387 */ /* 0x0001e80000100a00 */
[----:B0-----:R-:W2:Y:S04]  /*3d530*/  LDL.LU.64 R26, [R1+0x27f0] ;  /* 0x0027f000011a7983 */ /* 0x001ea80000300a00 */
[----:B------:R-:W2:Y:S01]  /*3d540*/  LDL.LU.64 R24, [R1+0x27e8] ;  /* 0x0027e80001187983 */ /* 0x000ea20000300a00 */
[----:B------:R-:W-:-:S02]  /*3d550*/  F2FP.F16.E5M2.UNPACK_B R4, R4 ;  /* 0x00000004ff04723e */ /* 0x000fc400020004ff */
[----:B------:R-:W-:Y:S02]  /*3d560*/  F2FP.F16.E5M2.UNPACK_B R5, R5 ;  /* 0x00000005ff05723e */ /* 0x000fe400020004ff */
[----:B------:R-:W-:Y:S02]  /*3d570*/  F2FP.F16.E5M2.UNPACK_B R2, R2 ;  /* 0x00000002ff02723e */ /* 0x000fe400020004ff */
[----:B------:R-:W-:Y:S01]  /*3d580*/  F2FP.F16.E5M2.UNPACK_B R3, R3 ;  /* 0x00000003ff03723e */ /* 0x000fe200020004ff */
[----:B------:R-:W-:Y:S04]  /*3d590*/  STL.64 [R1+0x27a0], R6 ;  /* 0x0027a00601007387 */ /* 0x000fe80000100a00 */
[----:B------:R2:W-:Y:S01]  /*3d5a0*/  STL.64 [R1+0x2798], R4 ;  /* 0x0027980401007387 */ /* 0x0005e20000100a00 */
[----:B---3--:R-:W-:-:S15]  /*3d5b0*/  HMMA.16816.F32 R8, R12, R4, R8 ;  /* 0x000000040c08723c */ /* 0x008fde0000001808 */
[----:B------:R-:W-:-:S04]  /*3d5c0*/  NOP ;  /* 0x0000000000007918 */ /* 0x000fc80000000000 */
[----:B------:R-:W-:Y:S04]  /*3d5d0*/  STL.64 [R1+0x530], R8 ;  /* 0x0005300801007387 */ /* 0x000fe80000100a00 */
[----:B------:R-:W-:Y:S04]  /*3d5e0*/  STL.64 [R1+0x538], R10 ;  /* 0x0005380a01007387 */ /* 0x000fe80000100a00 */
[----:B------:R-:W-:Y:S04]  /*3d5f0*/  STL [R1+0x276c], R2 ;  /* 0x00276c0201007387 */ /* 0x000fe80000100800 */
[----:B------:R-:W-:Y:S01]  /*3d600*/  STL [R1+0x2768], R3 ;  /* 0x0027680301007387 */ /* 0x000fe20000100800 */
[----:B--2---:R-:W-:-:S15]  /*3d610*/  HMMA.16816.F32 R4, R12, R2, R24 ;  /* 0x000000020c04723c */ /* 0x004fde0000001818 */
[----:B------:R-:W-:-:S04]  /*3d620*/  NOP ;  /* 0x0000000000007918 */ /* 0x000fc80000000000 */
[----:B------:R-:W-:Y:S04]  /*3d630*/  STL.64 [R1+0x500], R4 ;  /* 0x0005000401007387 */ /* 0x000fe80000100a00 */
[----:B------:R-:W-:Y:S04]  /*3d640*/  STL.64 [R1+0x508], R6 ;  /* 0x0005080601007387 */ /* 0x000fe80000100a00 */
[----:B------:R-:W2:Y:S04]  /*3d650*/  LDL.LU R24, [R1+0x320] ;  /* 0x0003200001187983 */ /* 0x000ea80000300800 */
        /* <DEDUP_REMOVED lines=15> */
[----:B------:R-:W4:Y:S01]  /*3d750*/  LDL.LU R2, [R1+0x8a0] ;  /* 0x0008a00001027983 */ /* 0x000f220000300800 */
[----:B------:R-:W-:-:S03]  /*3d760*/  IMAD R29, R0, 0x100, R29 ;  /* 0x00000100001d7824 */ /* 0x000fc600078e021d */
[----:B----4-:R0:W-:Y:S04]  /*3d770*/  STL [R1+0x2770], R2 ;  /* 0x0027700201007387 */ /* 0x0101e80000100800 */
[----:B0-----:R-:W4:Y:S04]  /*3d780*/  LDL.LU R2, [R1+0x898] ;  /* 0x0008980001027983 */ /* 0x001f280000300800 */
        /* <DEDUP_REMOVED lines=22> */
[----:B------:R-:W-:-:S02]  /*3d8f0*/  IMAD R22, R22, 0x100, R17 ;  /* 0x0000010016167824 */ /* 0x000fc400078e0211 */
[----:B------:R-:W-:Y:S02]  /*3d900*/  IMAD R23, R23, 0x100, R18 ;  /* 0x0000010017177824 */ /* 0x000fe400078e0212 */
[----:B------:R-:W-:Y:S01]  /*3d910*/  IMAD R28, R28, 0x100, R19 ;  /* 0x000001001c1c7824 */ /* 0x000fe200078e0213 */
        /* <DEDUP_REMOVED lines=20> */
[----:B------:R-:W2:Y:S04]  /*3da60*/  LDL.LU R26, [R1+0x378] ;  /* 0x00037800011a7983 */ /* 0x000ea80000300800 */
[----:B------:R-:W2:Y:S01]  /*3da70*/  LDL.LU R27, [R1+0x37c] ;  /* 0x00037c00011b7983 */ /* 0x000ea20000300800 */
[----:B------:R-:W-:-:S02]  /*3da80*/  F2FP.F16.E5M2.UNPACK_B R12, R22 ;  /* 0x00000016ff0c723e */ /* 0x000fc400020004ff */
[----:B------:R-:W-:Y:S02]  /*3da90*/  F2FP.F16.E5M2.UNPACK_B R13, R23 ;  /* 0x00000017ff0d723e */ /* 0x000fe400020004ff */
[----:B------:R-:W-:Y:S02]  /*3daa0*/  F2FP.F16.E5M2.UNPACK_B R14, R28 ;  /* 0x0000001cff0e723e */ /* 0x000fe400020004ff */
[----:B------:R-:W-:Y:S01]  /*3dab0*/  F2FP.F16.E5M2.UNPACK_B R15, R29 ;  /* 0x0000001dff0f723e */ /* 0x000fe200020004ff */
[----:B--2---:R-:W-:Y:S04]  /*3dac0*/  STL.64 [R1+0x2780], R26 ;  /* 0x0027801a01007387 */ /* 0x004fe80000100a00 */
[----:B---3--:R0:W-:Y:S04]  /*3dad0*/  STL.64 [R1+0x2778], R24 ;  /* 0x0027781801007387 */ /* 0x0081e80000100a00 */
[----:B0-----:R-:W2:Y:S04]  /*3dae0*/  LDL.LU R24, [R1+0x380] ;  /* 0x0003800001187983 */ /* 0x001ea80000300800 */
[----:B------:R-:W2:Y:S04]  /*3daf0*/  LDL.LU R25, [R1+0x384] ;  /* 0x0003840001197983 */ /* 0x000ea80000300800 */
[----:B------:R-:W3:Y:S04]  /*3db00*/  LDL.LU R26, [R1+0x388] ;  /* 0x00038800011a7983 */ /* 0x000ee80000300800 */
[----:B------:R-:W3:Y:S01]  /*3db10*/  LDL.LU R27, [R1+0x38c] ;  /* 0x00038c00011b7983 */ /* 0x000ee20000300800 */
[C---:B------:R-:W-:Y:S03]  /*3db20*/  HMMA.16816.F32 R16, R12.reuse, R20, R16 ;  /* 0x000000140c10723c */ /* 0x040fe60000001810 */
[----:B---3--:R-:W-:Y:S04]  /*3db30*/  STL.64 [R1+0x2790], R26 ;  /* 0x0027901a01007387 */ /* 0x008fe80000100a00 */
[----:B--2---:R0:W-:Y:S04]  /*3db40*/  STL.64 [R1+0x2788], R24 ;  /* 0x0027881801007387 */ /* 0x0041e80000100a00 */
[----:B0-----:R-:W2:Y:S04]  /*3db50*/  LDL.LU R24, [R1+0x3a0] ;  /* 0x0003a00001187983 */ /* 0x001ea80000300800 */
[----:B------:R-:W2:Y:S04]  /*3db60*/  LDL.LU R25, [R1+0x3a4] ;  /* 0x0003a40001197983 */ /* 0x000ea80000300800 */
[----:B------:R-:W2:Y:S04]  /*3db70*/  LDL.LU R26, [R1+0x3a8] ;  /* 0x0003a800011a7983 */ /* 0x000ea80000300800 */
[----:B------:R-:W2:Y:S04]  /*3db80*/  LDL.LU R27, [R1+0x3ac] ;  /* 0x0003ac00011b7983 */ /* 0x000ea80000300800 */
[----:B------:R-:W4:Y:S04]  /*3db90*/  LDL.LU R22, [R1+0x894] ;  /* 0x0008940001167983 */ /* 0x000f280000300800 */
[----:B------:R-:W3:Y:S04]  /*3dba0*/  LDL.LU R23, [R1+0x89c] ;  /* 0x00089c0001177983 */ /* 0x000ee80000300800 */
[----:B------:R-:W2:Y:S04]  /*3dbb0*/  LDL.LU R28, [R1+0x8a4] ;  /* 0x0008a400011c7983 */ /* 0x000ea80000300800 */
[----:B------:R-:W2:Y:S04]  /*3dbc0*/  LDL.LU R29, [R1+0x8d0] ;  /* 0x0008d000011d7983 */ /* 0x000ea80000300800 */
        /* <DEDUP_REMOVED lines=33> */
[----:B------:R-:W3:Y:S01]  /*3dde0*/  LDL.LU.64 R24, [R1+0x2788] ;  /* 0x0027880001187983 */ /* 0x000ee20000300a00 */
[----:B----4-:R-:W-:Y:S01]  /*3ddf0*/  IMAD R22, R22, 0x100, R2 ;  /* 0x0000010016167824 */ /* 0x010fe200078e0202 */
[----:B---3--:R-:W-:-:S15]  /*3de00*/  HMMA.16816.F32 R24, R12, R4, R24 ;  /* 0x000000040c18723c */ /* 0x008fde0000001818 */
[----:B------:R-:W-:-:S04]  /*3de10*/  NOP ;  /* 0x0000000000007918 */ /* 0x000fc80000000000 */
[----:B------:R-:W-:Y:S04]  /*3de20*/  STL.64 [R1+0x4a0], R24 ;  /* 0x0004a01801007387 */ /* 0x000fe80000100a00 */
[----:B------:R0:W-:Y:S04]  /*3de30*/  STL.64 [R1+0x4a8], R26 ;  /* 0x0004a81a01007387 */ /* 0x0001e80000100a00 */
[----:B0-----:R-:W2:Y:S04]  /*3de40*/  LDL.LU.64 R26, [R1+0x2780] ;  /* 0x00278000011a7983 */ /* 0x001ea80000300a00 */
[----:B------:R-:W2:Y:S04]  /*3de50*/  LDL.LU.64 R24, [R1+0x2778] ;  /* 0x0027780001187983 */ /* 0x000ea80000300a00 */
[----:B------:R-:W3:Y:S01]  /*3de60*/  LDL.LU R2, [R1+0x2770] ;  /* 0x0027700001027983 */ /* 0x000ee20000300800 */
[----:B------:R-:W-:-:S02]  /*3de70*/  IMAD R28, R28, 0x100, R3 ;  /* 0x000001001c1c7824 */ /* 0x000fc400078e0203 */
[----:B---3--:R-:W-:Y:S02]  /*3de80*/  IMAD R23, R23, 0x100, R2 ;  /* 0x0000010017177824 */ /* 0x008fe400078e0202 */
[----:B------:R-:W2:Y:S04]  /*3de90*/  LDL.LU R2, [R1+0x276c] ;  /* 0x00276c0001027983 */ /* 0x000ea80000300800 */
[----:B------:R-:W2:Y:S01]  /*3dea0*/  LDL.LU R3, [R1+0x2768] ;  /* 0x0027680001037983 */ /* 0x000ea20000300800 */
[----:B------:R-:W-:Y:S01]  /*3deb0*/  IMAD R29, R0, 0x100, R29 ;  /* 0x00000100001d7824 */ /* 0x000fe200078e021d */
[----:B--2---:R-:W-:Y:S02]  /*3dec0*/  HMMA.16816.F32 R12, R12, R2, R24 ;  /* 0x000000020c0c723c */ /* 0x004fe40000001818 */
        /* <DEDUP_REMOVED lines=16> */
[----:B------:R-:W-:Y:S01]  /*3dfd0*/  STL [R1+0x26fc], R21 ;  /* 0x0026fc1501007387 */ /* 0x000fe20000100800 */
[----:B--2---:R-:W-:-:S15]  /*3dfe0*/  HMMA.16816.F32 R24, R12, R18, R24 ;  /* 0x000000120c18723c */ /* 0x004fde0000001818 */
        /* <DEDUP_REMOVED lines=10> */
[----:B------:R-:W2:Y:S04]  /*3e090*/  LDL.LU.64 R24, [R1+0x2728] ;  /* 0x0027280001187983 */ /* 0x000ea80000300a00 */
        /* <DEDUP_REMOVED lines=12> */
[C---:B---3--:R-:W-:Y:S08]  /*3e160*/  HMMA.16816.F32 R16, R12.reuse, R6, R16 ;  /* 0x000000060c10723c */ /* 0x048ff00000001810 */
[----:B--2---:R-:W-:-:S15]  /*3e170*/  HMMA.16816.F32 R24, R12, R8, R24 ;  /* 0x000000080c18723c */ /* 0x004fde0000001818 */
[----:B------:R-:W-:-:S04]  /*3e180*/  NOP ;  /* 0x0000000000007918 */ /* 0x000fc80000000000 */
[----:B------:R0:W-:Y:S04]  /*3e190*/  STL.64 [R1+0x410], R24 ;  /* 0x0004101801007387 */ /* 0x0001e80000100a00 */
[----:B------:R-:W-:Y:S04]  /*3e1a0*/  STL.64 [R1+0x418], R26 ;  /* 0x0004181a01007387 */ /* 0x000fe80000100a00 */
[----:B0-----:R-:W2:Y:S04]  /*3e1b0*/  LDL.LU R24, [R1+0x2710] ;  /* 0x0027100001187983 */ /* 0x001ea80000300800 */
[----:B------:R-:W-:Y:S04]  /*3e1c0*/  STL.64 [R1+0x26b8], R10 ;  /* 0x0026b80a01007387 */ /* 0x000fe80000100a00 */
[----:B------:R0:W-:Y:S04]  /*3e1d0*/  STL.64 [R1+0x26b0], R8 ;  /* 0x0026b00801007387 */ /* 0x0001e80000100a00 */
[----:B0-----:R-:W3:Y:S04]  /*3e1e0*/  LDL.LU R8, [R1+0x100] ;  /* 0x0001000001087983 */ /* 0x001ee80000300800 */
[----:B------:R-:W-:Y:S04]  /*3e1f0*/  STL.64 [R1+0x400], R16 ;  /* 0x0004001001007387 */ /* 0x000fe80000100a00 */
[----:B------:R-:W-:Y:S04]  /*3e200*/  STL.64 [R1+0x408], R18 ;  /* 0x0004081201007387 */ /* 0x000fe80000100a00 */
[----:B------:R-:W3:Y:S04]  /*3e210*/  LDL.LU R9, [R1+0x104] ;  /* 0x0001040001097983 */ /* 0x000ee80000300800 */
[----:B------:R-:W4:Y:S04]  /*3e220*/  LDL.LU R10, [R1+0x108] ;  /* 0x00010800010a7983 */ /* 0x000f280000300800 */
[----:B------:R-:W4:Y:S04]  /*3e230*/  LDL.LU R11, [R1+0x10c] ;  /* 0x00010c00010b7983 */ /* 0x000f280000300800 */
[----:B----4-:R-:W-:Y:S04]  /*3e240*/  STL.64 [R1+0x26c8], R10 ;  /* 0x0026c80a01007387 */ /* 0x010fe80000100a00 */
[----:B---3--:R0:W-:Y:S04]  /*3e250*/  STL.64 [R1+0x26c0], R8 ;  /* 0x0026c00801007387 */ /* 0x0081e80000100a00 */
[----:B0-----:R-:W3:Y:S04]  /*3e260*/  LDL.LU R8, [R1+0x110] ;  /* 0x0001100001087983 */ /* 0x001ee80000300800 */
[----:B------:R-:W3:Y:S04]  /*3e270*/  LDL.LU R9, [R1+0x114] ;  /* 0x0001140001097983 */ /* 0x000ee80000300800 */
[----:B------:R-:W4:Y:S04]  /*3e280*/  LDL.LU R10, [R1+0x118] ;  /* 0x00011800010a7983 */ /* 0x000f280000300800 */
[----:B------:R-:W4:Y:S04]  /*3e290*/  LDL.LU R11, [R1+0x11c] ;  /* 0x00011c00010b7983 */ /* 0x000f280000300800 */
        /* <DEDUP_REMOVED lines=14> */
[----:B----4-:R-:W-:Y:S04]  /*3e380*/  STL.64 [R1+0x26e8], R10 ;  /* 0x0026e80a01007387 */ /* 0x010fe80000100a00 */
[----:B---3--:R0:W-:Y:S04]  /*3e390*/  STL.64 [R1+0x26e0], R8 ;  /* 0x0026e00801007387 */ /* 0x0081e80000100a00 */
[----:B0-----:R-:W3:Y:S04]  /*3e3a0*/  LDL.LU R8, [R1+0x10] ;  /* 0x0000100001087983 */ /* 0x001ee80000300800 */
[----:B------:R-:W3:Y:S04]  /*3e3b0*/  LDL.LU R9, [R1+0x14] ;  /* 0x0000140001097983 */ /* 0x000ee80000300800 */
[----:B------:R-:W3:Y:S04]  /*3e3c0*/  LDL.LU R10, [R1+0x18] ;  /* 0x00001800010a7983 */ /* 0x000ee80000300800 */
[----:B------:R-:W3:Y:S04]  /*3e3d0*/  LDL.LU R11, [R1+0x1c] ;  /* 0x00001c00010b7983 */ /* 0x000ee80000300800 */
[----:B------:R-:W4:Y:S04]  /*3e3e0*/  LDL.LU R16, [R1+0x120] ;  /* 0x0001200001107983 */ /* 0x000f280000300800 */
[----:B------:R-:W4:Y:S04]  /*3e3f0*/  LDL.LU R17, [R1+0x124] ;  /* 0x0001240001117983 */ /* 0x000f280000300800 */
[----:B------:R-:W4:Y:S04]  /*3e400*/  LDL.LU R18, [R1+0x128] ;  /* 0x0001280001127983 */ /* 0x000f280000300800 */
[----:B------:R-:W4:Y:S04]  /*3e410*/  LDL.LU R19, [R1+0x12c] ;  /* 0x00012c0001137983 */ /* 0x000f280000300800 */
[----:B------:R-:W2:Y:S04]  /*3e420*/  LDL.LU R27, [R1+0x904] ;  /* 0x00090400011b7983 */ /* 0x000ea80000300800 */
[----:B------:R-:W2:Y:S04]  /*3e430*/  LDL.LU R26, [R1+0x910] ;  /* 0x00091000011a7983 */ /* 0x000ea80000300800 */
[----:B------:R-:W3:Y:S04]  /*3e440*/  LDL.LU R25, [R1+0x90c] ;  /* 0x00090c0001197983 */ /* 0x000ee80000300800 */
[----:B--2---:R-:W-:Y:S04]  /*3e450*/  STL.64 [R1+0x2688], R26 ;  /* 0x0026881a01007387 */ /* 0x004fe80000100a00 */
[----:B---3--:R0:W-:Y:S04]  /*3e460*/  STL.64 [R1+0x2680], R24 ;  /* 0x0026801801007387 */ /* 0x0081e80000100a00 */
[----:B0-----:R-:W2:Y:S04]  /*3e470*/  LDL.LU R24, [R1+0xd0] ;  /* 0x0000d00001187983 */ /* 0x001ea80000300800 */
[----:B------:R-:W2:Y:S04]  /*3e480*/  LDL.LU R25, [R1+0xd4] ;  /* 0x0000d40001197983 */ /* 0x000ea80000300800 */
[----:B------:R-:W3:Y:S04]  /*3e490*/  LDL.LU R26, [R1+0xd8] ;  /* 0x0000d800011a7983 */ /* 0x000ee80000300800 */
[----:B------:R-:W3:Y:S01]  /*3e4a0*/  LDL.LU R27, [R1+0xdc] ;  /* 0x0000dc00011b7983 */ /* 0x000ee20000300800 */
[----:B------:R-:W-:Y:S03]  /*3e4b0*/  HMMA.16816.F32 R20, R12, R4, R20 ;  /* 0x000000040c14723c */ /* 0x000fe60000001814 */
        /* <DEDUP_REMOVED lines=16> */
[----:B------:R-:W-:-:S02]  /*3e5c0*/  IMAD R28, R28, 0x100, R3 ;  /* 0x000001001c1c7824 */ /* 0x000fc400078e0203 */
[----:B---3--:R-:W-:Y:S02]  /*3e5d0*/  IMAD R23, R23, 0x100, R2 ;  /* 0x0000010017177824 */ /* 0x008fe400078e0202 */
[----:B--2---:R-:W-:Y:S02]  /*3e5e0*/  IMAD R22, R22, 0x100, R21 ;  /* 0x0000010016167824 */ /* 0x004fe400078e0215 */
[----:B------:R-:W4:Y:S04]  /*3e5f0*/  LDL.LU R21, [R1+0x26fc] ;  /* 0x0026fc0001157983 */ /* 0x000f280000300800 */
[----:B------:R-:W2:Y:S04]  /*3e600*/  LDL.LU R2, [R1+0x26f8] ;  /* 0x0026f80001027983 */ /* 0x000ea80000300800 */
[----:B------:R-:W2:Y:S01]  /*3e610*/  LDL.LU R3, [R1+0x26f4] ;  /* 0x0026f40001037983 */ /* 0x000ea20000300800 */
[----:B------:R-:W-:-:S03]  /*3e620*/  IMAD R29, R29, 0x100, R0 ;  /* 0x000001001d1d7824 */ /* 0x000fc600078e0200 */
[----:B------:R-:W3:Y:S01]  /*3e630*/  LDL.LU R0, [R1+0x26f0] ;  /* 0x0026f00001007983 */ /* 0x000ee20000300800 */
[----:B--2---:R-:W-:Y:S03]  /*3e640*/  HMMA.16816.F32 R12, R12, R2, R8 ;  /* 0x000000020c0c723c */ /* 0x004fe60000001808 */
[----:B------:R-:W2:Y:S04]  /*3e650*/  LDL.LU.64 R10, [R1+0x26e8] ;  /* 0x0026e800010a7983 */ /* 0x000ea80000300a00 */
[----:B------:R-:W2:-:S12]  /*3e660*/  LDL.LU.64 R8, [R1+0x26e0] ;  /* 0x0026e00001087983 */ /* 0x000e980000300a00 */
        /* <DEDUP_REMOVED lines=28> */
[----:B------:R0:W-:Y:S04]  /*3e830*/  STL.64 [R1+0x2678], R18 ;  /* 0x0026781201007387 */ /* 0x0001e80000100a00 */
[----:B0-----:R-:W3:Y:S04]  /*3e840*/  LDL.LU R19, [R1+0x8f8] ;  /* 0x0008f80001137983 */ /* 0x001ee80000300800 */
[----:B------:R-:W-:Y:S01]  /*3e850*/  STL.64 [R1+0x2670], R16 ;  /* 0x0026701001007387 */ /* 0x000fe20000100a00 */
        /* <DEDUP_REMOVED lines=11> */
[----:B------:R-:W2:Y:S04]  /*3e910*/  LDL.LU.64 R24, [R1+0x2690] ;  /* 0x0026900001187983 */ /* 0x000ea80000300a00 */
[----:B------:R-:W-:Y:S04]  /*3e920*/  STL.64 [R1+0x2658], R10 ;  /* 0x0026580a01007387 */ /* 0x000fe80000100a00 */
[----:B------:R0:W-:Y:S04]  /*3e930*/  STL.64 [R1+0x2650], R8 ;  /* 0x0026500801007387 */ /* 0x0001e80000100a00 */
[----:B0-----:R-:W4:Y:S04]  /*3e940*/  LDL.LU R8, [R1+0xc0] ;  /* 0x0000c00001087983 */ /* 0x001f280000300800 */
[----:B------:R-:W4:Y:S04]  /*3e950*/  LDL.LU R9, [R1+0xc4] ;  /* 0x0000c40001097983 */ /* 0x000f280000300800 */
[----:B------:R-:W4:Y:S04]  /*3e960*/  LDL.LU R10, [R1+0xc8] ;  /* 0x0000c800010a7983 */ /* 0x000f280000300800 */
[----:B------:R-:W4:Y:S01]  /*3e970*/  LDL.LU R11, [R1+0xcc] ;  /* 0x0000cc00010b7983 */ /* 0x000f220000300800 */
[C---:B--2---:R-:W-:Y:S08]  /*3e980*/  HMMA.16816.F32 R24, R12.reuse, R6, R24 ;  /* 0x000000060c18723c */ /* 0x044ff00000001818 */
[----:B----4-:R-:W-:Y:S11]  /*3e990*/  HMMA.16816.F32 R8, R12, R4, R8 ;  /* 0x000000040c08723c */ /* 0x010ff60000001808 */
[----:B------:R-:W-:Y:S04]  /*3e9a0*/  STL.64 [R1+0x360], R24 ;  /* 0x0003601801007387 */ /* 0x000fe80000100a00 */
[----:B------:R0:W-:Y:S04]  /*3e9b0*/  STL.64 [R1+0x368], R26 ;  /* 0x0003681a01007387 */ /* 0x0001e80000100a00 */
[----:B0-----:R-:W2:Y:S04]  /*3e9c0*/  LDL.LU.64 R26, [R1+0x2688] ;  /* 0x00268800011a7983 */ /* 0x001ea80000300a00 */
[----:B------:R-:W2:Y:S04]  /*3e9d0*/  LDL.LU.64 R24, [R1+0x2680] ;  /* 0x0026800001187983 */ /* 0x000ea80000300a00 */
[----:B------:R-:W-:Y:S04]  /*3e9e0*/  STL.64 [R1+0x2648], R6 ;  /* 0x0026480601007387 */ /* 0x000fe80000100a00 */
[----:B------:R0:W-:Y:S04]  /*3e9f0*/  STL.64 [R1+0x2640], R4 ;  /* 0x0026400401007387 */ /* 0x0001e80000100a00 */
[----:B------:R1:W-:Y:S04]  /*3ea00*/  STL.64 [R1+0x350], R8 ;  /* 0x0003500801007387 */ /* 0x0003e80000100a00 */
[----:B------:R4:W-:Y:S04]  /*3ea10*/  STL.64 [R1+0x358], R10 ;  /* 0x0003580a01007387 */ /* 0x0009e80000100a00 */
[----:B0-----:R-:W2:Y:S04]  /*3ea20*/  LDL.LU R4, [R1] ;  /* 0x0000000001047983 */ /* 0x001ea80000300800 */
[----:B------:R-:W2:Y:S04]  /*3ea30*/  LDL.LU R5, [R1+0x4] ;  /* 0x0000040001057983 */ /* 0x000ea80000300800 */
[----:B------:R-:W2:Y:S04]  /*3ea40*/  LDL.LU R6, [R1+0x8] ;  /* 0x0000080001067983 */ /* 0x000ea80000300800 */
[----:B------:R-:W2:Y:S04]  /*3ea50*/  LDL.LU R7, [R1+0xc] ;  /* 0x00000c0001077983 */ /* 0x000ea80000300800 */
[----:B-1----:R-:W2:Y:S04]  /*3ea60*/  LDL.LU R8, [R1+0x90] ;  /* 0x0000900001087983 */ /* 0x002ea80000300800 */
[----:B------:R-:W2:Y:S04]  /*3ea70*/  LDL.LU R9, [R1+0x94] ;  /* 0x0000940001097983 */ /* 0x000ea80000300800 */
[----:B----4-:R-:W4:Y:S04]  /*3ea80*/  LDL.LU R10, [R1+0x98] ;  /* 0x00009800010a7983 */ /* 0x010f280000300800 */
[----:B------:R-:W4:Y:S04]  /*3ea90*/  LDL.LU R11, [R1+0x9c] ;  /* 0x00009c00010b7983 */ /* 0x000f280000300800 */
[----:B------:R-:W4:Y:S04]  /*3eaa0*/  LDL.LU R16, [R1+0xb0] ;  /* 0x0000b00001107983 */ /* 0x000f280000300800 */
[----:B------:R-:W4:Y:S01]  /*3eab0*/  LDL.LU R17, [R1+0xb4] ;  /* 0x0000b40001117983 */ /* 0x000f220000300800 */
[----:B---3--:R-:W-:-:S03]  /*3eac0*/  IMAD R22, R22, 0x100, R19 ;  /* 0x0000010016167824 */ /* 0x008fc600078e0213 */
[----:B------:R-:W3:Y:S04]  /*3ead0*/  LDL.LU R18, [R1+0xb8] ;  /* 0x0000b80001127983 */ /* 0x000ee80000300800 */
[----:B------:R-:W3:Y:S01]  /*3eae0*/  LDL.LU R19, [R1+0xbc] ;  /* 0x0000bc0001137983 */ /* 0x000ee20000300800 */
[----:B------:R-:W-:Y:S01]  /*3eaf0*/  IMAD R23, R23, 0x100, R29 ;  /* 0x0000010017177824 */ /* 0x000fe200078e021d */
[----:B--2---:R-:W-:Y:S02]  /*3eb00*/  HMMA.16816.F32 R12, R12, R2, R4 ;  /* 0x000000020c0c723c */ /* 0x004fe40000001804 */
[----:B----4-:R-:W-:Y:S04]  /*3eb10*/  STL.64 [R1+0x2668], R10 ;  /* 0x0026680a01007387 */ /* 0x010fe80000100a00 */
[----:B------:R0:W-:Y:S01]  /*3eb20*/  STL.64 [R1+0x2660], R8 ;  /* 0x0026600801007387 */ /* 0x0001e20000100a00 */
[----:B------:R-:W-:-:S03]  /*3eb30*/  IMAD R29, R25, 0x100, R26 ;  /* 0x00000100191d7824 */ /* 0x000fc600078e021a */
[----:B0-----:R-:W2:Y:S04]  /*3eb40*/  LDL.LU R8, [R1+0xa0] ;  /* 0x0000a00001087983 */ /* 0x001ea80000300800 */
[----:B------:R-:W2:Y:S04]  /*3eb50*/  LDL.LU R9, [R1+0xa4] ;  /* 0x0000a40001097983 */ /* 0x000ea80000300800 */
[----:B------:R-:W2:Y:S04]  /*3eb60*/  LDL.LU R10, [R1+0xa8] ;  /* 0x0000a800010a7983 */ /* 0x000ea80000300800 */
[----:B------:R-:W2:Y:S04]  /*3eb70*/  LDL.LU R11, [R1+0xac] ;  /* 0x0000ac00010b7983 */ /* 0x000ea80000300800 */
[----:B------:R-:W4:Y:S04]  /*3eb80*/  LDL.LU R4, [R1+0x70] ;  /* 0x0000700001047983 */ /* 0x000f280000300800 */
[----:B------:R0:W-:Y:S04]  /*3eb90*/  STL.64 [R1+0x340], R12 ;  /* 0x0003400c01007387 */ /* 0x0001e80000100a00 */
[----:B------:R1:W-:Y:S04]  /*3eba0*/  STL.64 [R1+0x348], R14 ;  /* 0x0003480e01007387 */ /* 0x0003e80000100a00 */
[----:B------:R-:W4:Y:S04]  /*3ebb0*/  LDL.LU R5, [R1+0x74] ;  /* 0x0000740001057983 */ /* 0x000f280000300800 */
[----:B------:R-:W4:Y:S04]  /*3ebc0*/  LDL.LU R6, [R1+0x78] ;  /* 0x0000780001067983 */ /* 0x000f280000300800 */
[----:B------:R-:W4:Y:S04]  /*3ebd0*/  LDL.LU R7, [R1+0x7c] ;  /* 0x00007c0001077983 */ /* 0x000f280000300800 */
[----:B------:R-:W2:Y:S01]  /*3ebe0*/  LDL.LU R25, [R1+0x918] ;  /* 0x0009180001197983 */ /* 0x000ea20000300800 */
[----:B------:R-:W-:-:S03]  /*3ebf0*/  IMAD R28, R27, 0x100, R28 ;  /* 0x000001001b1c7824 */ /* 0x000fc600078e021c */
[----:B------:R-:W2:Y:S04]  /*3ec00*/  LDL.LU R26, [R1+0x920] ;  /* 0x00092000011a7983 */ /* 0x000ea80000300800 */
[----:B------:R-:W2:Y:S01]  /*3ec10*/  LDL.LU R27, [R1+0x928] ;  /* 0x00092800011b7983 */ /* 0x000ea20000300800 */
[----:B0-----:R-:W-:Y:S02]  /*3ec20*/  F2FP.F16.E5M2.UNPACK_B R12, R22 ;  /* 0x00000016ff0c723e */ /* 0x001fe400020004ff */
[----:B------:R-:W-:Y:S02]  /*3ec30*/  F2FP.F16.E5M2.UNPACK_B R13, R23 ;  /* 0x00000017ff0d723e */ /* 0x000fe400020004ff */
[----:B-1----:R-:W-:Y:S02]  /*3ec40*/  F2FP.F16.E5M2.UNPACK_B R14, R28 ;  /* 0x0000001cff0e723e */ /* 0x002fe400020004ff */
[----:B------:R-:W-:Y:S01]  /*3ec50*/  F2FP.F16.E5M2.UNPACK_B R15, R29 ;  /* 0x0000001dff0f723e */ /* 0x000fe200020004ff */
[----:B--2---:R-:W-:Y:S04]  /*3ec60*/  STL.64 [R1+0x2628], R26 ;  /* 0x0026281a01007387 */ /* 0x004fe80000100a00 */
[----:B------:R0:W-:Y:S04]  /*3ec70*/  STL.64 [R1+0x2620], R24 ;  /* 0x0026201801007387 */ /* 0x0001e80000100a00 */
[----:B0-----:R-:W2:Y:S04]  /*3ec80*/  LDL.LU R24, [R1+0x50] ;  /* 0x0000500001187983 */ /* 0x001ea80000300800 */
        /* <DEDUP_REMOVED lines=8> */
[----:B------:R-:W2:Y:S04]  /*3ed10*/  LDL.LU R26, [R1+0x68] ;  /* 0x00006800011a7983 */ /* 0x000ea80000300800 */
[----:B------:R-:W2:Y:S04]  /*3ed20*/  LDL.LU R27, [R1+0x6c] ;  /* 0x00006c00011b7983 */ /* 0x000ea80000300800 */
[----:B------:R-:W3:Y:S04]  /*3ed30*/  LDL.LU R22, [R1+0x914] ;  /* 0x0009140001167983 */ /* 0x000ee80000300800 */
[----:B------:R-:W2:Y:S04]  /*3ed40*/  LDL.LU R23, [R1+0x91c] ;  /* 0x00091c0001177983 */ /* 0x000ea80000300800 */
        /* <DEDUP_REMOVED lines=23> */
[----:B------:R-:W2:Y:S01]  /*3eec0*/  LDL.LU R19, [R1+0x8c] ;  /* 0x00008c0001137983 */ /* 0x000ea20000300800 */
[C---:B----4-:R-:W-:Y:S08]  /*3eed0*/  HMMA.16816.F32 R4, R12.reuse, R8, R4 ;  /* 0x000000080c04723c */ /* 0x050ff00000001804 */
[----:B--2---:R-:W-:-:S15]  /*3eee0*/  HMMA.16816.F32 R16, R12, R10, R16 ;  /* 0x0000000a0c10723c */ /* 0x004fde0000001810 */
[----:B------:R-:W-:-:S04]  /*3eef0*/  NOP ;  /* 0x0000000000007918 */ /* 0x000fc80000000000 */
[----:B------:R0:W-:Y:S04]  /*3ef00*/  STL.64 [R1+0x220], R16 ;  /* 0x0002201001007387 */ /* 0x0001e80000100a00 */
[----:B------:R1:W-:Y:S04]  /*3ef10*/  STL.64 [R1+0x228], R18 ;  /* 0x0002281201007387 */ /* 0x0003e80000100a00 */
[----:B0-----:R-:W2:Y:S04]  /*3ef20*/  LDL.LU R16, [R1+0x40] ;  /* 0x0000400001107983 */ /* 0x001ea80000300800 */
[----:B------:R-:W2:Y:S04]  /*3ef30*/  LDL.LU R17, [R1+0x44] ;  /* 0x0000440001117983 */ /* 0x000ea80000300800 */
[----:B-1----:R-:W2:Y:S01]  /*3ef40*/  LDL.LU R18, [R1+0x48] ;  /* 0x0000480001127983 */ /* 0x002ea20000300800 */
[----:B------:R-:W-:-:S03]  /*3ef50*/  IMAD.MOV.U32 R19, RZ, RZ, R0 ;  /* 0x000000ffff137224 */ /* 0x000fc600078e0000 */
[----:B------:R-:W-:Y:S04]  /*3ef60*/  STL.64 [R1+0x200], R4 ;  /* 0x0002000401007387 */ /* 0x000fe80000100a00 */
[----:B------:R0:W-:Y:S01]  /*3ef70*/  STL [R1+0x208], R6 ;  /* 0x0002080601007387 */ /* 0x0001e20000100800 */
[----:B------:R-:W-:-:S03]  /*3ef80*/  IMAD.MOV.U32 R0, RZ, RZ, R7 ;  /* 0x000000ffff007224 */ /* 0x000fc600078e0007 */
[----:B0-----:R-:W3:Y:S04]  /*3ef90*/  LDL.LU.64 R6, [R1+0x2648] ;  /* 0x0026480001067983 */ /* 0x001ee80000300a00 */
[----:B------:R-:W4:Y:S04]  /*3efa0*/  LDL.LU.64 R4, [R1+0x2640] ;  /* 0x0026400001047983 */ /* 0x000f280000300a00 */
[----:B------:R-:W-:Y:S04]  /*3efb0*/  STL.64 [R1+0x25e8], R10 ;  /* 0x0025e80a01007387 */ /* 0x000fe80000100a00 */
        /* <DEDUP_REMOVED lines=12> */
[----:B------:R0:W-:Y:S04]  /*3f080*/  STL [R1+0x231c], R0 ;  /* 0x00231c0001007387 */ /* 0x0001e80000100800 */
[----:B0-----:R-:W3:Y:S04]  /*3f090*/  LDL.LU R0, [R1+0x930] ;  /* 0x0009300001007983 */ /* 0x001ee80000300800 */
        /* <DEDUP_REMOVED lines=8> */
[----:B0-----:R-:W4:Y:S04]  /*3f120*/  LDL.LU.64 R26, [R1+0x2628] ;  /* 0x00262800011a7983 */ /* 0x001f280000300a00 */
[----:B------:R-:W2:Y:S01]  /*3f130*/  LDL.LU.64 R24, [R1+0x2620] ;  /* 0x0026200001187983 */ /* 0x000ea20000300a00 */
[----:B----4-:R-:W-:-:S02]  /*3f140*/  IMAD R23, R23, 0x100, R26 ;  /* 0x0000010017177824 */ /* 0x010fc400078e021a */
[----:B--2---:R-:W-:Y:S02]  /*3f150*/  IMAD R22, R22, 0x100, R25 ;  /* 0x0000010016167824 */ /* 0x004fe400078e0219 */
[----:B------:R-:W-:Y:S01]  /*3f160*/  IMAD R28, R28, 0x100, R27 ;  /* 0x000001001c1c7824 */ /* 0x000fe200078e021b */
[----:B------:R-:W2:Y:S04]  /*3f170*/  LDL.LU R25, [R1+0x2618] ;  /* 0x0026180001197983 */ /* 0x000ea80000300800 */
[----:B------:R-:W2:Y:S04]  /*3f180*/  LDL.LU R26, [R1+0x2614] ;  /* 0x00261400011a7983 */ /* 0x000ea80000300800 */
[----:B------:R-:W2:Y:S01]  /*3f190*/  LDL.LU R27, [R1+0x2610] ;  /* 0x00261000011b7983 */ /* 0x000ea20000300800 */
[----:B---3--:R-:W-:Y:S01]  /*3f1a0*/  IMAD R29, R29, 0x100, R0 ;  /* 0x000001001d1d7824 */ /* 0x008fe200078e0200 */
[----:B--2---:R-:W-:Y:S02]  /*3f1b0*/  HMMA.16816.F32 R12, R12, R2, R24 ;  /* 0x000000020c0c723c */ /* 0x004fe40000001818 */
[----:B------:R-:W2:-:S15]  /*3f1c0*/  LDL.LU R24, [R1+0x190] ;  /* 0x0001900001187983 */ /* 0x000e9e0000300800 */
[----:B------:R-:W-:Y:S02]  /*3f1d0*/  NOP ;  /* 0x0000000000007918 */ /* 0x000fe40000000000 */
        /* <DEDUP_REMOVED lines=8> */
[----:B------:R-:W-:-:S07]  /*3f260*/  F2FP.F16.E5M2.UNPACK_B R15, R29 ;  /* 0x0000001dff0f723e */ /* 0x000fce00020004ff */
[----:B------:R-:W-:-:S15]  /*3f270*/  HMMA.16816.F32 R16, R12, R20, R16 ;  /* 0x000000140c10723c */ /* 0x000fde0000001810 */
        /* <DEDUP_REMOVED lines=16> */
[----:B------:R-:W2:Y:S04]  /*3f380*/  LDL.LU.64 R8, [R1+0x25e0] ;  /* 0x0025e00001087983 */ /* 0x000ea80000300a00 */
[----:B------:R-:W-:Y:S04]  /*3f390*/  STL.64 [R1+0x25a8], R18 ;  /* 0x0025a81201007387 */ /* 0x000fe80000100a00 */
[----:B------:R0:W-:Y:S04]  /*3f3a0*/  STL.64 [R1+0x25a0], R16 ;  /* 0x0025a01001007387 */ /* 0x0001e80000100a00 */
[----:B0-----:R-:W3:Y:S04]  /*3f3b0*/  LDL.LU R16, [R1+0x160] ;  /* 0x0001600001107983 */ /* 0x001ee80000300800 */
[----:B------:R-:W3:Y:S04]  /*3f3c0*/  LDL.LU R17, [R1+0x164] ;  /* 0x0001640001117983 */ /* 0x000ee80000300800 */
[----:B------:R-:W3:Y:S04]  /*3f3d0*/  LDL.LU R18, [R1+0x168] ;  /* 0x0001680001127983 */ /* 0x000ee80000300800 */
[----:B------:R-:W3:Y:S02]  /*3f3e0*/  LDL.LU R19, [R1+0x16c] ;  /* 0x00016c0001137983 */ /* 0x000ee40000300800 */
[----:B---3--:R-:W-:-:S15]  /*3f3f0*/  HMMA.16816.F32 R16, R12, R10, R16 ;  /* 0x0000000a0c10723c */ /* 0x008fde0000001810 */
[----:B------:R-:W-:-:S04]  /*3f400*/  NOP ;  /* 0x0000000000007918 */ /* 0x000fc80000000000 */
[----:B------:R-:W-:Y:S04]  /*3f410*/  STL.64 [R1+0x130], R16 ;  /* 0x0001301001007387 */ /* 0x000fe80000100a00 */
[----:B------:R2:W-:Y:S02]  /*3f420*/  STL.64 [R1+0x138], R18 ;  /* 0x0001381201007387 */ /* 0x0005e40000100a00 */
[----:B--2---:R-:W-:Y:S02]  /*3f430*/  HMMA.16816.F32 R16, R12, R8, R24 ;  /* 0x000000080c10723c */ /* 0x004fe40000001818 */
        /* <DEDUP_REMOVED lines=68> */
[----:B------:R-:W2:Y:S04]  /*3f880*/  LDL.LU.64 R18, [R1+0x25b8] ;  /* 0x0025b80001127983 */ /* 0x000ea80000300a00 */
[----:B------:R-:W2:Y:S04]  /*3f890*/  LDL.LU.64 R16, [R1+0x25b0] ;  /* 0x0025b00001107983 */ /* 0x000ea80000300a00 */
[----:B------:R-:W-:Y:S04]  /*3f8a0*/  STL [R1+0x2544], R2 ;  /* 0x0025440201007387 */ /* 0x000fe80000100800 */
[----:B------:R-:W-:Y:S01]  /*3f8b0*/  STL [R1+0x2540], R3 ;  /* 0x0025400301007387 */ /* 0x000fe20000100800 */
[----:B------:R-:W-:-:S03]  /*3f8c0*/  IMAD R23, R24, 0x100, R23 ;  /* 0x0000010018177824 */ /* 0x000fc600078e0217 */
[----:B------:R0:W-:Y:S01]  /*3f8d0*/  STL.64 [R1+0x80], R12 ;  /* 0x0000800c01007387 */ /* 0x0001e20000100a00 */
[----:B------:R-:W-:-:S03]  /*3f8e0*/  IMAD R24, R26, 0x100, R25 ;  /* 0x000001001a187824 */ /* 0x000fc600078e0219 */
[----:B------:R1:W-:Y:S04]  /*3f8f0*/  STL.64 [R1+0x88], R14 ;  /* 0x0000880e01007387 */ /* 0x0003e80000100a00 */
[----:B------:R-:W3:Y:S01]  /*3f900*/  LDL.LU R26, [R1+0x978] ;  /* 0x00097800011a7983 */ /* 0x000ee20000300800 */
[----:B----4-:R-:W-:Y:S02]  /*3f910*/  IMAD R22, R22, 0x100, R28 ;  /* 0x0000010016167824 */ /* 0x010fe400078e021c */
[----:B------:R-:W-:-:S03]  /*3f920*/  IMAD R25, R0, 0x100, R27 ;  /* 0x0000010000197824 */ /* 0x000fc600078e021b */
[----:B0-----:R-:W-:Y:S02]  /*3f930*/  F2FP.F16.E5M2.UNPACK_B R12, R22 ;  /* 0x00000016ff0c723e */ /* 0x001fe400020004ff */
[----:B------:R-:W-:Y:S02]  /*3f940*/  F2FP.F16.E5M2.UNPACK_B R13, R23 ;  /* 0x00000017ff0d723e */ /* 0x000fe400020004ff */
[----:B-1----:R-:W-:Y:S02]  /*3f950*/  F2FP.F16.E5M2.UNPACK_B R14, R24 ;  /* 0x00000018ff0e723e */ /* 0x002fe400020004ff */
[----:B------:R-:W-:-:S07]  /*3f960*/  F2FP.F16.E5M2.UNPACK_B R15, R25 ;  /* 0x00000019ff0f723e */ /* 0x000fce00020004ff */
[----:B--2---:R-:W-:Y:S01]  /*3f970*/  HMMA.16816.F32 R16, R12, R20, R16 ;  /* 0x000000140c10723c */ /* 0x004fe20000001810 */
[----:B---3--:R-:W-:Y:S04]  /*3f980*/  STL [R1+0x2548], R26 ;  /* 0x0025481a01007387 */ /* 0x008fe80000100800 */
[----:B------:R-:W2:-:S14]  /*3f990*/  LDL.LU R27, [R1+0x974] ;  /* 0x00097400011b7983 */ /* 0x000e9c0000300800 */
        /* <DEDUP_REMOVED lines=22> */
[----:B---3--:R-:W-:-:S15]  /*3fb00*/  HMMA.16816.F32 R4, R12, R10, R4 ;  /* 0x0000000a0c04723c */ /* 0x008fde0000001804 */
[----:B------:R-:W-:-:S04]  /*3fb10*/  NOP ;  /* 0x0000000000007918 */ /* 0x000fc80000000000 */
[----:B------:R-:W-:Y:S04]  /*3fb20*/  STL.64 [R1+0xc0], R4 ;  /* 0x0000c00401007387 */ /* 0x000fe80000100a00 */
[----:B------:R0:W-:Y:S04]  /*3fb30*/  STL.64 [R1+0xc8], R6 ;  /* 0x0000c80601007387 */ /* 0x0001e80000100a00 */
[----:B0-----:R-:W4:Y:S04]  /*3fb40*/  LDL.LU.64 R6, [R1+0x2578] ;  /* 0x0025780001067983 */ /* 0x001f280000300a00 */
[----:B------:R-:W4:Y:S04]  /*3fb50*/  LDL.LU.64 R4, [R1+0x2570] ;  /* 0x0025700001047983 */ /* 0x000f280000300a00 */
[----:B------:R-:W3:Y:S04]  /*3fb60*/  LDL.LU R28, [R1+0x980] ;  /* 0x00098000011c7983 */ /* 0x000ee80000300800 */
[----:B------:R-:W3:Y:S01]  /*3fb70*/  LDL.LU R0, [R1+0x97c] ;  /* 0x00097c0001007983 */ /* 0x000ee20000300800 */
        /* <DEDUP_REMOVED lines=8> */
[----:B0-----:R-:W3:Y:S01]  /*3fc00*/  LDL.LU R8, [R1+0x2f0] ;  /* 0x0002f00001087983 */ /* 0x001ee20000300800 */
[----:B--2---:R-:W-:-:S15]  /*3fc10*/  HMMA.16816.F32 R16, R12, R6, R16 ;  /* 0x000000060c10723c */ /* 0x004fde0000001810 */
[----:B------:R-:W-:-:S04]  /*3fc20*/  NOP ;  /* 0x0000000000007918 */ /* 0x000fc80000000000 */
[----:B------:R-:W-:Y:S04]  /*3fc30*/  STL.64 [R1+0xa0], R16 ;  /* 0x0000a01001007387 */ /* 0x000fe80000100a00 */
[----:B------:R-:W-:Y:S04]  /*3fc40*/  STL.64 [R1+0xa8], R18 ;  /* 0x0000a81201007387 */ /* 0x000fe80000100a00 */
[----:B------:R-:W3:Y:S04]  /*3fc50*/  LDL.LU R9, [R1+0x2f4] ;  /* 0x0002f40001097983 */ /* 0x000ee80000300800 */
        /* <DEDUP_REMOVED lines=8> */
[----:B0-----:R-:W4:Y:S04]  /*3fce0*/  LDL.LU R20, [R1+0x2a0] ;  /* 0x0002a00001147983 */ /* 0x001f280000300800 */
[----:B------:R-:W4:Y:S04]  /*3fcf0*/  LDL.LU R21, [R1+0x2a4] ;  /* 0x0002a40001157983 */ /* 0x000f280000300800 */
        /* <DEDUP_REMOVED lines=10> */
[----:B----4-:R-:W-:Y:S03]  /*3fda0*/  HMMA.16816.F32 R20, R12, R4, R20 ;  /* 0x000000040c14723c */ /* 0x010fe60000001814 */
[----:B--2---:R-:W-:Y:S04]  /*3fdb0*/  STL.64 [R1+0x2538], R18 ;  /* 0x0025381201007387 */ /* 0x004fe80000100a00 */
[----:B------:R0:W-:Y:S04]  /*3fdc0*/  STL.64 [R1+0x2530], R16 ;  /* 0x0025301001007387 */ /* 0x0001e80000100a00 */
[----:B0-----:R-:W2:Y:S04]  /*3fdd0*/  LDL.LU R16, [R1+0x290] ;  /* 0x0002900001107983 */ /* 0x001ea80000300800 */
[----:B------:R-:W2:Y:S04]  /*3fde0*/  LDL.LU R17, [R1+0x294] ;  /* 0x0002940001117983 */ /* 0x000ea80000300800 */
[----:B------:R-:W2:Y:S04]  /*3fdf0*/  LDL.LU R18, [R1+0x298] ;  /* 0x0002980001127983 */ /* 0x000ea80000300800 */
[----:B------:R-:W2:Y:S04]  /*3fe00*/  LDL.LU R19, [R1+0x29c] ;  /* 0x00029c0001137983 */ /* 0x000ea80000300800 */
[----:B------:R-:W-:Y:S04]  /*3fe10*/  STL.64 [R1+0x2518], R10 ;  /* 0x0025180a01007387 */ /* 0x000fe80000100a00 */
[----:B---3--:R0:W-:Y:S04]  /*3fe20*/  STL.64 [R1+0x2510], R8 ;  /* 0x0025100801007387 */ /* 0x0081e80000100a00 */
[----:B0-----:R-:W3:Y:S04]  /*3fe30*/  LDL.LU R8, [R1+0x300] ;  /* 0x0003000001087983 */ /* 0x001ee80000300800 */
[----:B------:R-:W3:Y:S04]  /*3fe40*/  LDL.LU R9, [R1+0x304] ;  /* 0x0003040001097983 */ /* 0x000ee80000300800 */
[----:B------:R-:W3:Y:S04]  /*3fe50*/  LDL.LU R10, [R1+0x308] ;  /* 0x00030800010a7983 */ /* 0x000ee80000300800 */
[----:B------:R-:W3:Y:S04]  /*3fe60*/  LDL.LU R11, [R1+0x30c] ;  /* 0x00030c00010b7983 */ /* 0x000ee80000300800 */
        /* <DEDUP_REMOVED lines=10> */
[----:B------:R-:W-:-:S02]  /*3ff10*/  IMAD R24, R24, 0x100, R3 ;  /* 0x0000010018187824 */ /* 0x000fc400078e0203 */
[----:B----4-:R-:W-:Y:S02]  /*3ff20*/  IMAD R22, R22, 0x100, R26 ;  /* 0x0000010016167824 */ /* 0x010fe400078e021a */
[----:B------:R-:W-:Y:S01]  /*3ff30*/  IMAD R23, R23, 0x100, R2 ;  /* 0x0000010017177824 */ /* 0x000fe200078e0202 */
[----:B--2---:R-:W-:Y:S04]  /*3ff40*/  STL.64 [R1+0x24f8], R6 ;  /* 0x0024f80601007387 */ /* 0x004fe80000100a00 */
[----:B------:R0:W-:Y:S04]  /*3ff50*/  STL.64 [R1+0x24f0], R4 ;  /* 0x0024f00401007387 */ /* 0x0001e80000100a00 */
[----:B0-----:R-:W2:Y:S04]  /*3ff60*/  LDL.LU R4, [R1+0x2e0] ;  /* 0x0002e00001047983 */ /* 0x001ea80000300800 */
[----:B------:R-:W2:Y:S04]  /*3ff70*/  LDL.LU R5, [R1+0x2e4] ;  /* 0x0002e40001057983 */ /* 0x000ea80000300800 */
[----:B------:R-:W2:Y:S04]  /*3ff80*/  LDL.LU R6, [R1+0x2e8] ;  /* 0x0002e80001067983 */ /* 0x000ea80000300800 */
[----:B------:R-:W2:Y:S04]  /*3ff90*/  LDL.LU R7, [R1+0x2ec] ;  /* 0x0002ec0001077983 */ /* 0x000ea80000300800 */
[----:B------:R-:W4:Y:S04]  /*3ffa0*/  LDL.LU R26, [R1+0x2548] ;  /* 0x00254800011a7983 */ /* 0x000f280000300800 */
        /* <DEDUP_REMOVED lines=14> */
[----:B--2---:R-:W-:Y:S01]  /*40090*/  HMMA.16816.F32 R20, R12, R20, R16 ;  /* 0x000000140c14723c */ /* 0x004fe20000001810 */
[----:B------:R-:W3:Y:S04]  /*400a0*/  LDL.LU.64 R18, [R1+0x2528] ;  /* 0x0025280001127983 */ /* 0x000ee80000300a00 */
[----:B------:R-:W2:-:S14]  /*400b0*/  LDL.LU.64 R16, [R1+0x2520] ;  /* 0x0025200001107983 */ /* 0x000e9c0000300a00 */
        /* <DEDUP_REMOVED lines=10> */
[----:B0-----:R-:W2:Y:S04]  /*40160*/  LDL.LU.64 R10, [R1+0x2518] ;  /* 0x00251800010a7983 */ /* 0x001ea80000300a00 */
[----:B------:R-:W2:Y:S02]  /*40170*/  LDL.LU.64 R8, [R1+0x2510] ;  /* 0x0025100001087983 */ /* 0x000ea40000300a00 */
        /* <DEDUP_REMOVED lines=18> */
[----:B------:R-:W-:Y:S04]  /*402a0*/  STL.64 [R1+0x20], R8 ;  /* 0x0000200801007387 */ /* 0x000fe80000100a00 */
[----:B------:R3:W-:Y:S01]  /*402b0*/  STL.64 [R1+0x28], R10 ;  /* 0x0000280a01007387 */ /* 0x0007e20000100a00 */
[C---:B--2---:R-:W-:Y:S08]  /*402c0*/  HMMA.16816.F32 R16, R12.reuse, R6, R16 ;  /* 0x000000060c10723c */ /* 0x044ff00000001810 */
[----:B---3--:R-:W-:Y:S01]  /*402d0*/  HMMA.16816.F32 R8, R12, R4, R20 ;  /* 0x000000040c08723c */ /* 0x008fe20000001814 */
[----:B----4-:R-:W-:-:S10]  /*402e0*/  IMAD R4, R27, 0x100, R26 ;  /* 0x000001001b047824 */ /* 0x010fd400078e021a */
[----:B------:R0:W-:Y:S04]  /*402f0*/  STL.64 [R1+0x10], R16 ;  /* 0x0000101001007387 */ /* 0x0001e80000100a00 */
[----:B------:R-:W-:Y:S04]  /*40300*/  STL.64 [R1+0x18], R18 ;  /* 0x0000181201007387 */ /* 0x000fe80000100a00 */
[----:B------:R-:W2:Y:S04]  /*40310*/  LDL.LU R2, [R1+0x988] ;  /* 0x0009880001027983 */ /* 0x000ea80000300800 */
[----:B------:R1:W-:Y:S04]  /*40320*/  STL.64 [R1], R8 ;  /* 0x0000000801007387 */ /* 0x0003e80000100a00 */
[----:B------:R3:W-:Y:S04]  /*40330*/  STL.64 [R1+0x8], R10 ;  /* 0x0000080a01007387 */ /* 0x0007e80000100a00 */
[----:B------:R-:W2:Y:S04]  /*40340*/  LDL.LU R6, [R1+0x984] ;  /* 0x0009840001067983 */ /* 0x000ea80000300800 */
        /* <DEDUP_REMOVED lines=8> */
[----:B0-----:R-:W2:Y:S04]  /*403d0*/  LDL.LU R17, [R1+0x54c] ;  /* 0x00054c0001117983 */ /* 0x001ea80000300800 */
[----:B------:R-:W2:Y:S04]  /*403e0*/  LDL.LU R23, [R1+0x55c] ;  /* 0x00055c0001177983 */ /* 0x000ea80000300800 */
[----:B------:R-:W2:Y:S01]  /*403f0*/  LDL.LU R22, [R1+0x588] ;  /* 0x0005880001167983 */ /* 0x000ea20000300800 */
[----:B------:R-:W-:-:S03]  /*40400*/  IMAD R5, R0, 0x100, R28 ;  /* 0x0000010000057824 */ /* 0x000fc600078e021c */
[----:B------:R-:W2:Y:S04]  /*40410*/  LDL.LU R29, [R1+0x58c] ;  /* 0x00058c00011d7983 */ /* 0x000ea80000300800 */
[----:B------:R-:W2:Y:S04]  /*40420*/  LDL.LU R28, [R1+0x598] ;  /* 0x00059800011c7983 */ /* 0x000ea80000300800 */
[----:B-1----:R-:W2:Y:S04]  /*40430*/  LDL.LU R8, [R1+0x470] ;  /* 0x0004700001087983 */ /* 0x002ea80000300800 */
[----:B------:R-:W2:Y:S04]  /*40440*/  LDL.LU R9, [R1+0x474] ;  /* 0x0004740001097983 */ /* 0x000ea80000300800 */
[----:B---3--:R-:W3:Y:S04]  /*40450*/  LDL.LU R10, [R1+0x478] ;  /* 0x00047800010a7983 */ /* 0x008ee80000300800 */
[----:B------:R-:W3:Y:S04]  /*40460*/  LDL.LU R11, [R1+0x47c] ;  /* 0x00047c00010b7983 */ /* 0x000ee80000300800 */
[----:B------:R-:W2:Y:S04]  /*40470*/  LDL.LU R18, [R1+0x568] ;  /* 0x0005680001127983 */ /* 0x000ea80000300800 */
[----:B------:R-:W4:Y:S04]  /*40480*/  LDL.LU R19, [R1+0x56c] ;  /* 0x00056c0001137983 */ /* 0x000f280000300800 */
[----:B------:R-:W4:Y:S04]  /*40490*/  LDL.LU R16, [R1+0x548] ;  /* 0x0005480001107983 */ /* 0x000f280000300800 */
[----:B---3--:R-:W-:Y:S04]  /*404a0*/  STL.64 [R1+0x24c0], R10 ;  /* 0x0024c00a01007387 */ /* 0x008fe80000100a00 */
[----:B--2---:R0:W-:Y:S04]  /*404b0*/  STL.64 [R1+0x24b8], R8 ;  /* 0x0024b80801007387 */ /* 0x0041e80000100a00 */
[----:B0-----:R-:W2:Y:S04]  /*404c0*/  LDL.LU R8, [R1+0x3e0] ;  /* 0x0003e00001087983 */ /* 0x001ea80000300800 */
[----:B------:R-:W2:Y:S04]  /*404d0*/  LDL.LU R9, [R1+0x3e4] ;  /* 0x0003e40001097983 */ /* 0x000ea80000300800 */
[----:B------:R-:W3:Y:S04]  /*404e0*/  LDL.LU R10, [R1+0x3e8] ;  /* 0x0003e800010a7983 */ /* 0x000ee80000300800 */
[----:B------:R-:W3:Y:S01]  /*404f0*/  LDL.LU R11, [R1+0x3ec] ;  /* 0x0003ec00010b7983 */ /* 0x000ee20000300800 */
[----:B------:R-:W-:-:S02]  /*40500*/  IMAD R6, R6, 0x100, R2 ;  /* 0x0000010006067824 */ /* 0x000fc400078e0202 */
[----:B----4-:R-:W-:Y:S01]  /*40510*/  IMAD R7, R7, 0x100, R3 ;  /* 0x0000010007077824 */ /* 0x010fe200078e0203 */
[----:B---3--:R-:W-:Y:S04]  /*40520*/  STL.64 [R1+0x24d0], R10 ;  /* 0x0024d00a01007387 */ /* 0x008fe80000100a00 */
[----:B--2---:R0:W-:Y:S04]  /*40530*/  STL.64 [R1+0x24c8], R8 ;  /* 0x0024c80801007387 */ /* 0x0041e80000100a00 */
[----:B0-----:R-:W2:Y:S04]  /*40540*/  LDL.LU R8, [R1+0x3b0] ;  /* 0x0003b00001087983 */ /* 0x001ea80000300800 */
[----:B------:R-:W2:Y:S04]  /*40550*/  LDL.LU R9, [R1+0x3b4] ;  /* 0x0003b40001097983 */ /* 0x000ea80000300800 */
[----:B------:R-:W2:Y:S04]  /*40560*/  LDL.LU R10, [R1+0x3b8] ;  /* 0x0003b800010a7983 */ /* 0x000ea80000300800 */
[----:B------:R-:W2:Y:S04]  /*40570*/  LDL.LU R11, [R1+0x3bc] ;  /* 0x0003bc00010b7983 */ /* 0x000ea80000300800 */
[----:B------:R-:W3:Y:S04]  /*40580*/  LDL.LU R0, [R1+0x59c] ;  /* 0x00059c0001007983 */ /* 0x000ee80000300800 */
[----:B------:R-:W4:Y:S04]  /*40590*/  LDL.LU R2, [R1+0x24dc] ;  /* 0x0024dc0001027983 */ /* 0x000f280000300800 */
[----:B------:R-:W4:Y:S01]  /*405a0*/  LDL.LU R3, [R1+0x24d8] ;  /* 0x0024d80001037983 */ /* 0x000f220000300800 */
[----:B------:R-:W-:-:S02]  /*405b0*/  F2FP.F16.E5M2.UNPACK_B R20, R20.H1 ;  /* 0x00000014ff14723e */ /* 0x000fc400030004ff */
[----:B------:R-:W-:Y:S01]  /*405c0*/  F2FP.F16.E5M2.UNPACK_B R21, R21.H1 ;  /* 0x00000015ff15723e */ /* 0x000fe200030004ff */
[----:B----4-:R-:W-:Y:S01]  /*405d0*/  HMMA.16816.F32 R24, R12, R2, R24 ;  /* 0x000000020c18723c */ /* 0x010fe20000001818 */
[----:B------:R-:W-:Y:S02]  /*405e0*/  F2FP.F16.E5M2.UNPACK_B R12, R4 ;  /* 0x00000004ff0c723e */ /* 0x000fe400020004ff */
[----:B------:R-:W-:Y:S02]  /*405f0*/  F2FP.F16.E5M2.UNPACK_B R13, R5 ;  /* 0x00000005ff0d723e */ /* 0x000fe400020004ff */
[----:B------:R-:W-:Y:S02]  /*40600*/  F2FP.F16.E5M2.UNPACK_B R14, R6 ;  /* 0x00000006ff0e723e */ /* 0x000fe400020004ff */
[----:B------:R-:W-:Y:S01]  /*40610*/  F2FP.F16.E5M2.UNPACK_B R15, R7 ;  /* 0x00000007ff0f723e */ /* 0x000fe200020004ff */
[----:B------:R-:W4:Y:S06]  /*40620*/  LDL.LU R3, [R1+0x558] ;  /* 0x0005580001037983 */ /* 0x000f2c0000300800 */
[----:B--2---:R-:W-:Y:S05]  /*40630*/  HMMA.16816.F32 R8, R12, R20, R8 ;  /* 0x000000140c08723c */ /* 0x004fea0000001808 */
[----:B------:R-:W-:Y:S04]  /*40640*/  STL.64 [R1+0x22c0], R26 ;  /* 0x0022c01a01007387 */ /* 0x000fe80000100a00 */
        /* <DEDUP_REMOVED lines=13> */
[----:B------:R-:W-:-:S02]  /*40720*/  F2FP.F16.E5M2.UNPACK_B R18, R18.H1 ;  /* 0x00000012ff12723e */ /* 0x000fc400030004ff */
[----:B------:R-:W-:Y:S01]  /*40730*/  F2FP.F16.E5M2.UNPACK_B R19, R19.H1 ;  /* 0x00000013ff13723e */ /* 0x000fe200030004ff */
[----:B------:R-:W-:Y:S04]  /*40740*/  STL [R1+0x248c], R20 ;  /* 0x00248c1401007387 */ /* 0x000fe80000100800 */
[----:B------:R-:W-:Y:S01]  /*40750*/  STL [R1+0x2488], R21 ;  /* 0x0024881501007387 */ /* 0x000fe20000100800 */
[----:B------:R-:W-:Y:S02]  /*40760*/  F2FP.F16.E5M2.UNPACK_B R16, R16.H1 ;  /* 0x00000010ff10723e */ /* 0x000fe400030004ff */
[----:B------:R-:W-:Y:S01]  /*40770*/  F2FP.F16.E5M2.UNPACK_B R17, R17.H1 ;  /* 0x00000011ff11723e */ /* 0x000fe200030004ff */
[----:B--2---:R-:W-:-:S15]  /*40780*/  HMMA.16816.F32 R8, R12, R18, R8 ;  /* 0x000000120c08723c */ /* 0x004fde0000001808 */
[----:B------:R-:W-:-:S04]  /*40790*/  NOP ;  /* 0x0000000000007918 */ /* 0x000fc80000000000 */
[----:B------:R-:W-:Y:S04]  /*407a0*/  STL.64 [R1+0x190], R8 ;  /* 0x0001900801007387 */ /* 0x000fe80000100a00 */
[----:B------:R0:W-:Y:S04]  /*407b0*/  STL.64 [R1+0x198], R10 ;  /* 0x0001980a01007387 */ /* 0x0001e80000100a00 */
[----:B0-----:R-:W2:Y:S04]  /*407c0*/  LDL.LU.64 R10, [R1+0x24c0] ;  /* 0x0024c000010a7983 */ /* 0x001ea80000300a00 */
[----:B------:R-:W2:Y:S01]  /*407d0*/  LDL.LU.64 R8, [R1+0x24b8] ;  /* 0x0024b80001087983 */ /* 0x000ea20000300a00 */
[----:B------:R-:W-:Y:S01]  /*407e0*/  HMMA.16816.F32 R4, R12, R16, R4 ;  /* 0x000000100c04723c */ /* 0x000fe20000001804 */
[----:B----4-:R-:W-:-:S02]  /*407f0*/  F2FP.F16.E5M2.UNPACK_B R2, R3.H1 ;  /* 0x00000003ff02723e */ /* 0x010fc400030004ff */
[----:B------:R-:W-:Y:S01]  /*40800*/  STL.64 [R1+0x2470], R18 ;  /* 0x0024701201007387 */ /* 0x000fe20000100a00 */
[----:B------:R-:W-:-:S03]  /*40810*/  F2FP.F16.E5M2.UNPACK_B R3, R23.H1 ;  /* 0x00000017ff03723e */ /* 0x000fc600030004ff */
[----:B------:R0:W-:-:S12]  /*40820*/  STL.64 [R1+0x2468], R16 ;  /* 0x0024681001007387 */ /* 0x0001d80000100a00 */
[----:B------:R1:W-:Y:S01]  /*40830*/  STL.64 [R1+0x1a0], R4 ;  /* 0x0001a00401007387 */ /* 0x0003e20000100a00 */
[C---:B0-----:R-:W-:Y:S01]  /*40840*/  HMMA.16816.F32 R16, R12.reuse, R2, R24 ;  /* 0x000000020c10723c */ /* 0x041fe20000001818 */
[----:B-1----:R-:W-:Y:S02]  /*40850*/  F2FP.F16.E5M2.UNPACK_B R4, R22.H1 ;  /* 0x00000016ff04723e */ /* 0x002fe400030004ff */
[----:B------:R-:W-:Y:S01]  /*40860*/  F2FP.F16.E5M2.UNPACK_B R5, R29.H1 ;  /* 0x0000001dff05723e */ /* 0x000fe200030004ff */
[----:B------:R-:W-:Y:S04]  /*40870*/  STL.64 [R1+0x1a8], R6 ;  /* 0x0001a80601007387 */ /* 0x000fe80000100a00 */
[----:B------:R-:W-:Y:S11]  /*40880*/  STL [R1+0x2490], R3 ;  /* 0x0024900301007387 */ /* 0x000ff60000100800 */
[----:B------:R-:W-:Y:S04]  /*40890*/  STL.64 [R1+0x210], R16 ;  /* 0x0002101001007387 */ /* 0x000fe80000100a00 */
[----:B------:R-:W-:Y:S04]  /*408a0*/  STL.64 [R1+0x218], R18 ;  /* 0x0002181201007387 */ /* 0x000fe80000100a00 */
[----:B------:R-:W4:Y:S01]  /*408b0*/  LDL.LU R24, [R1+0x9bc] ;  /* 0x0009bc0001187983 */ /* 0x000f220000300800 */
[----:B--2---:R-:W-:-:S15]  /*408c0*/  HMMA.16816.F32 R8, R12, R4, R8 ;  /* 0x000000040c08723c */ /* 0x004fde0000001808 */
[----:B------:R-:W-:-:S04]  /*408d0*/  NOP ;  /* 0x0000000000007918 */ /* 0x000fc80000000000 */
[----:B------:R-:W-:Y:S04]  /*408e0*/  STL.64 [R1+0x230], R8 ;  /* 0x0002300801007387 */ /* 0x000fe80000100a00 */
[----:B------:R-:W-:Y:S04]  /*408f0*/  STL.64 [R1+0x238], R10 ;  /* 0x0002380a01007387 */ /* 0x000fe80000100a00 */
[----:B------:R-:W4:Y:S04]  /*40900*/  LDL.LU R25, [R1+0x9b8] ;  /* 0x0009b80001197983 */ /* 0x000f280000300800 */
[----:B------:R-:W2:Y:S04]  /*40910*/  LDL.LU R26, [R1+0x9c4] ;  /* 0x0009c400011a7983 */ /* 0x000ea80000300800 */
[----:B------:R-:W2:Y:S04]  /*40920*/  LDL.LU R27, [R1+0x9c0] ;  /* 0x0009c000011b7983 */ /* 0x000ea80000300800 */
[----:B--2---:R-:W-:Y:S04]  /*40930*/  STL.64 [R1+0x2420], R26 ;  /* 0x0024201a01007387 */ /* 0x004fe80000100a00 */
[----:B----4-:R0:W-:Y:S04]  /*40940*/  STL.64 [R1+0x2418], R24 ;  /* 0x0024181801007387 */ /* 0x0101e80000100a00 */
[----:B0-----:R-:W2:Y:S04]  /*40950*/  LDL.LU R24, [R1+0x4b0] ;  /* 0x0004b00001187983 */ /* 0x001ea80000300800 */
[----:B------:R-:W2:Y:S04]  /*40960*/  LDL.LU R25, [R1+0x4b4] ;  /* 0x0004b40001197983 */ /* 0x000ea80000300800 */
[----:B------:R-:W4:Y:S04]  /*40970*/  LDL.LU R26, [R1+0x4b8] ;  /* 0x0004b800011a7983 */ /* 0x000f280000300800 */
[----:B------:R-:W4:Y:S04]  /*40980*/  LDL.LU R27, [R1+0x4bc] ;  /* 0x0004bc00011b7983 */ /* 0x000f280000300800 */
[----:B----4-:R-:W-:Y:S04]  /*40990*/  STL.64 [R1+0x2430], R26 ;  /* 0x0024301a01007387 */ /* 0x010fe80000100a00 */
[----:B--2---:R0:W-:Y:S04]  /*409a0*/  STL.64 [R1+0x2428], R24 ;  /* 0x0024281801007387 */ /* 0x0041e80000100a00 */
[----:B0-----:R-:W2:Y:S04]  /*409b0*/  LDL.LU R24, [R1+0x4c0] ;  /* 0x0004c00001187983 */ /* 0x001ea80000300800 */
[----:B------:R-:W2:Y:S04]  /*409c0*/  LDL.LU R25, [R1+0x4c4] ;  /* 0x0004c40001197983 */ /* 0x000ea80000300800 */
[----:B------:R-:W4:Y:S04]  /*409d0*/  LDL.LU R26, [R1+0x4c8] ;  /* 0x0004c800011a7983 */ /* 0x000f280000300800 */
[----:B------:R-:W4:Y:S01]  /*409e0*/  LDL.LU R27, [R1+0x4cc] ;  /* 0x0004cc00011b7983 */ /* 0x000f220000300800 */
[----:B---3--:R-:W-:-:S02]  /*409f0*/  F2FP.F16.E5M2.UNPACK_B R7, R0.H1 ;  /* 0x00000000ff07723e */ /* 0x008fc400030004ff */
[----:B------:R-:W-:Y:S01]  /*40a00*/  F2FP.F16.E5M2.UNPACK_B R6, R28.H1 ;  /* 0x0000001cff06723e */ /* 0x000fe200030004ff */
[----:B----4-:R-:W-:Y:S04]  /*40a10*/  STL.64 [R1+0x2440], R26 ;  /* 0x0024401a01007387 */ /* 0x010fe80000100a00 */
[----:B--2---:R0:W-:Y:S04]  /*40a20*/  STL.64 [R1+0x2438], R24 ;  /* 0x0024381801007387 */ /* 0x0041e80000100a00 */
        /* <DEDUP_REMOVED lines=12> */
[----:B------:R-:W3:Y:S04]  /*40af0*/  LDL.LU R20, [R1+0x9ac] ;  /* 0x0009ac0001147983 */ /* 0x000ee80000300800 */
[----:B------:R-:W3:Y:S04]  /*40b00*/  LDL.LU R28, [R1+0x9a8] ;  /* 0x0009a800011c7983 */ /* 0x000ee80000300800 */
[----:B------:R-:W3:Y:S04]  /*40b10*/  LDL.LU R21, [R1+0x9b4] ;  /* 0x0009b40001157983 */ /* 0x000ee80000300800 */
        /* <DEDUP_REMOVED lines=38> */
[----:B0-----:R-:W2:Y:S04]  /*40d80*/  LDL.LU.64 R22, [R1+0x24b0] ;  /* 0x0024b00001167983 */ /* 0x001ea80000300a00 */
[----:B------:R-:W2:Y:S01]  /*40d90*/  LDL.LU.64 R20, [R1+0x24a8] ;  /* 0x0024a80001147983 */ /* 0x000ea20000300a00 */
[----:B----4-:R-:W-:-:S02]  /*40da0*/  F2FP.F16.E5M2.UNPACK_B R8, R8.H1 ;  /* 0x00000008ff08723e */ /* 0x010fc400030004ff */
[----:B------:R-:W-:-:S07]  /*40db0*/  F2FP.F16.E5M2.UNPACK_B R9, R9.H1 ;  /* 0x00000009ff09723e */ /* 0x000fce00030004ff */
[----:B--2---:R-:W-:-:S15]  /*40dc0*/  HMMA.16816.F32 R20, R12, R8, R20 ;  /* 0x000000080c14723c */ /* 0x004fde0000001814 */
[----:B------:R-:W-:-:S04]  /*40dd0*/  NOP ;  /* 0x0000000000007918 */ /* 0x000fc80000000000 */
[----:B------:R-:W-:Y:S04]  /*40de0*/  STL.64 [R1+0x530], R20 ;  /* 0x0005301401007387 */ /* 0x000fe80000100a00 */
[----:B------:R0:W-:Y:S04]  /*40df0*/  STL.64 [R1+0x538], R22 ;  /* 0x0005381601007387 */ /* 0x0001e80000100a00 */
[----:B0-----:R-:W2:Y:S04]  /*40e00*/  LDL.LU.64 R22, [R1+0x24a0] ;  /* 0x0024a00001167983 */ /* 0x001ea80000300a00 */
[----:B------:R-:W4:Y:S01]  /*40e10*/  LDL.LU.64 R20, [R1+0x2498] ;  /* 0x0024980001147983 */ /* 0x000f220000300a00 */
[----:B------:R-:W-:-:S02]  /*40e20*/  F2FP.F16.E5M2.UNPACK_B R10, R10.H1 ;  /* 0x0000000aff0a723e */ /* 0x000fc400030004ff */
[----:B------:R-:W-:-:S07]  /*40e30*/  F2FP.F16.E5M2.UNPACK_B R11, R11.H1 ;  /* 0x0000000bff0b723e */ /* 0x000fce00030004ff */
[----:B------:R-:W-:Y:S01]  /*40e40*/  HMMA.16816.F32 R12, R12, R10, R16 ;  /* 0x0000000a0c0c723c */ /* 0x000fe20000001810 */
[----:B--2---:R-:W-:Y:S02]  /*40e50*/  IMAD R22, R0, 0x100, R22 ;  /* 0x0000010000167824 */ /* 0x004fe400078e0216 */
[----:B------:R-:W-:Y:S01]  /*40e60*/  IMAD R23, R23, 0x100, R3 ;  /* 0x0000010017177824 */ /* 0x000fe200078e0203 */
[----:B------:R-:W2:Y:S04]  /*40e70*/  LDL.LU R0, [R1+0x9c8] ;  /* 0x0009c80001007983 */ /* 0x000ea80000300800 */
[----:B------:R-:W2:Y:S01]  /*40e80*/  LDL.LU R3, [R1+0x2490] ;  /* 0x0024900001037983 */ /* 0x000ea20000300800 */
[----:B----4-:R-:W-:Y:S02]  /*40e90*/  IMAD R28, R28, 0x100, R20 ;  /* 0x000001001c1c7824 */ /* 0x010fe400078e0214 */
[----:B---3--:R-:W-:Y:S01]  /*40ea0*/  IMAD R29, R29, 0x100, R21 ;  /* 0x000001001d1d7824 */ /* 0x008fe200078e0215 */
[----:B------:R-:W3:Y:S04]  /*40eb0*/  LDL.LU R20, [R1+0x248c] ;  /* 0x00248c0001147983 */ /* 0x000ee80000300800 */
[----:B------:R-:W3:Y:S04]  /*40ec0*/  LDL.LU R21, [R1+0x2488] ;  /* 0x0024880001157983 */ /* 0x000ee80000300800 */
[----:B------:R-:W3:Y:S04]  /*40ed0*/  LDL.LU.64 R18, [R1+0x2480] ;  /* 0x0024800001127983 */ /* 0x000ee80000300a00 */
[----:B------:R-:W3:Y:S04]  /*40ee0*/  LDL.LU.64 R16, [R1+0x2478] ;  /* 0x0024780001107983 */ /* 0x000ee80000300a00 */
[----:B------:R0:W-:Y:S04]  /*40ef0*/  STL [R1+0x2410], R11 ;  /* 0x0024100b01007387 */ /* 0x0001e80000100800 */
[----:B0-----:R-:W4:Y:S04]  /*40f00*/  LDL.LU R11, [R1+0x9cc] ;  /* 0x0009cc00010b7983 */ /* 0x001f280000300800 */
[----:B------:R0:W-:Y:S04]  /*40f10*/  STL.64 [R1+0x420], R12 ;  /* 0x0004200c01007387 */ /* 0x0001e80000100a00 */
[----:B------:R1:W-:Y:S01]  /*40f20*/  STL.64 [R1+0x428], R14 ;  /* 0x0004280e01007387 */ /* 0x0003e20000100a00 */
[----:B0-----:R-:W-:-:S02]  /*40f30*/  F2FP.F16.E5M2.UNPACK_B R12, R22 ;  /* 0x00000016ff0c723e */ /* 0x001fc400020004ff */
[----:B------:R-:W-:Y:S02]  /*40f40*/  F2FP.F16.E5M2.UNPACK_B R13, R23 ;  /* 0x00000017ff0d723e */ /* 0x000fe400020004ff */
[----:B-1----:R-:W-:Y:S02]  /*40f50*/  F2FP.F16.E5M2.UNPACK_B R14, R28 ;  /* 0x0000001cff0e723e */ /* 0x002fe400020004ff */
[----:B------:R-:W-:-:S07]  /*40f60*/  F2FP.F16.E5M2.UNPACK_B R15, R29 ;  /* 0x0000001dff0f723e */ /* 0x000fce00020004ff */
[----:B---3--:R-:W-:-:S15]  /*40f70*/  HMMA.16816.F32 R16, R12, R20, R16 ;  /* 0x000000140c10723c */ /* 0x008fde0000001810 */
[----:B------:R-:W-:-:S04]  /*40f80*/  NOP ;  /* 0x0000000000007918 */ /* 0x000fc80000000000 */
        /* <DEDUP_REMOVED lines=39> */
[----:B------:R-:W4:Y:S04]  /*41200*/  LDL.LU.64 R24, [R1+0x2418] ;  /* 0x0024180001187983 */ /* 0x000f280000300a00 */
[----:B------:R-:W-:Y:S04]  /*41210*/  STL.64 [R1+0x23c8], R6 ;  /* 0x0023c80601007387 */ /* 0x000fe80000100a00 */
[----:B------:R3:W-:Y:S02]  /*41220*/  STL.64 [R1+0x23c0], R4 ;  /* 0x0023c00401007387 */ /* 0x0007e40000100a00 */
[----:B---3--:R-:W-:-:S15]  /*41230*/  HMMA.16816.F32 R4, R12, R8, R16 ;  /* 0x000000080c04723c */ /* 0x008fde0000001810 */
[----:B------:R-:W-:-:S04]  /*41240*/  NOP ;  /* 0x0000000000007918 */ /* 0x000fc80000000000 */
[----:B------:R-:W-:Y:S04]  /*41250*/  STL.64 [R1+0x4a0], R4 ;  /* 0x0004a00401007387 */ /* 0x000fe80000100a00 */
[----:B------:R-:W-:Y:S01]  /*41260*/  STL.64 [R1+0x4a8], R6 ;  /* 0x0004a80601007387 */ /* 0x000fe20000100a00 */
[----:B--2---:R-:W-:Y:S02]  /*41270*/  IMAD R23, R27, 0x100, R26 ;  /* 0x000001001b177824 */ /* 0x004fe400078e021a */
[----:B----4-:R-:W-:-:S05]  /*41280*/  IMAD R22, R25, 0x100, R24 ;  /* 0x0000010019167824 */ /* 0x010fca00078e0218 */
[----:B------:R-:W-:Y:S04]  /*41290*/  STL.64 [R1+0x2408], R22 ;  /* 0x0024081601007387 */ /* 0x000fe80000100a00 */
[----:B------:R-:W-:Y:S04]  /*412a0*/  STL.64 [R1+0x2400], R20 ;  /* 0x0024001401007387 */ /* 0x000fe80000100a00 */
[----:B------:R-:W2:Y:S04]  /*412b0*/  LDL.LU R24, [R1+0x390] ;  /* 0x0003900001187983 */ /* 0x000ea80000300800 */
[----:B------:R-:W2:Y:S04]  /*412c0*/  LDL.LU R25, [R1+0x394] ;  /* 0x0003940001197983 */ /* 0x000ea80000300800 */
[----:B------:R-:W3:Y:S04]  /*412d0*/  LDL.LU R26, [R1+0x398] ;  /* 0x00039800011a7983 */ /* 0x000ee80000300800 */
[----:B------:R-:W3:Y:S01]  /*412e0*/  LDL.LU R27, [R1+0x39c] ;  /* 0x00039c00011b7983 */ /* 0x000ee20000300800 */
[----:B------:R-:W-:-:S03]  /*412f0*/  IMAD R28, R0, 0x100, R11 ;  /* 0x00000100001c7824 */ /* 0x000fc600078e020b */
[----:B---3--:R-:W-:Y:S04]  /*41300*/  STL.64 [R1+0x2368], R26 ;  /* 0x0023681a01007387 */ /* 0x008fe80000100a00 */
[----:B--2---:R-:W-:Y:S04]  /*41310*/  STL.64 [R1+0x2360], R24 ;  /* 0x0023601801007387 */ /* 0x004fe80000100a00 */
[----:B------:R-:W2:Y:S04]  /*41320*/  LDL.LU R0, [R1+0x9fc] ;  /* 0x0009fc0001007983 */ /* 0x000ea80000300800 */
[----:B--2---:R0:W-:Y:S04]  /*41330*/  STL [R1+0x2380], R0 ;  /* 0x0023800001007387 */ /* 0x0041e80000100800 */
[----:B0-----:R-:W2:Y:S04]  /*41340*/  LDL.LU R0, [R1+0x9f8] ;  /* 0x0009f80001007983 */ /* 0x001ea80000300800 */
[----:B--2---:R0:W-:Y:S04]  /*41350*/  STL [R1+0x2384], R0 ;  /* 0x0023840001007387 */ /* 0x0041e80000100800 */
[----:B0-----:R-:W2:Y:S04]  /*41360*/  LDL.LU R0, [R1+0x9e4] ;  /* 0x0009e40001007983 */ /* 0x001ea80000300800 */
[----:B--2---:R0:W-:Y:S04]  /*41370*/  STL [R1+0x2388], R0 ;  /* 0x0023880001007387 */ /* 0x0041e80000100800 */
[----:B0-----:R-:W2:Y:S04]  /*41380*/  LDL.LU R0, [R1+0x9dc] ;  /* 0x0009dc0001007983 */ /* 0x001ea80000300800 */
[----:B------:R-:W3:Y:S04]  /*41390*/  LDL.LU R24, [R1+0x3c0] ;  /* 0x0003c00001187983 */ /* 0x000ee80000300800 */
        /* <DEDUP_REMOVED lines=35> */
[----:B----4-:R-:W-:Y:S04]  /*415d0*/  STL.64 [R1+0x2398], R26 ;  /* 0x0023981a01007387 */ /* 0x010fe80000100a00 */
[----:B---3--:R0:W-:Y:S04]  /*415e0*/  STL.64 [R1+0x2390], R24 ;  /* 0x0023901801007387 */ /* 0x0081e80000100a00 */
[----:B0-----:R-:W3:Y:S04]  /*415f0*/  LDL.LU R24, [R1+0x3f0] ;  /* 0x0003f00001187983 */ /* 0x001ee80000300800 */
        /* <DEDUP_REMOVED lines=8> */
[----:B------:R-:W4:Y:S01]  /*41680*/  LDL.LU R27, [R1+0x40c] ;  /* 0x00040c00011b7983 */ /* 0x000f220000300800 */
[----:B------:R-:W-:-:S03]  /*41690*/  IMAD R29, R29, 0x100, R11 ;  /* 0x000001001d1d7824 */ /* 0x000fc600078e020b */
[----:B----4-:R-:W-:Y:S04]  /*416a0*/  STL.64 [R1+0x23b8], R26 ;  /* 0x0023b81a01007387 */ /* 0x010fe80000100a00 */
[----:B---3--:R0:W-:Y:S04]  /*416b0*/  STL.64 [R1+0x23b0], R24 ;  /* 0x0023b01801007387 */ /* 0x0081e80000100a00 */
[----:B0-----:R-:W3:Y:S04]  /*416c0*/  LDL.LU R24, [R1+0x410] ;  /* 0x0004100001187983 */ /* 0x001ee80000300800 */
[----:B------:R-:W3:Y:S04]  /*416d0*/  LDL.LU R25, [R1+0x414] ;  /* 0x0004140001197983 */ /* 0x000ee80000300800 */
[----:B------:R-:W3:Y:S04]  /*416e0*/  LDL.LU R26, [R1+0x418] ;  /* 0x00041800011a7983 */ /* 0x000ee80000300800 */
[----:B------:R-:W3:Y:S04]  /*416f0*/  LDL.LU R27, [R1+0x41c] ;  /* 0x00041c00011b7983 */ /* 0x000ee80000300800 */
[----:B------:R-:W4:Y:S02]  /*41700*/  LDL.LU R11, [R1+0x2410] ;  /* 0x00241000010b7983 */ /* 0x000f240000300800 */
[----:B----4-:R-:W-:Y:S02]  /*41710*/  HMMA.16816.F32 R12, R12, R10, R20 ;  /* 0x0000000a0c0c723c */ /* 0x010fe40000001814 */
[----:B------:R-:W4:Y:S04]  /*41720*/  LDL.LU.64 R22, [R1+0x2408] ;  /* 0x0024080001167983 */ /* 0x000f280000300a00 */
[----:B------:R-:W2:-:S13]  /*41730*/  LDL.LU.64 R20, [R1+0x2400] ;  /* 0x0024000001147983 */ /* 0x000e9a0000300a00 */
[----:B------:R-:W-:Y:S04]  /*41740*/  STL.64 [R1+0x470], R12 ;  /* 0x0004700c01007387 */ /* 0x000fe80000100a00 */
[----:B------:R0:W-:Y:S02]  /*41750*/  STL.64 [R1+0x478], R14 ;  /* 0x0004780e01007387 */ /* 0x0001e40000100a00 */
[----:B0-----:R-:W-:Y:S02]  /*41760*/  F2FP.F16.E5M2.UNPACK_B R14, R28 ;  /* 0x0000001cff0e723e */ /* 0x001fe400020004ff */
[----:B------:R-:W-:Y:S02]  /*41770*/  F2FP.F16.E5M2.UNPACK_B R15, R29 ;  /* 0x0000001dff0f723e */ /* 0x000fe400020004ff */
[----:B----4-:R-:W-:-:S02]  /*41780*/  F2FP.F16.E5M2.UNPACK_B R12, R22 ;  /* 0x00000016ff0c723e */ /* 0x010fc400020004ff */
[----:B------:R-:W-:Y:S01]  /*41790*/  F2FP.F16.E5M2.UNPACK_B R13, R23 ;  /* 0x00000017ff0d723e */ /* 0x000fe200020004ff */
[----:B------:R-:W4:Y:S04]  /*417a0*/  LDL.LU R22, [R1+0x9d8] ;  /* 0x0009d80001167983 */ /* 0x000f280000300800 */
        /* <DEDUP_REMOVED lines=40> */
[----:B------:R0:W-:Y:S01]  /*41a30*/  STL.64 [R1+0x2350], R4 ;  /* 0x0023500401007387 */ /* 0x0001e20000100a00 */
[----:B----4-:R-:W-:-:S03]  /*41a40*/  IMAD R22, R22, 0x100, R0 ;  /* 0x0000010016167824 */ /* 0x010fc600078e0200 */
        /* <DEDUP_REMOVED lines=9> */
[----:B------:R-:W2:Y:S04]  /*41ae0*/  LDL.LU.64 R24, [R1+0x2390] ;  /* 0x0023900001187983 */ /* 0x000ea80000300a00 */
[----:B------:R-:W4:Y:S02]  /*41af0*/  LDL.LU R0, [R1+0x2388] ;  /* 0x0023880001007983 */ /* 0x000f240000300800 */
[----:B----4-:R-:W-:-:S02]  /*41b00*/  IMAD R23, R23, 0x100, R0 ;  /* 0x0000010017177824 */ /* 0x010fc400078e0200 */
[----:B------:R-:W4:Y:S01]  /*41b10*/  LDL.LU R0, [R1+0x2384] ;  /* 0x0023840001007983 */ /* 0x000f220000300800 */
[----:B--2---:R-:W-:Y:S01]  /*41b20*/  HMMA.16816.F32 R12, R12, R10, R24 ;  /* 0x0000000a0c0c723c */ /* 0x004fe20000001818 */
[----:B----4-:R-:W-:Y:S02]  /*41b30*/  IMAD R28, R28, 0x100, R0 ;  /* 0x000001001c1c7824 */ /* 0x010fe400078e0200 */
[----:B------:R-:W2:Y:S04]  /*41b40*/  LDL.LU R0, [R1+0x2380] ;  /* 0x0023800001007983 */ /* 0x000ea80000300800 */
[----:B------:R-:W4:Y:S04]  /*41b50*/  LDL.LU.64 R26, [R1+0x2378] ;  /* 0x00237800011a7983 */ /* 0x000f280000300a00 */
[----:B------:R-:W4:Y:S04]  /*41b60*/  LDL.LU.64 R24, [R1+0x2370] ;  /* 0x0023700001187983 */ /* 0x000f280000300a00 */
[----:B------:R-:W-:Y:S04]  /*41b70*/  STL [R1+0x2324], R10 ;  /* 0x0023240a01007387 */ /* 0x000fe80000100800 */
[----:B------:R-:W-:Y:S04]  /*41b80*/  STL [R1+0x2320], R11 ;  /* 0x0023200b01007387 */ /* 0x000fe80000100800 */
[----:B------:R0:W-:Y:S04]  /*41b90*/  STL.64 [R1+0x3b0], R12 ;  /* 0x0003b00c01007387 */ /* 0x0001e80000100a00 */
[----:B------:R1:W-:Y:S01]  /*41ba0*/  STL.64 [R1+0x3b8], R14 ;  /* 0x0003b80e01007387 */ /* 0x0003e20000100a00 */
[----:B0-----:R-:W-:-:S02]  /*41bb0*/  F2FP.F16.E5M2.UNPACK_B R12, R22 ;  /* 0x00000016ff0c723e */ /* 0x001fc400020004ff */
[----:B------:R-:W-:Y:S02]  /*41bc0*/  F2FP.F16.E5M2.UNPACK_B R13, R23 ;  /* 0x00000017ff0d723e */ /* 0x000fe400020004ff */
[----:B-1----:R-:W-:Y:S01]  /*41bd0*/  F2FP.F16.E5M2.UNPACK_B R14, R28 ;  /* 0x0000001cff0e723e */ /* 0x002fe200020004ff */
[----:B--2---:R-:W-:-:S05]  /*41be0*/  IMAD R29, R0, 0x100, R29 ;  /* 0x00000100001d7824 */ /* 0x004fca00078e021d */
[----:B------:R-:W-:-:S07]  /*41bf0*/  F2FP.F16.E5M2.UNPACK_B R15, R29 ;  /* 0x0000001dff0f723e */ /* 0x000fce00020004ff */
[----:B----4-:R-:W-:-:S15]  /*41c00*/  HMMA.16816.F32 R24, R12, R20, R24 ;  /* 0x000000140c18723c */ /* 0x010fde0000001818 */
[----:B------:R-:W-:-:S04]  /*41c10*/  NOP ;  /* 0x0000000000007918 */ /* 0x000fc80000000000 */
[----:B------:R-:W-:Y:S04]  /*41c20*/  STL.64 [R1+0x3c0], R24 ;  /* 0x0003c01801007387 */ /* 0x000fe80000100a00 */
[----:B------:R0:W-:Y:S04]  /*41c30*/  STL.64 [R1+0x3c8], R26 ;  /* 0x0003c81a01007387 */ /* 0x0001e80000100a00 */
[----:B0-----:R-:W2:Y:S04]  /*41c40*/  LDL.LU.64 R26, [R1+0x2368] ;  /* 0x00236800011a7983 */ /* 0x001ea80000300a00 */
[----:B------:R-:W2:Y:S01]  /*41c50*/  LDL.LU.64 R24, [R1+0x2360] ;  /* 0x0023600001187983 */ /* 0x000ea20000300a00 */
[----:B---3--:R-:W-:Y:S03]  /*41c60*/  HMMA.16816.F32 R4, R12, R18, R4 ;  /* 0x000000120c04723c */ /* 0x008fe60000001804 */
[----:B------:R-:W-:-:S15]  /*41c70*/  STL [R1+0x2328], R21 ;  /* 0x0023281501007387 */ /* 0x000fde0000100800 */
[----:B------:R-:W-:Y:S01]  /*41c80*/  NOP ;  /* 0x0000000000007918 */ /* 0x000fe20000000000 */
[----:B------:R0:W-:Y:S04]  /*41c90*/  STL.64 [R1+0x310], R4 ;  /* 0x0003100401007387 */ /* 0x0001e80000100a00 */
[----:B------:R1:W-:Y:S04]  /*41ca0*/  STL.64 [R1+0x318], R6 ;  /* 0x0003180601007387 */ /* 0x0003e80000100a00 */
[----:B0-----:R-:W3:Y:S01]  /*41cb0*/  LDL.LU R4, [R1+0x380] ;  /* 0x0003800001047983 */ /* 0x001ee20000300800 */
[----:B--2---:R-:W-:-:S15]  /*41cc0*/  HMMA.16816.F32 R24, R12, R16, R24 ;  /* 0x000000100c18723c */ /* 0x004fde0000001818 */
[----:B------:R-:W-:-:S04]  /*41cd0*/  NOP ;  /* 0x0000000000007918 */ /* 0x000fc80000000000 */
[----:B------:R0:W-:Y:S04]  /*41ce0*/  STL.64 [R1+0x300], R24 ;  /* 0x0003001801007387 */ /* 0x0001e80000100a00 */
[----:B------:R2:W-:Y:S04]  /*41cf0*/  STL.64 [R1+0x308], R26 ;  /* 0x0003081a01007387 */ /* 0x0005e80000100a00 */
[----:B------:R-:W3:Y:S04]  /*41d00*/  LDL.LU R5, [R1+0x384] ;  /* 0x0003840001057983 */ /* 0x000ee80000300800 */
[----:B-1----:R-:W3:Y:S04]  /*41d10*/  LDL.LU R6, [R1+0x388] ;  /* 0x0003880001067983 */ /* 0x002ee80000300800 */
[----:B------:R-:W3:Y:S04]  /*41d20*/  LDL.LU R7, [R1+0x38c] ;  /* 0x00038c0001077983 */ /* 0x000ee80000300800 */
[----:B0-----:R-:W4:Y:S04]  /*41d30*/  LDL.LU R24, [R1+0x340] ;  /* 0x0003400001187983 */ /* 0x001f280000300800 */
[----:B------:R-:W4:Y:S04]  /*41d40*/  LDL.LU R25, [R1+0x344] ;  /* 0x0003440001197983 */ /* 0x000f280000300800 */
[----:B--2---:R-:W2:Y:S04]  /*41d50*/  LDL.LU R26, [R1+0x348] ;  /* 0x00034800011a7983 */ /* 0x004ea80000300800 */
[----:B------:R-:W2:Y:S04]  /*41d60*/  LDL.LU R27, [R1+0x34c] ;  /* 0x00034c00011b7983 */ /* 0x000ea80000300800 */
[----:B--2---:R-:W-:Y:S04]  /*41d70*/  STL.64 [R1+0x2338], R26 ;  /* 0x0023381a01007387 */ /* 0x004fe80000100a00 */
[----:B----4-:R0:W-:Y:S04]  /*41d80*/  STL.64 [R1+0x2330], R24 ;  /* 0x0023301801007387 */ /* 0x0101e80000100a00 */
[----:B0-----:R-:W2:Y:S04]  /*41d90*/  LDL.LU R24, [R1+0x350] ;  /* 0x0003500001187983 */ /* 0x001ea80000300800 */
[----:B------:R-:W2:Y:S04]  /*41da0*/  LDL.LU R25, [R1+0x354] ;  /* 0x0003540001197983 */ /* 0x000ea80000300800 */
[----:B------:R-:W4:Y:S04]  /*41db0*/  LDL.LU R26, [R1+0x358] ;  /* 0x00035800011a7983 */ /* 0x000f280000300800 */
[----:B------:R-:W4:Y:S01]  /*41dc0*/  LDL.LU R27, [R1+0x35c] ;  /* 0x00035c00011b7983 */ /* 0x000f220000300800 */
[C---:B---3--:R-:W-:Y:S03]  /*41dd0*/  HMMA.16816.F32 R4, R12.reuse, R2, R4 ;  /* 0x000000020c04723c */ /* 0x048fe60000001804 */
[----:B----4-:R-:W-:Y:S04]  /*41de0*/  STL.64 [R1+0x2348], R26 ;  /* 0x0023481a01007387 */ /* 0x010fe80000100a00 */
[----:B--2---:R0:W-:Y:S04]  /*41df0*/  STL.64 [R1+0x2340], R24 ;  /* 0x0023401801007387 */ /* 0x0041e80000100a00 */
[----:B0-----:R-:W2:Y:S04]  /*41e00*/  LDL.LU R24, [R1+0x370] ;  /* 0x0003700001187983 */ /* 0x001ea80000300800 */
[----:B------:R-:W2:Y:S04]  /*41e10*/  LDL.LU R25, [R1+0x374] ;  /* 0x0003740001197983 */ /* 0x000ea80000300800 */
[----:B------:R-:W2:Y:S04]  /*41e20*/  LDL.LU R26, [R1+0x378] ;  /* 0x00037800011a7983 */ /* 0x000ea80000300800 */
        /* <DEDUP_REMOVED lines=18> */
[----:B------:R-:W2:Y:S02]  /*41f50*/  LDL.LU.64 R4, [R1+0x2350] ;  /* 0x0023500001047983 */ /* 0x000ea40000300a00 */
[C---:B--2---:R-:W-:Y:S08]  /*41f60*/  HMMA.16816.F32 R24, R12.reuse, R4, R24 ;  /* 0x000000040c18723c */ /* 0x044ff00000001818 */
[C---:B------:R-:W-:Y:S11]  /*41f70*/  HMMA.16816.F32 R16, R12.reuse, R6, R16 ;  /* 0x000000060c10723c */ /* 0x040ff60000001810 */
[----:B------:R-:W-:Y:S04]  /*41f80*/  STL.64 [R1+0x2e0], R24 ;  /* 0x0002e01801007387 */ /* 0x000fe80000100a00 */
[----:B------:R0:W-:Y:S04]  /*41f90*/  STL.64 [R1+0x2e8], R26 ;  /* 0x0002e81a01007387 */ /* 0x0001e80000100a00 */
[----:B0-----:R-:W2:Y:S04]  /*41fa0*/  LDL.LU.64 R26, [R1+0x2348] ;  /* 0x00234800011a7983 */ /* 0x001ea80000300a00 */
[----:B------:R-:W2:Y:S04]  /*41fb0*/  LDL.LU.64 R24, [R1+0x2340] ;  /* 0x0023400001187983 */ /* 0x000ea80000300a00 */
        /* <DEDUP_REMOVED lines=18> */
[----:B------:R-:W-:Y:S01]  /*420e0*/  HMMA.16816.F32 R24, R12, R8, R24 ;  /* 0x000000080c18723c */ /* 0x000fe20000001818 */
[----:B---3--:R-:W-:-:S02]  /*420f0*/  IMAD R22, R22, 0x100, R21 ;  /* 0x0000010016167824 */ /* 0x008fc400078e0215 */
[----:B----4-:R-:W-:Y:S02]  /*42100*/  IMAD R23, R23, 0x100, R10 ;  /* 0x0000010017177824 */ /* 0x010fe400078e020a */
        /* <DEDUP_REMOVED lines=10> */
[----:B0-----:R-:W3:Y:S04]  /*421b0*/  LDL.LU.64 R26, [R1+0x2338] ;  /* 0x00233800011a7983 */ /* 0x001ee80000300a00 */
[----:B------:R-:W3:Y:S04]  /*421c0*/  LDL.LU.64 R24, [R1+0x2330] ;  /* 0x0023300001187983 */ /* 0x000ee80000300a00 */
[----:B------:R-:W4:Y:S04]  /*421d0*/  LDL.LU R21, [R1+0x2328] ;  /* 0x0023280001157983 */ /* 0x000f280000300800 */
[----:B------:R-:W3:Y:S04]  /*421e0*/  LDL.LU R10, [R1+0x2324] ;  /* 0x00232400010a7983 */ /* 0x000ee80000300800 */
[----:B------:R-:W3:Y:S04]  /*421f0*/  LDL.LU R11, [R1+0x2320] ;  /* 0x00232000010b7983 */ /* 0x000ee80000300800 */
[----:B------:R-:W2:Y:S01]  /*42200*/  LDL.LU R0, [R1+0x231c] ;  /* 0x00231c0001007983 */ /* 0x000ea20000300800 */
[----:B---3--:R-:W-:Y:S03]  /*42210*/  HMMA.16816.F32 R12, R12, R10, R24 ;  /* 0x0000000a0c0c723c */ /* 0x008fe60000001818 */
[----:B------:R-:W-:Y:S04]  /*42220*/  STL.64 [R1+0x22d0], R10 ;  /* 0x0022d00a01007387 */ /* 0x000fe80000100a00 */
[----:B------:R0:W-:-:S12]  /*42230*/  STL.64 [R1+0x22c8], R8 ;  /* 0x0022c80801007387 */ /* 0x0001d80000100a00 */
[----:B------:R1:W-:Y:S04]  /*42240*/  STL.64 [R1+0x2a0], R12 ;  /* 0x0002a00c01007387 */ /* 0x0003e80000100a00 */
[----:B------:R3:W-:Y:S04]  /*42250*/  STL.64 [R1+0x2a8], R14 ;  /* 0x0002a80e01007387 */ /* 0x0007e80000100a00 */
[----:B0-----:R-:W2:Y:S04]  /*42260*/  LDL.LU R8, [R1+0x200] ;  /* 0x0002000001087983 */ /* 0x001ea80000300800 */
[----:B------:R-:W2:Y:S04]  /*42270*/  LDL.LU R9, [R1+0x204] ;  /* 0x0002040001097983 */ /* 0x000ea80000300800 */
[----:B------:R-:W2:Y:S01]  /*42280*/  LDL.LU R10, [R1+0x208] ;  /* 0x00020800010a7983 */ /* 0x000ea20000300800 */
[----:B-1----:R-:W-:-:S02]  /*42290*/  F2FP.F16.E5M2.UNPACK_B R12, R22 ;  /* 0x00000016ff0c723e */ /* 0x002fc400020004ff */
[----:B------:R-:W-:Y:S02]  /*422a0*/  F2FP.F16.E5M2.UNPACK_B R13, R23 ;  /* 0x00000017ff0d723e */ /* 0x000fe400020004ff */
[----:B---3--:R-:W-:Y:S02]  /*422b0*/  F2FP.F16.E5M2.UNPACK_B R14, R28 ;  /* 0x0000001cff0e723e */ /* 0x008fe400020004ff */
[----:B------:R-:W-:-:S07]  /*422c0*/  F2FP.F16.E5M2.UNPACK_B R15, R29 ;  /* 0x0000001dff0f723e */ /* 0x000fce00020004ff */
[----:B----4-:R-:W-:Y:S01]  /*422d0*/  HMMA.16816.F32 R16, R12, R20, R16 ;  /* 0x000000140c10723c */ /* 0x010fe20000001810 */
[----:B--2---:R-:W-:Y:S02]  /*422e0*/  IMAD.MOV.U32 R11, RZ, RZ, R0 ;  /* 0x000000ffff0b7224 */ /* 0x004fe400078e0000 */
[----:B------:R-:W2:-:S15]  /*422f0*/  LDL.LU R0, [R1+0x2318] ;  /* 0x0023180001007983 */ /* 0x000e9e0000300800 */
[----:B------:R-:W-:Y:S01]  /*42300*/  NOP ;  /* 0x0000000000007918 */ /* 0x000fe20000000000 */
        /* <DEDUP_REMOVED lines=9> */
[----:B------:R-:W4:Y:S01]  /*423a0*/  LDL.LU.64 R4, [R1+0x22f8] ;  /* 0x0022f80001047983 */ /* 0x000f220000300a00 */
[----:B------:R-:W0:Y:S01]  /*423b0*/  S2R R27, SR_TID.X ;  /* 0x00000000001b7919 */ /* 0x000e220000002100 */
[----:B----4-:R-:W-:-:S15]  /*423c0*/  HMMA.16816.F32 R4, R12, R16, R4 ;  /* 0x000000100c04723c */ /* 0x010fde0000001804 */
[----:B------:R-:W-:-:S04]  /*423d0*/  NOP ;  /* 0x0000000000007918 */ /* 0x000fc80000000000 */
[----:B------:R-:W-:Y:S04]  /*423e0*/  STL.64 [R1+0x270], R4 ;  /* 0x0002700401007387 */ /* 0x000fe80000100a00 */
[----:B------:R1:W-:Y:S04]  /*423f0*/  STL.64 [R1+0x278], R6 ;  /* 0x0002780601007387 */ /* 0x0003e80000100a00 */
[----:B-1----:R-:W3:Y:S04]  /*42400*/  LDL.LU.64 R6, [R1+0x22f0] ;  /* 0x0022f00001067983 */ /* 0x002ee80000300a00 */
[----:B------:R-:W3:Y:S01]  /*42410*/  LDL.LU.64 R4, [R1+0x22e8] ;  /* 0x0022e80001047983 */ /* 0x000ee20000300a00 */
[C---:B0-----:R-:W-:Y:S01]  /*42420*/  LOP3.LUT R24, R27.reuse, 0x7, RZ, 0xc0, !PT ;  /* 0x000000071b187812 */ /* 0x041fe200078ec0ff */
[----:B------:R-:W-:-:S04]  /*42430*/  IMAD.SHL.U32 R25, R27, 0x2, RZ ;  /* 0x000000021b197824 */ /* 0x000fc800078e00ff */
[----:B------:R-:W-:-:S05]  /*42440*/  IMAD R24, R24, 0x90, RZ ;  /* 0x0000009018187824 */ /* 0x000fca00078e02ff */
[----:B------:R-:W-:-:S04]  /*42450*/  LOP3.LUT R24, R24, 0x30, R25, 0x78, !PT ;  /* 0x0000003018187812 */ /* 0x000fc800078e7819 */
[----:B------:R-:W-:Y:S01]  /*42460*/  LOP3.LUT R24, R24, 0x40, RZ, 0x3c, !PT ;  /* 0x0000004018187812 */ /* 0x000fe200078e3cff */
[----:B---3--:R-:W-:-:S15]  /*42470*/  HMMA.16816.F32 R4, R12, R2, R4 ;  /* 0x000000020c04723c */ /* 0x008fde0000001804 */
[----:B------:R-:W-:-:S04]  /*42480*/  NOP ;  /* 0x0000000000007918 */ /* 0x000fc80000000000 */
[----:B------:R-:W-:Y:S04]  /*42490*/  STL.64 [R1+0x260], R4 ;  /* 0x0002600401007387 */ /* 0x000fe80000100a00 */
[----:B------:R-:W-:Y:S04]  /*424a0*/  STL.64 [R1+0x268], R6 ;  /* 0x0002680601007387 */ /* 0x000fe80000100a00 */
[----:B------:R-:W0:Y:S04]  /*424b0*/  LDSM.16.M88.4 R4, [R24+UR4] ;  /* 0x000000041804783b */ /* 0x000e280008000200 */
[----:B0-----:R-:W-:Y:S04]  /*424c0*/  STL.64 [R1+0x700], R4 ;  /* 0x0007000401007387 */ /* 0x001fe80000100a00 */
[----:B------:R-:W-:Y:S04]  /*424d0*/  STL.64 [R1+0x708], R6 ;  /* 0x0007080601007387 */ /* 0x000fe80000100a00 */
[----:B------:R-:W0:Y:S04]  /*424e0*/  LDSM.16.M88.4 R4, [R24+UR4+0x400] ;  /* 0x000400041804783b */ /* 0x000e280008000200 */
[----:B0-----:R-:W-:Y:S04]  /*424f0*/  STL.64 [R1+0x720], R4 ;  /* 0x0007200401007387 */ /* 0x001fe80000100a00 */
[----:B------:R0:W-:Y:S04]  /*42500*/  STL.64 [R1+0x728], R6 ;  /* 0x0007280601007387 */ /* 0x0001e80000100a00 */
[----:B0-----:R-:W3:Y:S04]  /*42510*/  LDL.LU.64 R6, [R1+0x22e0] ;  /* 0x0022e00001067983 */ /* 0x001ee80000300a00 */
[----:B------:R-:W4:Y:S02]  /*42520*/  LDL.LU.64 R4, [R1+0x22d8] ;  /* 0x0022d80001047983 */ /* 0x000f240000300a00 */
[----:B----4-:R-:W-:-:S15]  /*42530*/  HMMA.16816.F32 R8, R12, R4, R8 ;  /* 0x000000040c08723c */ /* 0x010fde0000001808 */
[----:B------:R-:W-:-:S04]  /*42540*/  NOP ;  /* 0x0000000000007918 */ /* 0x000fc80000000000 */
[----:B------:R-:W-:Y:S04]  /*42550*/  STL.64 [R1+0x250], R8 ;  /* 0x0002500801007387 */ /* 0x000fe80000100a00 */
[----:B------:R-:W-:Y:S04]  /*42560*/  STL.64 [R1+0x258], R10 ;  /* 0x0002580a01007387 */ /* 0x000fe80000100a00 */
[----:B------:R-:W0:Y:S04]  /*42570*/  LDSM.16.M88.4 R8, [R24+UR4+0x800] ;  /* 0x000800041808783b */ /* 0x000e280008000200 */
[----:B0-----:R-:W-:Y:S04]  /*42580*/  STL.64 [R1+0x710], R8 ;  /* 0x0007100801007387 */ /* 0x001fe80000100a00 */
        /* <DEDUP_REMOVED lines=11> */
[----:B------:R-:W1:Y:S04]  /*42640*/  LDSM.16.M88.4 R24, [R24+UR4+0x1c00] ;  /* 0x001c00041818783b */ /* 0x000e680008000200 */
[----:B0-----:R-:W-:Y:S04]  /*42650*/  STL.64 [R1+0x760], R8 ;  /* 0x0007600801007387 */ /* 0x001fe80000100a00 */
[----:B------:R0:W-:Y:S04]  /*42660*/  STL.64 [R1+0x768], R10 ;  /* 0x0007680a01007387 */ /* 0x0001e80000100a00 */
[----:B0-----:R-:W4:Y:S04]  /*42670*/  LDL.LU.64 R10, [R1+0x22d0] ;  /* 0x0022d000010a7983 */ /* 0x001f280000300a00 */
[----:B------:R-:W2:Y:S04]  /*42680*/  LDL.LU.64 R8, [R1+0x22c8] ;  /* 0x0022c80001087983 */ /* 0x000ea80000300a00 */
[----:B-1----:R-:W-:Y:S04]  /*42690*/  STL.64 [R1+0x770], R24 ;  /* 0x0007701801007387 */ /* 0x002fe80000100a00 */
[----:B------:R0:W-:Y:S04]  /*426a0*/  STL.64 [R1+0x778], R26 ;  /* 0x0007781a01007387 */ /* 0x0001e80000100a00 */
[----:B0-----:R-:W3:Y:S04]  /*426b0*/  LDL.LU.64 R26, [R1+0x22c0] ;  /* 0x0022c000011a7983 */ /* 0x001ee80000300a00 */
[----:B------:R-:W3:Y:S04]  /*426c0*/  LDL.LU.64 R24, [R1+0x22b8] ;  /* 0x0022b80001187983 */ /* 0x000ee80000300a00 */
[----:B----4-:R-:W-:Y:S04]  /*426d0*/  STL.64 [R1+0x3218], R10 ;  /* 0x0032180a01007387 */ /* 0x010fe80000100a00 */
[----:B--2---:R0:W-:Y:S04]  /*426e0*/  STL.64 [R1+0x3210], R8 ;  /* 0x0032100801007387 */ /* 0x0041e80000100a00 */
[----:B0-----:R-:W2:Y:S04]  /*426f0*/  LDL.LU R8, [R1+0x1e0] ;  /* 0x0001e00001087983 */ /* 0x001ea80000300800 */
[----:B------:R-:W2:Y:S04]  /*42700*/  LDL.LU R9, [R1+0x1e4] ;  /* 0x0001e40001097983 */ /* 0x000ea80000300800 */
[----:B------:R-:W2:Y:S04]  /*42710*/  LDL.LU R10, [R1+0x1e8] ;  /* 0x0001e800010a7983 */ /* 0x000ea80000300800 */
[----:B------:R-:W2:Y:S04]  /*42720*/  LDL.LU R11, [R1+0x1ec] ;  /* 0x0001ec00010b7983 */ /* 0x000ea80000300800 */
[----:B------:R-:W4:Y:S04]  /*42730*/  LDL.LU R22, [R1+0xa24] ;  /* 0x000a240001167983 */ /* 0x000f280000300800 */
[----:B------:R-:W4:Y:S04]  /*42740*/  LDL.LU R23, [R1+0xa2c] ;  /* 0x000a2c0001177983 */ /* 0x000f280000300800 */
[----:B------:R-:W4:Y:S04]  /*42750*/  LDL.LU R29, [R1+0xa38] ;  /* 0x000a3800011d7983 */ /* 0x000f280000300800 */
[----:B------:R-:W4:Y:S04]  /*42760*/  LDL.LU R28, [R1+0xa34] ;  /* 0x000a3400011c7983 */ /* 0x000f280000300800 */
[----:B------:R0:W-:Y:S04]  /*42770*/  STL [R1+0x3208], R3 ;  /* 0x0032080301007387 */ /* 0x0001e80000100800 */
[----:B0-----:R-:W4:Y:S04]  /*42780*/  LDL.LU R3, [R1+0xa30] ;  /* 0x000a300001037983 */ /* 0x001f280000300800 */
[----:B------:R0:W-:Y:S04]  /*42790*/  STL.64 [R1+0x31f0], R18 ;  /* 0x0031f01201007387 */ /* 0x0001e80000100a00 */
[----:B0-----:R-:W4:Y:S04]  /*427a0*/  LDL.LU R19, [R1+0xa28] ;  /* 0x000a280001137983 */ /* 0x001f280000300800 */
[----:B------:R-:W-:Y:S04]  /*427b0*/  STL.64 [R1+0x31e8], R16 ;  /* 0x0031e81001007387 */ /* 0x000fe80000100a00 */
[----:B---3--:R-:W-:Y:S04]  /*427c0*/  STL.64 [R1+0x30a0], R26 ;  /* 0x0030a01a01007387 */ /* 0x008fe80000100a00 */
[----:B------:R0:W-:Y:S04]  /*427d0*/  STL.64 [R1+0x3098], R24 ;  /* 0x0030981801007387 */ /* 0x0001e80000100a00 */
[----:B0-----:R-:W3:Y:S04]  /*427e0*/  LDL.LU R24, [R1+0x1b0] ;  /* 0x0001b00001187983 */ /* 0x001ee80000300800 */
[----:B------:R-:W3:Y:S04]  /*427f0*/  LDL.LU R25, [R1+0x1b4] ;  /* 0x0001b40001197983 */ /* 0x000ee80000300800 */
[----:B------:R-:W3:Y:S04]  /*42800*/  LDL.LU R26, [R1+0x1b8] ;  /* 0x0001b800011a7983 */ /* 0x000ee80000300800 */
[----:B------:R-:W3:Y:S04]  /*42810*/  LDL.LU R27, [R1+0x1bc] ;  /* 0x0001bc00011b7983 */ /* 0x000ee80000300800 */
[----:B------:R-:W-:Y:S01]  /*42820*/  STL [R1+0x22b4], R0 ;  /* 0x0022b40001007387 */ /* 0x000fe20000100800 */
[----:B--2---:R-:W-:-:S15]  /*42830*/  HMMA.16816.F32 R8, R12, R6, R8 ;  /* 0x000000060c08723c */ /* 0x004fde0000001808 */
[----:B------:R-:W-:-:S04]  /*42840*/  NOP ;  /* 0x0000000000007918 */ /* 0x000fc80000000000 */
[----:B------:R-:W-:Y:S04]  /*42850*/  STL.64 [R1+0x240], R8 ;  /* 0x0002400801007387 */ /* 0x000fe80000100a00 */
[----:B------:R0:W-:Y:S04]  /*42860*/  STL.64 [R1+0x248], R10 ;  /* 0x0002480a01007387 */ /* 0x0001e80000100a00 */
[----:B0-----:R-:W2:Y:S04]  /*42870*/  LDL.LU.64 R10, [R1+0x3218] ;  /* 0x00321800010a7983 */ /* 0x001ea80000300a00 */
[----:B------:R-:W3:Y:S01]  /*42880*/  LDL.LU.64 R8, [R1+0x3210] ;  /* 0x0032100001087983 */ /* 0x000ee20000300a00 */
[----:B----4-:R-:W-:-:S03]  /*42890*/  IMAD R23, R23, 0x100, R3 ;  /* 0x0000010017177824 */ /* 0x010fc600078e0203 */
[----:B------:R-:W-:Y:S01]  /*428a0*/  STL.64 [R1+0x31c0], R6 ;  /* 0x0031c00601007387 */ /* 0x000fe20000100a00 */
[----:B------:R-:W-:-:S03]  /*428b0*/  IMAD R22, R22, 0x100, R19 ;  /* 0x0000010016167824 */ /* 0x000fc600078e0213 */
[----:B------:R3:W-:Y:S02]  /*428c0*/  STL.64 [R1+0x31b8], R4 ;  /* 0x0031b80401007387 */ /* 0x0007e40000100a00 */
[----:B---3--:R-:W-:-:S15]  /*428d0*/  HMMA.16816.F32 R4, R12, R8, R24 ;  /* 0x000000080c04723c */ /* 0x008fde0000001818 */
[----:B------:R-:W-:-:S04]  /*428e0*/  NOP ;  /* 0x0000000000007918 */ /* 0x000fc80000000000 */
[----:B------:R-:W-:Y:S04]  /*428f0*/  STL.64 [R1+0x220], R4 ;  /* 0x0002200401007387 */ /* 0x000fe80000100a00 */
[----:B------:R-:W-:Y:S04]  /*42900*/  STL.64 [R1+0x228], R6 ;  /* 0x0002280601007387 */ /* 0x000fe80000100a00 */
[----:B------:R-:W-:Y:S04]  /*42910*/  STL.64 [R1+0x3200], R22 ;  /* 0x0032001601007387 */ /* 0x000fe80000100a00 */
[----:B------:R-:W-:Y:S04]  /*42920*/  STL.64 [R1+0x31f8], R20 ;  /* 0x0031f81401007387 */ /* 0x000fe80000100a00 */
[----:B------:R-:W3:Y:S04]  /*42930*/  LDL.LU R24, [R1+0xd0] ;  /* 0x0000d00001187983 */ /* 0x000ee80000300800 */
[----:B------:R-:W3:Y:S04]  /*42940*/  LDL.LU R25, [R1+0xd4] ;  /* 0x0000d40001197983 */ /* 0x000ee80000300800 */
[----:B------:R-:W4:Y:S04]  /*42950*/  LDL.LU R26, [R1+0xd8] ;  /* 0x0000d800011a7983 */ /* 0x000f280000300800 */
[----:B------:R-:W4:Y:S01]  /*42960*/  LDL.LU R27, [R1+0xdc] ;  /* 0x0000dc00011b7983 */ /* 0x000f220000300800 */
[----:B------:R-:W-:-:S03]  /*42970*/  IMAD R28, R28, 0x100, R29 ;  /* 0x000001001c1c7824 */ /* 0x000fc600078e021d */
[----:B----4-:R-:W-:Y:S04]  /*42980*/  STL.64 [R1+0x3160], R26 ;  /* 0x0031601a01007387 */ /* 0x010fe80000100a00 */
[----:B---3--:R-:W-:Y:S04]  /*42990*/  STL.64 [R1+0x3158], R24 ;  /* 0x0031581801007387 */ /* 0x008fe80000100a00 */
[----:B------:R-:W3:Y:S04]  /*429a0*/  LDL.LU R0, [R1+0xa5c] ;  /* 0x000a5c0001007983 */ /* 0x000ee80000300800 */
[----:B---3--:R0:W-:Y:S04]  /*429b0*/  STL [R1+0x3178], R0 ;  /* 0x0031780001007387 */ /* 0x0081e80000100800 */
[----:B0-----:R-:W3:Y:S04]  /*429c0*/  LDL.LU R0, [R1+0xa58] ;  /* 0x000a580001007983 */ /* 0x001ee80000300800 */
[----:B---3--:R0:W-:Y:S04]  /*429d0*/  STL [R1+0x317c], R0 ;  /* 0x00317c0001007387 */ /* 0x0081e80000100800 */
[----:B0-----:R-:W3:Y:S04]  /*429e0*/  LDL.LU R0, [R1+0xa50] ;  /* 0x000a500001007983 */ /* 0x001ee80000300800 */
[----:B---3--:R0:W-:Y:S04]  /*429f0*/  STL [R1+0x3180], R0 ;  /* 0x0031800001007387 */ /* 0x0081e80000100800 */
[----:B0-----:R-:W3:Y:S04]  /*42a00*/  LDL.LU R0, [R1+0xa48] ;  /* 0x000a480001007983 */ /* 0x001ee80000300800 */
[----:B------:R-:W4:Y:S04]  /*42a10*/  LDL.LU R24, [R1+0xf0] ;  /* 0x0000f00001187983 */ /* 0x000f280000300800 */
        /* <DEDUP_REMOVED lines=36> */
[----:B------:R0:W-:Y:S04]  /*42c60*/  STL.64 [R1+0x3188], R24 ;  /* 0x0031881801007387 */ /* 0x0001e80000100a00 */
[----:B0-----:R-:W4:Y:S04]  /*42c70*/  LDL.LU R24, [R1+0x100] ;  /* 0x0001000001187983 */ /* 0x001f280000300800 */
        /* <DEDUP_REMOVED lines=8> */
[----:B------:R-:W4:Y:S01]  /*42d00*/  LDL.LU R27, [R1+0x11c] ;  /* 0x00011c00011b7983 */ /* 0x000f220000300800 */
[----:B---3--:R-:W-:Y:S01]  /*42d10*/  IMAD R29, R29, 0x100, R3 ;  /* 0x000001001d1d7824 */ /* 0x008fe200078e0203 */
[----:B------:R-:W-:Y:S02]  /*42d20*/  HMMA.16816.F32 R12, R12, R10, R20 ;  /* 0x0000000a0c0c723c */ /* 0x000fe40000001814 */
[----:B----4-:R-:W-:Y:S04]  /*42d30*/  STL.64 [R1+0x31b0], R26 ;  /* 0x0031b01a01007387 */ /* 0x010fe80000100a00 */
[----:B--2---:R0:W-:Y:S04]  /*42d40*/  STL.64 [R1+0x31a8], R24 ;  /* 0x0031a81801007387 */ /* 0x0041e80000100a00 */
[----:B0-----:R-:W2:Y:S04]  /*42d50*/  LDL.LU R24, [R1+0x120] ;  /* 0x0001200001187983 */ /* 0x001ea80000300800 */
[----:B------:R-:W2:Y:S04]  /*42d60*/  LDL.LU R25, [R1+0x124] ;  /* 0x0001240001197983 */ /* 0x000ea80000300800 */
[----:B------:R-:W2:Y:S04]  /*42d70*/  LDL.LU R26, [R1+0x128] ;  /* 0x00012800011a7983 */ /* 0x000ea80000300800 */
[----:B------:R-:W2:Y:S04]  /*42d80*/  LDL.LU R27, [R1+0x12c] ;  /* 0x00012c00011b7983 */ /* 0x000ea80000300800 */
[----:B------:R-:W3:Y:S04]  /*42d90*/  LDL.LU R3, [R1+0x3208] ;  /* 0x0032080001037983 */ /* 0x000ee80000300800 */
[----:B------:R-:W4:Y:S04]  /*42da0*/  LDL.LU.64 R22, [R1+0x3200] ;  /* 0x0032000001167983 */ /* 0x000f280000300a00 */
[----:B------:R-:W2:Y:S04]  /*42db0*/  LDL.LU.64 R20, [R1+0x31f8] ;  /* 0x0031f80001147983 */ /* 0x000ea80000300a00 */
[----:B------:R-:W-:Y:S04]  /*42dc0*/  STL.64 [R1+0x1f0], R12 ;  /* 0x0001f00c01007387 */ /* 0x000fe80000100a00 */
[----:B------:R0:W-:Y:S02]  /*42dd0*/  STL.64 [R1+0x1f8], R14 ;  /* 0x0001f80e01007387 */ /* 0x0001e40000100a00 */
[----:B0-----:R-:W-:-:S02]  /*42de0*/  F2FP.F16.E5M2.UNPACK_B R14, R28 ;  /* 0x0000001cff0e723e */ /* 0x001fc400020004ff */
[----:B------:R-:W-:Y:S02]  /*42df0*/  F2FP.F16.E5M2.UNPACK_B R15, R29 ;  /* 0x0000001dff0f723e */ /* 0x000fe400020004ff */
[----:B----4-:R-:W-:Y:S02]  /*42e00*/  F2FP.F16.E5M2.UNPACK_B R12, R22 ;  /* 0x00000016ff0c723e */ /* 0x010fe400020004ff */
[----:B------:R-:W-:Y:S01]  /*42e10*/  F2FP.F16.E5M2.UNPACK_B R13, R23 ;  /* 0x00000017ff0d723e */ /* 0x000fe200020004ff */
[----:B------:R-:W4:Y:S04]  /*42e20*/  LDL.LU R22, [R1+0xa44] ;  /* 0x000a440001167983 */ /* 0x000f280000300800 */
[----:B------:R-:W3:Y:S02]  /*42e30*/  LDL.LU R23, [R1+0xa4c] ;  /* 0x000a4c0001177983 */ /* 0x000ee40000300800 */
[----:B--2---:R-:W-:Y:S02]  /*42e40*/  HMMA.16816.F32 R16, R12, R20, R16 ;  /* 0x000000140c10723c */ /* 0x004fe40000001810 */
[----:B------:R-:W2:Y:S04]  /*42e50*/  LDL.LU R28, [R1+0xa54] ;  /* 0x000a5400011c7983 */ /* 0x000ea80000300800 */
[----:B------:R-:W2:-:S13]  /*42e60*/  LDL.LU R29, [R1+0xa60] ;  /* 0x000a6000011d7983 */ /* 0x000e9a0000300800 */
        /* <DEDUP_REMOVED lines=73> */
[----:B------:R-:W-:Y:S04]  /*43300*/  STL.64 [R1+0x120], R4 ;  /* 0x0001200401007387 */ /* 0x000fe80000100a00 */
[----:B------:R2:W-:Y:S04]  /*43310*/  STL.64 [R1+0x128], R6 ;  /* 0x0001280601007387 */ /* 0x0005e80000100a00 */
[----:B------:R-:W-:Y:S04]  /*43320*/  STL.64 [R1+0x30f0], R18 ;  /* 0x0030f01201007387 */ /* 0x000fe80000100a00 */
[----:B------:R-:W-:Y:S01]  /*43330*/  STL.64 [R1+0x30e8], R16 ;  /* 0x0030e81001007387 */ /* 0x000fe20000100a00 */
        /* <DEDUP_REMOVED lines=35> */
[----:B------:R-:W4:Y:S04]  /*43570*/  LDL.LU R23, [R1+0xac] ;  /* 0x0000ac0001177983 */ /* 0x000f280000300800 */
[----:B------:R-:W2:Y:S04]  /*43580*/  LDL.LU R4, [R1+0xc0] ;  /* 0x0000c00001047983 */ /* 0x000ea80000300800 */
[----:B------:R-:W3:Y:S04]  /*43590*/  LDL.LU R5, [R1+0xc4] ;  /* 0x0000c40001057983 */ /* 0x000ee80000300800 */
[----:B------:R-:W3:Y:S04]  /*435a0*/  LDL.LU R6, [R1+0xc8] ;  /* 0x0000c80001067983 */ /* 0x000ee80000300800 */
[----:B------:R-:W3:Y:S04]  /*435b0*/  LDL.LU R7, [R1+0xcc] ;  /* 0x0000cc0001077983 */ /* 0x000ee80000300800 */
        /* <DEDUP_REMOVED lines=8> */
[----:B------:R-:W2:Y:S04]  /*43640*/  LDL.LU R29, [R1+0xa7c] ;  /* 0x000a7c00011d7983 */ /* 0x000ea80000300800 */
        /* <DEDUP_REMOVED lines=26> */
[----:B------:R-:W2:Y:S02]  /*437f0*/  LDL.LU.64 R4, [R1+0x3148] ;  /* 0x0031480001047983 */ /* 0x000ea40000300a00 */
        /* <DEDUP_REMOVED lines=8> */
[----:B------:R-:W-:Y:S01]  /*43880*/  STL.64 [R1+0xd0], R20 ;  /* 0x0000d01401007387 */ /* 0x000fe20000100a00 */
[----:B------:R-:W-:-:S03]  /*43890*/  IMAD.MOV.U32 R0, RZ, RZ, R23 ;  /* 0x000000ffff007224 */ /* 0x000fc600078e0017 */
[----:B------:R0:W-:Y:S04]  /*438a0*/  STL [R1+0xd8], R22 ;  /* 0x0000d81601007387 */ /* 0x0001e80000100800 */
[----:B0-----:R-:W2:Y:S04]  /*438b0*/  LDL.LU.64 R22, [R1+0x3130] ;  /* 0x0031300001167983 */ /* 0x001ea80000300a00 */
[----:B------:R-:W2:Y:S04]  /*438c0*/  LDL.LU.64 R20, [R1+0x3128] ;  /* 0x0031280001147983 */ /* 0x000ea80000300a00 */
[----:B------:R0:W-:Y:S04]  /*438d0*/  STL [R1+0x2dc0], R0 ;  /* 0x002dc00001007387 */ /* 0x0001e80000100800 */
[----:B0-----:R-:W3:Y:S01]  /*438e0*/  LDL.LU R0, [R1+0xa80] ;  /* 0x000a800001007983 */ /* 0x001ee20000300800 */
[----:B--2---:R-:W-:-:S15]  /*438f0*/  HMMA.16816.F32 R20, R12, R8, R20 ;  /* 0x000000080c14723c */ /* 0x004fde0000001814 */
[----:B------:R-:W-:-:S04]  /*43900*/  NOP ;  /* 0x0000000000007918 */ /* 0x000fc80000000000 */
[----:B------:R-:W-:Y:S04]  /*43910*/  STL.64 [R1+0xc0], R20 ;  /* 0x0000c01401007387 */ /* 0x000fe80000100a00 */
[----:B------:R0:W-:Y:S04]  /*43920*/  STL.64 [R1+0xc8], R22 ;  /* 0x0000c81601007387 */ /* 0x0001e80000100a00 */
[----:B0-----:R-:W2:Y:S04]  /*43930*/  LDL.LU.64 R22, [R1+0x3120] ;  /* 0x0031200001167983 */ /* 0x001ea80000300a00 */
[----:B------:R-:W3:Y:S01]  /*43940*/  LDL.LU.64 R20, [R1+0x3118] ;  /* 0x0031180001147983 */ /* 0x000ee20000300a00 */
[----:B----4-:R-:W-:-:S02]  /*43950*/  IMAD R28, R28, 0x100, R11 ;  /* 0x000001001c1c7824 */ /* 0x010fc400078e020b */
[----:B--2---:R-:W-:Y:S02]  /*43960*/  IMAD R23, R23, 0x100, R10 ;  /* 0x0000010017177824 */ /* 0x004fe400078e020a */
[----:B---3--:R-:W-:Y:S02]  /*43970*/  IMAD R22, R22, 0x100, R21 ;  /* 0x0000010016167824 */ /* 0x008fe400078e0215 */
[----:B------:R-:W2:Y:S04]  /*43980*/  LDL.LU R21, [R1+0x3110] ;  /* 0x0031100001157983 */ /* 0x000ea80000300800 */
[----:B------:R-:W3:Y:S04]  /*43990*/  LDL.LU R10, [R1+0x310c] ;  /* 0x00310c00010a7983 */ /* 0x000ee80000300800 */
[----:B------:R-:W3:Y:S01]  /*439a0*/  LDL.LU R11, [R1+0x3108] ;  /* 0x00310800010b7983 */ /* 0x000ee20000300800 */
[----:B------:R-:W-:Y:S01]  /*439b0*/  IMAD R29, R29, 0x100, R0 ;  /* 0x000001001d1d7824 */ /* 0x000fe200078e0200 */
[----:B---3--:R-:W-:Y:S02]  /*439c0*/  HMMA.16816.F32 R12, R12, R10, R16 ;  /* 0x0000000a0c0c723c */ /* 0x008fe40000001810 */
[----:B------:R-:W2:Y:S04]  /*439d0*/  LDL.LU.64 R18, [R1+0x3100] ;  /* 0x0031000001127983 */ /* 0x000ea80000300a00 */
[----:B------:R-:W2:-:S13]  /*439e0*/  LDL.LU.64 R16, [R1+0x30f8] ;  /* 0x0030f80001107983 */ /* 0x000e9a0000300a00 */
[----:B------:R0:W-:Y:S04]  /*439f0*/  STL.64 [R1+0xb0], R12 ;  /* 0x0000b00c01007387 */ /* 0x0001e80000100a00 */
[----:B------:R1:W-:Y:S01]  /*43a00*/  STL.64 [R1+0xb8], R14 ;  /* 0x0000b80e01007387 */ /* 0x0003e20000100a00 */
[----:B0-----:R-:W-:Y:S02]  /*43a10*/  F2FP.F16.E5M2.UNPACK_B R12, R22 ;  /* 0x00000016ff0c723e */ /* 0x001fe400020004ff */
[----:B------:R-:W-:Y:S01]  /*43a20*/  F2FP.F16.E5M2.UNPACK_B R13, R23 ;  /* 0x00000017ff0d723e */ /* 0x000fe200020004ff */
[----:B------:R-:W3:Y:S01]  /*43a30*/  LDL.LU R22, [R1+0xa9c] ;  /* 0x000a9c0001167983 */ /* 0x000ee20000300800 */
[----:B-1----:R-:W-:Y:S02]  /*43a40*/  F2FP.F16.E5M2.UNPACK_B R14, R28 ;  /* 0x0000001cff0e723e */ /* 0x002fe400020004ff */
[----:B------:R-:W-:Y:S01]  /*43a50*/  F2FP.F16.E5M2.UNPACK_B R15, R29 ;  /* 0x0000001dff0f723e */ /* 0x000fe200020004ff */
        /* <DEDUP_REMOVED lines=21> */
[----:B------:R-:W-:Y:S01]  /*43bb0*/  STL.64 [R1+0x70], R24 ;  /* 0x0000701801007387 */ /* 0x000fe20000100a00 */
[----:B------:R-:W-:-:S03]  /*43bc0*/  IMAD.MOV.U32 R0, RZ, RZ, R27 ;  /* 0x000000ffff007224 */ /* 0x000fc600078e001b */
[----:B------:R0:W-:Y:S04]  /*43bd0*/  STL [R1+0x78], R26 ;  /* 0x0000781a01007387 */ /* 0x0001e80000100800 */
[----:B0-----:R-:W3:Y:S04]  /*43be0*/  LDL.LU.64 R26, [R1+0x30d0] ;  /* 0x0030d000011a7983 */ /* 0x001ee80000300a00 */
[----:B------:R-:W3:Y:S04]  /*43bf0*/  LDL.LU.64 R24, [R1+0x30c8] ;  /* 0x0030c80001187983 */ /* 0x000ee80000300a00 */
[----:B------:R-:W-:Y:S01]  /*43c00*/  STL [R1+0x2dc4], R0 ;  /* 0x002dc40001007387 */ /* 0x000fe20000100800 */
[----:B---3--:R-:W-:-:S15]  /*43c10*/  HMMA.16816.F32 R24, R12, R2, R24 ;  /* 0x000000020c18723c */ /* 0x008fde0000001818 */
        /* <DEDUP_REMOVED lines=14> */
[----:B------:R0:W-:Y:S01]  /*43d00*/  STL [R1+0x10], R4 ;  /* 0x0000100401007387 */ /* 0x0001e20000100800 */
[----:B------:R-:W-:-:S03]  /*43d10*/  IMAD.MOV.U32 R0, RZ, RZ, R5 ;  /* 0x000000ffff007224 */ /* 0x000fc600078e0005 */
[----:B------:R1:W-:Y:S04]  /*43d20*/  STL.64 [R1+0x18], R6 ;  /* 0x0000180601007387 */ /* 0x0003e80000100a00 */
[----:B0-----:R-:W2:Y:S04]  /*43d30*/  LDL.LU R4, [R1] ;  /* 0x0000000001047983 */ /* 0x001ea80000300800 */
[----:B------:R-:W2:Y:S04]  /*43d40*/  LDL.LU R5, [R1+0x4] ;  /* 0x0000040001057983 */ /* 0x000ea80000300800 */
[----:B-1----:R-:W2:Y:S04]  /*43d50*/  LDL.LU R6, [R1+0x8] ;  /* 0x0000080001067983 */ /* 0x002ea80000300800 */
[----:B------:R-:W2:Y:S04]  /*43d60*/  LDL.LU R7, [R1+0xc] ;  /* 0x00000c0001077983 */ /* 0x000ea80000300800 */
[----:B------:R-:W-:Y:S01]  /*43d70*/  STL [R1+0x2e08], R0 ;  /* 0x002e080001007387 */ /* 0x000fe20000100800 */
[C---:B---3--:R-:W-:Y:S08]  /*43d80*/  HMMA.16816.F32 R24, R12.reuse, R10, R24 ;  /* 0x0000000a0c18723c */ /* 0x048ff00000001818 */
[----:B--2---:R-:W-:-:S15]  /*43d90*/  HMMA.16816.F32 R4, R12, R8, R4 ;  /* 0x000000080c04723c */ /* 0x004fde0000001804 */
[----:B------:R-:W-:-:S04]  /*43da0*/  NOP ;  /* 0x0000000000007918 */ /* 0x000fc80000000000 */
[----:B------:R-:W-:Y:S04]  /*43db0*/  STL.64 [R1], R4 ;  /* 0x0000000401007387 */ /* 0x000fe80000100a00 */
[----:B------:R-:W-:Y:S04]  /*43dc0*/  STL.64 [R1+0x8], R6 ;  /* 0x0000080601007387 */ /* 0x000fe80000100a00 */
[----:B------:R-:W-:Y:S04]  /*43dd0*/  STL.64 [R1+0x2d28], R26 ;  /* 0x002d281a01007387 */ /* 0x000fe80000100a00 */
        /* <DEDUP_REMOVED lines=13> */
[----:B------:R-:W4:Y:S01]  /*43eb0*/  LDL R19, [R1+0x724] ;  /* 0x0007240001137983 */ /* 0x000f220000100800 */
[----:B------:R-:W-:-:S03]  /*43ec0*/  IMAD R5, R22, 0x100, R23 ;  /* 0x0000010016057824 */ /* 0x000fc600078e0217 */
[----:B------:R-:W4:Y:S04]  /*43ed0*/  LDL R28, [R1+0x700] ;  /* 0x00070000011c7983 */ /* 0x000f280000100800 */
[----:B------:R-:W4:Y:S04]  /*43ee0*/  LDL R23, [R1+0x704] ;  /* 0x0007040001177983 */ /* 0x000f280000100800 */
[----:B------:R-:W4:Y:S04]  /*43ef0*/  LDL R22, [R1+0x720] ;  /* 0x0007200001167983 */ /* 0x000f280000100800 */
[----:B------:R-:W4:Y:S04]  /*43f00*/  LDL R16, [R1+0x710] ;  /* 0x0007100001107983 */ /* 0x000f280000100800 */
[----:B------:R-:W4:Y:S04]  /*43f10*/  LDL R17, [R1+0x714] ;  /* 0x0007140001117983 */ /* 0x000f280000100800 */
[----:B------:R-:W4:Y:S04]  /*43f20*/  LDL R10, [R1+0x730] ;  /* 0x00073000010a7983 */ /* 0x000f280000100800 */
        /* <DEDUP_REMOVED lines=12> */
[----:B------:R-:W-:Y:S01]  /*43ff0*/  IMAD R3, R21, 0x100, R20 ;  /* 0x0000010015037824 */ /* 0x000fe200078e0214 */
[----:B------:R-:W-:-:S02]  /*44000*/  F2FP.F16.E5M2.UNPACK_B R12, R2 ;  /* 0x00000002ff0c723e */ /* 0x000fc400020004ff */
[----:B---3--:R-:W-:Y:S04]  /*44010*/  STL.64 [R1+0x3090], R26 ;  /* 0x0030901a01007387 */ /* 0x008fe80000100a00 */
[----:B--2---:R0:W-:Y:S04]  /*44020*/  STL.64 [R1+0x3088], R24 ;  /* 0x0030881801007387 */ /* 0x0041e80000100a00 */
[----:B0-----:R-:W2:Y:S04]  /*44030*/  LDL.LU R24, [R1+0x160] ;  /* 0x0001600001187983 */ /* 0x001ea80000300800 */
[----:B------:R-:W2:Y:S04]  /*44040*/  LDL.LU R25, [R1+0x164] ;  /* 0x0001640001197983 */ /* 0x000ea80000300800 */
[----:B------:R-:W2:Y:S04]  /*44050*/  LDL.LU R26, [R1+0x168] ;  /* 0x00016800011a7983 */ /* 0x000ea80000300800 */
[----:B------:R-:W2:Y:S01]  /*44060*/  LDL.LU R27, [R1+0x16c] ;  /* 0x00016c00011b7983 */ /* 0x000ea20000300800 */
[----:B------:R-:W-:-:S02]  /*44070*/  F2FP.F16.E5M2.UNPACK_B R13, R3 ;  /* 0x00000003ff0d723e */ /* 0x000fc400020004ff */
[----:B------:R-:W-:Y:S01]  /*44080*/  F2FP.F16.E5M2.UNPACK_B R14, R4 ;  /* 0x00000004ff0e723e */ /* 0x000fe200020004ff */
[----:B------:R-:W3:Y:S01]  /*44090*/  LDL R11, [R1+0x734] ;  /* 0x00073400010b7983 */ /* 0x000ee20000100800 */
[----:B------:R-:W-:Y:S02]  /*440a0*/  F2FP.F16.E5M2.UNPACK_B R15, R5 ;  /* 0x00000005ff0f723e */ /* 0x000fe400020004ff */
[----:B----4-:R-:W-:Y:S01]  /*440b0*/  F2FP.F16.E5M2.UNPACK_B R20, R28 ;  /* 0x0000001cff14723e */ /* 0x010fe200020004ff */
[----:B------:R-:W4:Y:S01]  /*440c0*/  LDL R8, [R1+0x740] ;  /* 0x0007400001087983 */ /* 0x000f220000100800 */
[----:B------:R-:W-:-:S03]  /*440d0*/  F2FP.F16.E5M2.UNPACK_B R21, R23 ;  /* 0x00000017ff15723e */ /* 0x000fc600020004ff */
[----:B------:R-:W3:Y:S04]  /*440e0*/  LDL R9, [R1+0x744] ;  /* 0x0007440001097983 */ /* 0x000ee80000100800 */
[----:B------:R-:W3:Y:S04]  /*440f0*/  LDL R6, [R1+0x750] ;  /* 0x0007500001067983 */ /* 0x000ee80000100800 */
[----:B------:R-:W3:Y:S04]  /*44100*/  LDL R7, [R1+0x754] ;  /* 0x0007540001077983 */ /* 0x000ee80000100800 */
[----:B------:R-:W3:Y:S01]  /*44110*/  LDL R0, [R1+0x760] ;  /* 0x0007600001007983 */ /* 0x000ee20000100800 */
        /* <DEDUP_REMOVED lines=8> */
[----:B------:R-:W3:Y:S04]  /*441a0*/  LDL R29, [R1+0x764] ;  /* 0x00076400011d7983 */ /* 0x000ee80000100800 */
[----:B------:R-:W3:Y:S04]  /*441b0*/  LDL R28, [R1+0x770] ;  /* 0x00077000011c7983 */ /* 0x000ee80000100800 */
[----:B------:R0:W-:Y:S04]  /*441c0*/  STL [R1+0x304c], R20 ;  /* 0x00304c1401007387 */ /* 0x0001e80000100800 */
[----:B------:R1:W-:Y:S04]  /*441d0*/  STL [R1+0x3048], R21 ;  /* 0x0030481501007387 */ /* 0x0003e80000100800 */
[----:B0-----:R-:W3:Y:S04]  /*441e0*/  LDL.LU R20, [R1+0x530] ;  /* 0x0005300001147983 */ /* 0x001ee80000300800 */
[----:B-1----:R-:W3:Y:S04]  /*441f0*/  LDL.LU R21, [R1+0x534] ;  /* 0x0005340001157983 */ /* 0x002ee80000300800 */
        /* <DEDUP_REMOVED lines=9> */
[----:B------:R-:W-:-:S07]  /*44290*/  F2FP.F16.E5M2.UNPACK_B R17, R17 ;  /* 0x00000011ff11723e */ /* 0x000fce00020004ff */
        /* <DEDUP_REMOVED lines=12> */
[----:B------:R-:W-:-:S02]  /*44360*/  F2FP.F16.E5M2.UNPACK_B R10, R10 ;  /* 0x0000000aff0a723e */ /* 0x000fc400020004ff */
[----:B---3--:R-:W-:Y:S02]  /*44370*/  F2FP.F16.E5M2.UNPACK_B R11, R11 ;  /* 0x0000000bff0b723e */ /* 0x008fe400020004ff */
[----:B----4-:R-:W-:Y:S02]  /*44380*/  F2FP.F16.E5M2.UNPACK_B R8, R8 ;  /* 0x00000008ff08723e */ /* 0x010fe400020004ff */
[----:B------:R-:W-:Y:S02]  /*44390*/  F2FP.F16.E5M2.UNPACK_B R9, R9 ;  /* 0x00000009ff09723e */ /* 0x000fe400020004ff */
[----:B------:R-:W-:Y:S01]  /*443a0*/  F2FP.F16.E5M2.UNPACK_B R4, R0 ;  /* 0x00000000ff04723e */ /* 0x000fe200020004ff */
[----:B--2---:R-:W-:-:S15]  /*443b0*/  HMMA.16816.F32 R24, R12, R10, R24 ;  /* 0x0000000a0c18723c */ /* 0x004fde0000001818 */
[----:B------:R-:W-:-:S04]  /*443c0*/  NOP ;  /* 0x0000000000007918 */ /* 0x000fc80000000000 */
[----:B------:R-:W-:Y:S04]  /*443d0*/  STL.64 [R1+0x80], R24 ;  /* 0x0000801801007387 */ /* 0x000fe80000100a00 */
[----:B------:R0:W-:Y:S01]  /*443e0*/  STL.64 [R1+0x88], R26 ;  /* 0x0000881a01007387 */ /* 0x0001e20000100a00 */
[----:B------:R-:W-:Y:S03]  /*443f0*/  HMMA.16816.F32 R16, R12, R8, R16 ;  /* 0x000000080c10723c */ /* 0x000fe60000001810 */
[----:B0-----:R-:W2:Y:S04]  /*44400*/  LDL.LU.64 R26, [R1+0x3060] ;  /* 0x00306000011a7983 */ /* 0x001ea80000300a00 */
[----:B------:R-:W2:Y:S04]  /*44410*/  LDL.LU.64 R24, [R1+0x3058] ;  /* 0x0030580001187983 */ /* 0x000ea80000300a00 */
[----:B------:R-:W-:Y:S04]  /*44420*/  STL.64 [R1+0x3010], R10 ;  /* 0x0030100a01007387 */ /* 0x000fe80000100a00 */
[----:B------:R2:W-:Y:S04]  /*44430*/  STL.64 [R1+0x3008], R8 ;  /* 0x0030080801007387 */ /* 0x0005e80000100a00 */
[----:B------:R-:W-:Y:S04]  /*44440*/  STL.64 [R1+0xe0], R16 ;  /* 0x0000e01001007387 */ /* 0x000fe80000100a00 */
[----:B------:R0:W-:Y:S04]  /*44450*/  STL.64 [R1+0xe8], R18 ;  /* 0x0000e81201007387 */ /* 0x0001e80000100a00 */
[----:B------:R-:W3:Y:S01]  /*44460*/  LDL.LU R0, [R1+0xadc] ;  /* 0x000adc0001007983 */ /* 0x000ee20000300800 */
[----:B------:R-:W-:-:S02]  /*44470*/  F2FP.F16.E5M2.UNPACK_B R6, R6 ;  /* 0x00000006ff06723e */ /* 0x000fc400020004ff */
[----:B------:R-:W-:-:S07]  /*44480*/  F2FP.F16.E5M2.UNPACK_B R7, R7 ;  /* 0x00000007ff07723e */ /* 0x000fce00020004ff */
[----:B--2---:R-:W-:Y:S01]  /*44490*/  HMMA.16816.F32 R8, R12, R6, R24 ;  /* 0x000000060c08723c */ /* 0x004fe20000001818 */
[----:B---3--:R-:W-:-:S15]  /*444a0*/  STL [R1+0x3050], R0 ;  /* 0x0030500001007387 */ /* 0x008fde0000100800 */
[----:B------:R-:W-:-:S03]  /*444b0*/  NOP ;  /* 0x0000000000007918 */ /* 0x000fc60000000000 */
[----:B------:R1:W-:Y:S04]  /*444c0*/  STL.64 [R1+0x1a0], R8 ;  /* 0x0001a00801007387 */ /* 0x0003e80000100a00 */
[----:B------:R2:W-:Y:S04]  /*444d0*/  STL.64 [R1+0x1a8], R10 ;  /* 0x0001a80a01007387 */ /* 0x0005e80000100a00 */
[----:B------:R-:W3:Y:S04]  /*444e0*/  LDL.LU R24, [R1+0x470] ;  /* 0x0004700001187983 */ /* 0x000ee80000300800 */
[----:B------:R-:W3:Y:S04]  /*444f0*/  LDL.LU R25, [R1+0x474] ;  /* 0x0004740001197983 */ /* 0x000ee80000300800 */
[----:B------:R-:W4:Y:S04]  /*44500*/  LDL.LU R26, [R1+0x478] ;  /* 0x00047800011a7983 */ /* 0x000f280000300800 */
[----:B------:R-:W4:Y:S01]  /*44510*/  LDL.LU R27, [R1+0x47c] ;  /* 0x00047c00011b7983 */ /* 0x000f220000300800 */
[----:B------:R-:W-:-:S07]  /*44520*/  F2FP.F16.E5M2.UNPACK_B R5, R29 ;  /* 0x0000001dff05723e */ /* 0x000fce00020004ff */
[----:B0-----:R-:W-:Y:S01]  /*44530*/  HMMA.16816.F32 R16, R12, R4, R20 ;  /* 0x000000040c10723c */ /* 0x001fe20000001814 */
[----:B------:R-:W-:Y:S01]  /*44540*/  F2FP.F16.E5M2.UNPACK_B R2, R28 ;  /* 0x0000001cff02723e */ /* 0x000fe200020004ff */
[----:B----4-:R-:W-:Y:S04]  /*44550*/  STL.64 [R1+0x2fe0], R26 ;  /* 0x002fe01a01007387 */ /* 0x010fe80000100a00 */
[----:B---3--:R-:W-:Y:S04]  /*44560*/  STL.64 [R1+0x2fd8], R24 ;  /* 0x002fd81801007387 */ /* 0x008fe80000100a00 */
[----:B------:R-:W-:Y:S04]  /*44570*/  STL [R1+0x3054], R2 ;  /* 0x0030540201007387 */ /* 0x000fe80000100800 */
[----:B-1----:R-:W3:Y:S05]  /*44580*/  LDL.LU R8, [R1+0x4f0] ;  /* 0x0004f00001087983 */ /* 0x002eea0000300800 */
[----:B------:R-:W-:Y:S04]  /*44590*/  STL.64 [R1+0x530], R16 ;  /* 0x0005301001007387 */ /* 0x000fe80000100a00 */
[----:B------:R-:W-:Y:S04]  /*445a0*/  STL.64 [R1+0x538], R18 ;  /* 0x0005381201007387 */ /* 0x000fe80000100a00 */
[----:B------:R-:W3:Y:S04]  /*445b0*/  LDL.LU R9, [R1+0x4f4] ;  /* 0x0004f40001097983 */ /* 0x000ee80000300800 */
[----:B--2---:R-:W2:Y:S04]  /*445c0*/  LDL.LU R10, [R1+0x4f8] ;  /* 0x0004f800010a7983 */ /* 0x004ea80000300800 */
[----:B------:R-:W2:Y:S04]  /*445d0*/  LDL.LU R11, [R1+0x4fc] ;  /* 0x0004fc00010b7983 */ /* 0x000ea80000300800 */
[----:B--2---:R-:W-:Y:S04]  /*445e0*/  STL.64 [R1+0x3020], R10 ;  /* 0x0030200a01007387 */ /* 0x004fe80000100a00 */
[----:B---3--:R0:W-:Y:S04]  /*445f0*/  STL.64 [R1+0x3018], R8 ;  /* 0x0030180801007387 */ /* 0x0081e80000100a00 */
[----:B0-----:R-:W2:Y:S04]  /*44600*/  LDL.LU R8, [R1+0x500] ;  /* 0x0005000001087983 */ /* 0x001ea80000300800 */
[----:B------:R-:W2:Y:S04]  /*44610*/  LDL.LU R9, [R1+0x504] ;  /* 0x0005040001097983 */ /* 0x000ea80000300800 */
[----:B------:R-:W3:Y:S04]  /*44620*/  LDL.LU R10, [R1+0x508] ;  /* 0x00050800010a7983 */ /* 0x000ee80000300800 */
[----:B------:R-:W3:Y:S04]  /*44630*/  LDL.LU R11, [R1+0x50c] ;  /* 0x00050c00010b7983 */ /* 0x000ee80000300800 */
[----:B------:R-:W4:Y:S04]  /*44640*/  LDL R3, [R1+0x774] ;  /* 0x0007740001037983 */ /* 0x000f280000100800 */
        /* <DEDUP_REMOVED lines=18> */
[----:B------:R-:W-:Y:S04]  /*44770*/  STL.64 [R1+0x2ff0], R6 ;  /* 0x002ff00601007387 */ /* 0x000fe80000100a00 */
[----:B------:R0:W-:Y:S04]  /*44780*/  STL.64 [R1+0x2fe8], R4 ;  /* 0x002fe80401007387 */ /* 0x0001e80000100a00 */
[----:B0-----:R-:W2:Y:S04]  /*44790*/  LDL.LU R4, [R1+0x4c0] ;  /* 0x0004c00001047983 */ /* 0x001ea80000300800 */
[----:B------:R-:W2:Y:S04]  /*447a0*/  LDL.LU R5, [R1+0x4c4] ;  /* 0x0004c40001057983 */ /* 0x000ea80000300800 */
[----:B------:R-:W2:Y:S04]  /*447b0*/  LDL.LU R6, [R1+0x4c8] ;  /* 0x0004c80001067983 */ /* 0x000ea80000300800 */
[----:B------:R-:W2:Y:S01]  /*447c0*/  LDL.LU R7, [R1+0x4cc] ;  /* 0x0004cc0001077983 */ /* 0x000ea20000300800 */
[----:B----4-:R-:W-:-:S02]  /*447d0*/  IMAD R22, R22, 0x100, R2 ;  /* 0x0000010016167824 */ /* 0x010fc400078e0202 */
[----:B------:R-:W-:Y:S02]  /*447e0*/  IMAD R23, R23, 0x100, R0 ;  /* 0x0000010017177824 */ /* 0x000fe400078e0200 */
        /* <DEDUP_REMOVED lines=12> */
[----:B------:R-:W2:Y:S04]  /*448b0*/  LDL.LU R2, [R1+0x3054] ;  /* 0x0030540001027983 */ /* 0x000ea80000300800 */
[----:B------:R-:W3:Y:S04]  /*448c0*/  LDL.LU R0, [R1+0x3050] ;  /* 0x0030500001007983 */ /* 0x000ee80000300800 */
[----:B------:R-:W3:Y:S04]  /*448d0*/  LDL.LU R20, [R1+0x304c] ;  /* 0x00304c0001147983 */ /* 0x000ee80000300800 */
[----:B------:R-:W3:Y:S01]  /*448e0*/  LDL.LU R21, [R1+0x3048] ;  /* 0x0030480001157983 */ /* 0x000ee20000300800 */
[----:B------:R-:W-:-:S07]  /*448f0*/  F2FP.F16.E5M2.UNPACK_B R3, R3 ;  /* 0x00000003ff03723e */ /* 0x000fce00020004ff */
[----:B--2---:R-:W-:Y:S01]  /*44900*/  HMMA.16816.F32 R12, R12, R2, R8 ;  /* 0x000000020c0c723c */ /* 0x004fe20000001808 */
[----:B------:R-:W2:Y:S04]  /*44910*/  LDL.LU.64 R10, [R1+0x3040] ;  /* 0x00304000010a7983 */ /* 0x000ea80000300a00 */
[----:B------:R-:W2:-:S14]  /*44920*/  LDL.LU.64 R8, [R1+0x3038] ;  /* 0x0030380001087983 */ /* 0x000e9c0000300a00 */
[----:B------:R0:W-:Y:S04]  /*44930*/  STL.64 [R1+0x200], R12 ;  /* 0x0002000c01007387 */ /* 0x0001e80000100a00 */
[----:B------:R1:W-:Y:S01]  /*44940*/  STL.64 [R1+0x208], R14 ;  /* 0x0002080e01007387 */ /* 0x0003e20000100a00 */
[----:B0-----:R-:W-:Y:S02]  /*44950*/  F2FP.F16.E5M2.UNPACK_B R12, R22 ;  /* 0x00000016ff0c723e */ /* 0x001fe400020004ff */
[----:B------:R-:W-:Y:S01]  /*44960*/  F2FP.F16.E5M2.UNPACK_B R13, R23 ;  /* 0x00000017ff0d723e */ /* 0x000fe200020004ff */
[----:B------:R-:W2:Y:S01]  /*44970*/  LDL.LU R22, [R1+0xac4] ;  /* 0x000ac40001167983 */ /* 0x000ea20000300800 */
[----:B-1----:R-:W-:Y:S02]  /*44980*/  F2FP.F16.E5M2.UNPACK_B R14, R28 ;  /* 0x0000001cff0e723e */ /* 0x002fe400020004ff */
[----:B------:R-:W-:Y:S01]  /*44990*/  F2FP.F16.E5M2.UNPACK_B R15, R29 ;  /* 0x0000001dff0f723e */ /* 0x000fe200020004ff */
[----:B------:R-:W2:Y:S04]  /*449a0*/  LDL.LU R23, [R1+0xacc] ;  /* 0x000acc0001177983 */ /* 0x000ea80000300800 */
[----:B------:R-:W2:Y:S02]  /*449b0*/  LDL.LU R28, [R1+0xad4] ;  /* 0x000ad400011c7983 */ /* 0x000ea40000300800 */
[----:B---3--:R-:W-:Y:S02]  /*449c0*/  HMMA.16816.F32 R16, R12, R20, R16 ;  /* 0x000000140c10723c */ /* 0x008fe40000001810 */
[----:B------:R-:W3:-:S15]  /*449d0*/  LDL.LU R29, [R1+0xae0] ;  /* 0x000ae000011d7983 */ /* 0x000ede0000300800 */
[----:B------:R-:W-:Y:S02]  /*449e0*/  NOP ;  /* 0x0000000000007918 */ /* 0x000fe40000000000 */
        /* <DEDUP_REMOVED lines=20> */
[----:B0-----:R-:W3:Y:S01]  /*44b30*/  LDL.LU R17, [R1+0xac8] ;  /* 0x000ac80001117983 */ /* 0x001ee20000300800 */
        /* <DEDUP_REMOVED lines=23> */
[----:B------:R-:W3:Y:S01]  /*44cb0*/  LDL.LU.64 R24, [R1+0x2fd8] ;  /* 0x002fd80001187983 */ /* 0x000ee20000300a00 */
[----:B--2---:R-:W-:Y:S03]  /*44cc0*/  HMMA.16816.F32 R8, R12, R4, R8 ;  /* 0x000000040c08723c */ /* 0x004fe60000001808 */
[----:B------:R-:W-:Y:S04]  /*44cd0*/  STL.64 [R1+0x2f90], R6 ;  /* 0x002f900601007387 */ /* 0x000fe80000100a00 */
[----:B------:R3:W-:-:S12]  /*44ce0*/  STL.64 [R1+0x2f88], R4 ;  /* 0x002f880401007387 */ /* 0x0007d80000100a00 */
[----:B------:R-:W-:Y:S04]  /*44cf0*/  STL.64 [R1+0x3f0], R8 ;  /* 0x0003f00801007387 */ /* 0x000fe80000100a00 */
[----:B------:R-:W-:Y:S04]  /*44d00*/  STL.64 [R1+0x3f8], R10 ;  /* 0x0003f80a01007387 */ /* 0x000fe80000100a00 */
[----:B------:R0:W-:Y:S04]  /*44d10*/  STL [R1+0x2f5c], R2 ;  /* 0x002f5c0201007387 */ /* 0x0001e80000100800 */
[----:B------:R-:W-:Y:S01]  /*44d20*/  STL [R1+0x2f58], R3 ;  /* 0x002f580301007387 */ /* 0x000fe20000100800 */
[----:B---3--:R-:W-:-:S15]  /*44d30*/  HMMA.16816.F32 R4, R12, R2, R24 ;  /* 0x000000020c04723c */ /* 0x008fde0000001818 */
[----:B------:R-:W-:-:S04]  /*44d40*/  NOP ;  /* 0x0000000000007918 */ /* 0x000fc80000000000 */
[----:B------:R-:W-:Y:S04]  /*44d50*/  STL.64 [R1+0x2c0], R4 ;  /* 0x0002c00401007387 */ /* 0x000fe80000100a00 */
[----:B------:R-:W-:Y:S04]  /*44d60*/  STL.64 [R1+0x2c8], R6 ;  /* 0x0002c80601007387 */ /* 0x000fe80000100a00 */
[----:B------:R-:W2:Y:S04]  /*44d70*/  LDL.LU R24, [R1+0x2f0] ;  /* 0x0002f00001187983 */ /* 0x000ea80000300800 */
[----:B------:R-:W2:Y:S04]  /*44d80*/  LDL.LU R25, [R1+0x2f4] ;  /* 0x0002f40001197983 */ /* 0x000ea80000300800 */
[----:B------:R-:W3:Y:S04]  /*44d90*/  LDL.LU R26, [R1+0x2f8] ;  /* 0x0002f800011a7983 */ /* 0x000ee80000300800 */
[----:B------:R-:W3:Y:S04]  /*44da0*/  LDL.LU R27, [R1+0x2fc] ;  /* 0x0002fc00011b7983 */ /* 0x000ee80000300800 */
[----:B0-----:R-:W4:Y:S01]  /*44db0*/  LDL.LU R2, [R1+0xaf0] ;  /* 0x000af00001027983 */ /* 0x001f220000300800 */
        /* <DEDUP_REMOVED lines=111> */
[----:B------:R-:W3:Y:S04]  /*454b0*/  LDL.LU R7, [R1+0x30c] ;  /* 0x00030c0001077983 */ /* 0x000ee80000300800 */
[----:B------:R-:W4:Y:S01]  /*454c0*/  LDL.LU R2, [R1+0x2f60] ;  /* 0x002f600001027983 */ /* 0x000f220000300800 */
[----:B------:R-:W-:-:S02]  /*454d0*/  IMAD R28, R28, 0x100, R3 ;  /* 0x000001001c1c7824 */ /* 0x000fc400078e0203 */
[----:B----4-:R-:W-:Y:S02]  /*454e0*/  IMAD R23, R23, 0x100, R2 ;  /* 0x0000010017177824 */ /* 0x010fe400078e0202 */
        /* <DEDUP_REMOVED lines=25> */
[----:B------:R-:W4:Y:S01]  /*45680*/  LDL.LU R23, [R1+0x31c] ;  /* 0x00031c0001177983 */ /* 0x000f220000300800 */
[C---:B---3--:R-:W-:Y:S03]  /*45690*/  HMMA.16816.F32 R4, R12.reuse, R16, R4 ;  /* 0x000000100c04723c */ /* 0x048fe60000001804 */
[----:B------:R-:W-:Y:S05]  /*456a0*/  STL.64 [R1+0x2ee0], R18 ;  /* 0x002ee01201007387 */ /* 0x000fea0000100a00 */
[----:B----4-:R-:W-:-:S15]  /*456b0*/  HMMA.16816.F32 R20, R12, R18, R20 ;  /* 0x000000120c14723c */ /* 0x010fde0000001814 */
[----:B------:R-:W-:-:S04]  /*456c0*/  NOP ;  /* 0x0000000000007918 */ /* 0x000fc80000000000 */
[----:B------:R-:W-:Y:S04]  /*456d0*/  STL.64 [R1+0x330], R20 ;  /* 0x0003301401007387 */ /* 0x000fe80000100a00 */
[----:B------:R-:W-:Y:S04]  /*456e0*/  STL.64 [R1+0x338], R22 ;  /* 0x0003381601007387 */ /* 0x000fe80000100a00 */
[----:B------:R-:W-:Y:S04]  /*456f0*/  STL.64 [R1+0x2ed8], R16 ;  /* 0x002ed81001007387 */ /* 0x000fe80000100a00 */
[----:B------:R-:W-:Y:S04]  /*45700*/  STL.64 [R1+0x310], R4 ;  /* 0x0003100401007387 */ /* 0x000fe80000100a00 */
[----:B------:R2:W-:Y:S02]  /*45710*/  STL.64 [R1+0x318], R6 ;  /* 0x0003180601007387 */ /* 0x0005e40000100a00 */
[----:B--2---:R-:W-:Y:S02]  /*45720*/  HMMA.16816.F32 R4, R12, R10, R24 ;  /* 0x0000000a0c04723c */ /* 0x004fe40000001818 */
[----:B------:R-:W2:Y:S04]  /*45730*/  LDL.LU R24, [R1+0xb30] ;  /* 0x000b300001187983 */ /* 0x000ea80000300800 */
[----:B------:R-:W2:-:S13]  /*45740*/  LDL.LU R25, [R1+0xb3c] ;  /* 0x000b3c0001197983 */ /* 0x000e9a0000300800 */
[----:B------:R-:W-:Y:S04]  /*45750*/  STL.64 [R1+0x300], R4 ;  /* 0x0003000401007387 */ /* 0x000fe80000100a00 */
[----:B------:R-:W-:Y:S04]  /*45760*/  STL.64 [R1+0x308], R6 ;  /* 0x0003080601007387 */ /* 0x000fe80000100a00 */
        /* <DEDUP_REMOVED lines=81> */
[----:B------:R-:W2:Y:S01]  /*45c80*/  LDL.LU R20, [R1+0x2f04] ;  /* 0x002f040001147983 */ /* 0x000ea20000300800 */
[----:B------:R-:W-:-:S03]  /*45c90*/  IMAD R23, R23, 0x100, R21 ;  /* 0x0000010017177824 */ /* 0x000fc600078e0215 */
        /* <DEDUP_REMOVED lines=13> */
[----:B------:R-:W4:Y:S04]  /*45d70*/  LDL.LU R23, [R1+0xb34] ;  /* 0x000b340001177983 */ /* 0x000f280000300800 */
[----:B------:R-:W3:Y:S02]  /*45d80*/  LDL.LU R28, [R1+0xb2c] ;  /* 0x000b2c00011c7983 */ /* 0x000ee40000300800 */
        /* <DEDUP_REMOVED lines=42> */
[----:B------:R-:W-:Y:S01]  /*46030*/  IMAD R22, R22, 0x100, R28 ;  /* 0x0000010016167824 */ /* 0x000fe200078e021c */
[----:B--2---:R-:W-:Y:S01]  /*46040*/  HMMA.16816.F32 R8, R12, R6, R8 ;  /* 0x000000060c08723c */ /* 0x004fe20000001808 */
[----:B----4-:R-:W-:-:S15]  /*46050*/  IMAD R23, R24, 0x100, R23 ;  /* 0x0000010018177824 */ /* 0x010fde00078e0217 */
[----:B------:R-:W-:-:S03]  /*46060*/  NOP ;  /* 0x0000000000007918 */ /* 0x000fc60000000000 */
[----:B------:R-:W-:Y:S04]  /*46070*/  STL.64 [R1+0x250], R8 ;  /* 0x0002500801007387 */ /* 0x000fe80000100a00 */
[----:B------:R3:W-:Y:S02]  /*46080*/  STL.64 [R1+0x258], R10 ;  /* 0x0002580a01007387 */ /* 0x0007e40000100a00 */
[----:B---3--:R-:W-:Y:S02]  /*46090*/  HMMA.16816.F32 R8, R12, R4, R16 ;  /* 0x000000040c08723c */ /* 0x008fe40000001810 */
[----:B------:R-:W-:Y:S04]  /*460a0*/  STL.64 [R1+0x2e40], R6 ;  /* 0x002e400601007387 */ /* 0x000fe80000100a00 */
[----:B------:R-:W-:Y:S01]  /*460b0*/  STL.64 [R1+0x2e38], R4 ;  /* 0x002e380401007387 */ /* 0x000fe20000100a00 */
[----:B------:R-:W-:-:S02]  /*460c0*/  IMAD R28, R26, 0x100, R25 ;  /* 0x000001001a1c7824 */ /* 0x000fc400078e0219 */
[----:B------:R-:W-:-:S10]  /*460d0*/  IMAD R29, R0, 0x100, R27 ;  /* 0x00000100001d7824 */ /* 0x000fd400078e021b */
[----:B------:R-:W-:Y:S04]  /*460e0*/  STL.64 [R1+0x240], R8 ;  /* 0x0002400801007387 */ /* 0x000fe80000100a00 */
[----:B------:R-:W-:Y:S04]  /*460f0*/  STL.64 [R1+0x248], R10 ;  /* 0x0002480a01007387 */ /* 0x000fe80000100a00 */
        /* <DEDUP_REMOVED lines=13> */
[----:B----4-:R0:W-:Y:S04]  /*461d0*/  STL [R1+0x2e0c], R0 ;  /* 0x002e0c0001007387 */ /* 0x0101e80000100800 */
[----:B0-----:R-:W4:Y:S04]  /*461e0*/  LDL.LU R0, [R1+0xb5c] ;  /* 0x000b5c0001007983 */ /* 0x001f280000300800 */
[----:B----4-:R0:W-:Y:S04]  /*461f0*/  STL [R1+0x2e10], R0 ;  /* 0x002e100001007387 */ /* 0x0101e80000100800 */
[----:B0-----:R-:W4:Y:S04]  /*46200*/  LDL.LU R0, [R1+0xb54] ;  /* 0x000b540001007983 */ /* 0x001f280000300800 */
[----:B----4-:R0:W-:Y:S04]  /*46210*/  STL [R1+0x2e14], R0 ;  /* 0x002e140001007387 */ /* 0x0101e80000100800 */
[----:B0-----:R-:W4:Y:S04]  /*46220*/  LDL.LU R0, [R1+0xb4c] ;  /* 0x000b4c0001007983 */ /* 0x001f280000300800 */
        /* <DEDUP_REMOVED lines=57> */
[----:B------:R-:W2:Y:S04]  /*465c0*/  LDL.LU R26, [R1+0x178] ;  /* 0x00017800011a7983 */ /* 0x000ea80000300800 */
[----:B------:R-:W2:Y:S04]  /*465d0*/  LDL.LU R27, [R1+0x17c] ;  /* 0x00017c00011b7983 */ /* 0x000ea80000300800 */
[----:B------:R-:W3:Y:S04]  /*465e0*/  LDL.LU.64 R22, [R1+0x2e90] ;  /* 0x002e900001167983 */ /* 0x000ee80000300a00 */
[----:B------:R-:W2:Y:S04]  /*465f0*/  LDL.LU.64 R20, [R1+0x2e88] ;  /* 0x002e880001147983 */ /* 0x000ea80000300a00 */
[----:B------:R-:W-:Y:S04]  /*46600*/  STL.64 [R1+0x230], R12 ;  /* 0x0002300c01007387 */ /* 0x000fe80000100a00 */
[----:B------:R0:W-:Y:S02]  /*46610*/  STL.64 [R1+0x238], R14 ;  /* 0x0002380e01007387 */ /* 0x0001e40000100a00 */
[----:B0-----:R-:W-:-:S02]  /*46620*/  F2FP.F16.E5M2.UNPACK_B R14, R28 ;  /* 0x0000001cff0e723e */ /* 0x001fc400020004ff */
[----:B------:R-:W-:Y:S02]  /*46630*/  F2FP.F16.E5M2.UNPACK_B R15, R29 ;  /* 0x0000001dff0f723e */ /* 0x000fe400020004ff */
[----:B---3--:R-:W-:Y:S02]  /*46640*/  F2FP.F16.E5M2.UNPACK_B R12, R22 ;  /* 0x00000016ff0c723e */ /* 0x008fe400020004ff */
        /* <DEDUP_REMOVED lines=47> */
[----:B------:R-:W3:Y:S02]  /*46940*/  LDL.LU R0, [R1+0x2e14] ;  /* 0x002e140001007983 */ /* 0x000ee40000300800 */
[----:B---3--:R-:W-:-:S02]  /*46950*/  IMAD R23, R23, 0x100, R0 ;  /* 0x0000010017177824 */ /* 0x008fc400078e0200 */
[----:B------:R-:W3:Y:S02]  /*46960*/  LDL.LU R0, [R1+0x2e10] ;  /* 0x002e100001007983 */ /* 0x000ee40000300800 */
[----:B---3--:R-:W-:Y:S02]  /*46970*/  IMAD R28, R28, 0x100, R0 ;  /* 0x000001001c1c7824 */ /* 0x008fe400078e0200 */
[----:B------:R-:W3:Y:S01]  /*46980*/  LDL.LU R0, [R1+0x2e0c] ;  /* 0x002e0c0001007983 */ /* 0x000ee20000300800 */
[----:B--2---:R-:W-:Y:S01]  /*46990*/  HMMA.16816.F32 R12, R12, R2, R24 ;  /* 0x000000020c0c723c */ /* 0x004fe20000001818 */
[----:B---3--:R-:W-:Y:S02]  /*469a0*/  IMAD R29, R29, 0x100, R0 ;  /* 0x000001001d1d7824 */ /* 0x008fe400078e0200 */
[----:B------:R-:W2:Y:S04]  /*469b0*/  LDL.LU R0, [R1+0x2e08] ;  /* 0x002e080001007983 */ /* 0x000ea80000300800 */
[----:B------:R-:W3:Y:S04]  /*469c0*/  LDL.LU.64 R26, [R1+0x2e00] ;  /* 0x002e0000011a7983 */ /* 0x000ee80000300a00 */
[----:B------:R-:W3:Y:S04]  /*469d0*/  LDL.LU.64 R24, [R1+0x2df8] ;  /* 0x002df80001187983 */ /* 0x000ee80000300a00 */
[----:B------:R-:W-:Y:S04]  /*469e0*/  STL [R1+0x2d94], R2 ;  /* 0x002d940201007387 */ /* 0x000fe80000100800 */
[----:B------:R-:W-:Y:S04]  /*469f0*/  STL [R1+0x2d90], R3 ;  /* 0x002d900301007387 */ /* 0x000fe80000100800 */
        /* <DEDUP_REMOVED lines=24> */
[----:B------:R-:W3:Y:S04]  /*46b80*/  LDL.LU.64 R24, [R1+0x2dc8] ;  /* 0x002dc80001187983 */ /* 0x000ee80000300a00 */
[----:B------:R-:W-:Y:S04]  /*46b90*/  STL.64 [R1+0x2d78], R18 ;  /* 0x002d781201007387 */ /* 0x000fe80000100a00 */
[----:B------:R0:W-:Y:S04]  /*46ba0*/  STL.64 [R1+0x2d70], R16 ;  /* 0x002d701001007387 */ /* 0x0001e80000100a00 */
[----:B0-----:R-:W4:Y:S04]  /*46bb0*/  LDL.LU R16, [R1+0x100] ;  /* 0x0001000001107983 */ /* 0x001f280000300800 */
[----:B------:R-:W4:Y:S04]  /*46bc0*/  LDL.LU R17, [R1+0x104] ;  /* 0x0001040001117983 */ /* 0x000f280000300800 */
[----:B------:R-:W4:Y:S04]  /*46bd0*/  LDL.LU R18, [R1+0x108] ;  /* 0x0001080001127983 */ /* 0x000f280000300800 */
[----:B------:R-:W4:Y:S02]  /*46be0*/  LDL.LU R19, [R1+0x10c] ;  /* 0x00010c0001137983 */ /* 0x000f240000300800 */
[----:B----4-:R-:W-:-:S15]  /*46bf0*/  HMMA.16816.F32 R16, R12, R10, R16 ;  /* 0x0000000a0c10723c */ /* 0x010fde0000001810 */
[----:B------:R-:W-:-:S04]  /*46c00*/  NOP ;  /* 0x0000000000007918 */ /* 0x000fc80000000000 */
[----:B------:R-:W-:Y:S04]  /*46c10*/  STL.64 [R1+0x150], R16 ;  /* 0x0001501001007387 */ /* 0x000fe80000100a00 */
[----:B------:R3:W-:Y:S02]  /*46c20*/  STL.64 [R1+0x158], R18 ;  /* 0x0001581201007387 */ /* 0x0007e40000100a00 */
[----:B---3--:R-:W-:Y:S02]  /*46c30*/  HMMA.16816.F32 R16, R12, R8, R24 ;  /* 0x000000080c10723c */ /* 0x008fe40000001818 */
[----:B------:R-:W-:Y:S01]  /*46c40*/  STL.64 [R1+0x2d58], R10 ;  /* 0x002d580a01007387 */ /* 0x000fe20000100a00 */
[----:B--2---:R-:W-:-:S03]  /*46c50*/  IMAD.MOV.U32 R25, RZ, RZ, R0 ;  /* 0x000000ffff197224 */ /* 0x004fc600078e0000 */
[----:B------:R0:W-:-:S13]  /*46c60*/  STL.64 [R1+0x2d50], R8 ;  /* 0x002d500801007387 */ /* 0x0001da0000100a00 */
[----:B------:R-:W-:Y:S04]  /*46c70*/  STL.64 [R1+0x140], R16 ;  /* 0x0001401001007387 */ /* 0x000fe80000100a00 */
[----:B------:R-:W-:Y:S04]  /*46c80*/  STL.64 [R1+0x148], R18 ;  /* 0x0001481201007387 */ /* 0x000fe80000100a00 */
[----:B------:R-:W2:Y:S04]  /*46c90*/  LDL.LU R24, [R1+0x10] ;  /* 0x0000100001187983 */ /* 0x000ea80000300800 */
[----:B------:R-:W3:Y:S04]  /*46ca0*/  LDL.LU R0, [R1+0x2dc4] ;  /* 0x002dc40001007983 */ /* 0x000ee80000300800 */
[----:B------:R-:W4:Y:S04]  /*46cb0*/  LDL.LU R26, [R1+0x18] ;  /* 0x00001800011a7983 */ /* 0x000f280000300800 */
[----:B------:R-:W4:Y:S04]  /*46cc0*/  LDL.LU R27, [R1+0x1c] ;  /* 0x00001c00011b7983 */ /* 0x000f280000300800 */
[----:B0-----:R-:W2:Y:S04]  /*46cd0*/  LDL.LU R8, [R1+0x70] ;  /* 0x0000700001087983 */ /* 0x001ea80000300800 */
[----:B------:R-:W2:Y:S04]  /*46ce0*/  LDL.LU R9, [R1+0x74] ;  /* 0x0000740001097983 */ /* 0x000ea80000300800 */
[----:B------:R-:W2:Y:S01]  /*46cf0*/  LDL.LU R10, [R1+0x78] ;  /* 0x00007800010a7983 */ /* 0x000ea20000300800 */
[----:B---3--:R-:W-:-:S03]  /*46d00*/  IMAD.MOV.U32 R11, RZ, RZ, R0 ;  /* 0x000000ffff0b7224 */ /* 0x008fc600078e0000 */
        /* <DEDUP_REMOVED lines=14> */
[----:B------:R-:W2:Y:S01]  /*46df0*/  LDL.LU R21, [R1+0xd4] ;  /* 0x0000d40001157983 */ /* 0x000ea20000300800 */
[----:B---3--:R-:W-:-:S03]  /*46e00*/  IMAD.MOV.U32 R23, RZ, RZ, R0 ;  /* 0x000000ffff177224 */ /* 0x008fc600078e0000 */
        /* <DEDUP_REMOVED lines=26> */
[----:B------:R-:W2:Y:S01]  /*46fb0*/  LDL.LU R27, [R1+0x4c] ;  /* 0x00004c00011b7983 */ /* 0x000ea20000300800 */
[C---:B------:R-:W-:Y:S03]  /*46fc0*/  HMMA.16816.F32 R20, R12.reuse, R6, R20 ;  /* 0x000000060c14723c */ /* 0x040fe60000001814 */
[----:B--2---:R-:W-:Y:S04]  /*46fd0*/  STL.64 [R1+0x2d48], R26 ;  /* 0x002d481a01007387 */ /* 0x004fe80000100a00 */
[----:B----4-:R0:W-:Y:S04]  /*46fe0*/  STL.64 [R1+0x2d40], R24 ;  /* 0x002d401801007387 */ /* 0x0101e80000100a00 */
[----:B0-----:R-:W2:Y:S04]  /*46ff0*/  LDL.LU R24, [R1+0x60] ;  /* 0x0000600001187983 */ /* 0x001ea80000300800 */
[----:B------:R-:W2:Y:S04]  /*47000*/  LDL.LU R25, [R1+0x64] ;  /* 0x0000640001197983 */ /* 0x000ea80000300800 */
[----:B------:R-:W2:Y:S04]  /*47010*/  LDL.LU R26, [R1+0x68] ;  /* 0x00006800011a7983 */ /* 0x000ea80000300800 */
[----:B------:R-:W2:Y:S04]  /*47020*/  LDL.LU R27, [R1+0x6c] ;  /* 0x00006c00011b7983 */ /* 0x000ea80000300800 */
        /* <DEDUP_REMOVED lines=10> */
[----:B---3--:R-:W-:-:S02]  /*470d0*/  IMAD R28, R28, 0x100, R3 ;  /* 0x000001001c1c7824 */ /* 0x008fc400078e0203 */
[----:B----4-:R-:W-:Y:S02]  /*470e0*/  IMAD R23, R23, 0x100, R2 ;  /* 0x0000010017177824 */ /* 0x010fe400078e0202 */
[----:B--2---:R-:W-:Y:S02]  /*470f0*/  IMAD R22, R22, 0x100, R21 ;  /* 0x0000010016167824 */ /* 0x004fe400078e0215 */
        /* <DEDUP_REMOVED lines=47> */
[----:B------:R-:W2:-:S13]  /*473f0*/  LDL.LU.64 R24, [R1+0x2d30] ;  /* 0x002d300001187983 */ /* 0x000e9a0000300a00 */
[----:B------:R0:W-:Y:S01]  /*47400*/  STL.64 [R1+0xb0], R8 ;  /* 0x0000b00801007387 */ /* 0x0001e20000100a00 */
[----:B------:R-:W-:-:S03]  /*47410*/  IMAD.MOV.U32 R0, RZ, RZ, R11 ;  /* 0x000000ffff007224 */ /* 0x000fc600078e000b */
[----:B------:R1:W-:Y:S04]  /*47420*/  STL [R1+0xb8], R10 ;  /* 0x0000b80a01007387 */ /* 0x0003e80000100800 */
[----:B0-----:R-:W3:Y:S04]  /*47430*/  LDL.LU R8, [R1] ;  /* 0x0000000001087983 */ /* 0x001ee80000300800 */
[----:B------:R-:W3:Y:S04]  /*47440*/  LDL.LU R9, [R1+0x4] ;  /* 0x0000040001097983 */ /* 0x000ee80000300800 */
[----:B-1----:R-:W3:Y:S04]  /*47450*/  LDL.LU R10, [R1+0x8] ;  /* 0x00000800010a7983 */ /* 0x002ee80000300800 */
[----:B------:R-:W3:Y:S04]  /*47460*/  LDL.LU R11, [R1+0xc] ;  /* 0x00000c00010b7983 */ /* 0x000ee80000300800 */
[----:B------:R-:W-:Y:S01]  /*47470*/  STL [R1+0x2ab0], R0 ;  /* 0x002ab00001007387 */ /* 0x000fe20000100800 */
[----:B--2---:R-:W-:-:S15]  /*47480*/  HMMA.16816.F32 R24, R12, R6, R24 ;  /* 0x000000060c18723c */ /* 0x004fde0000001818 */
[----:B------:R-:W-:-:S04]  /*47490*/  NOP ;  /* 0x0000000000007918 */ /* 0x000fc80000000000 */
[----:B------:R-:W-:Y:S04]  /*474a0*/  STL.64 [R1+0xa0], R24 ;  /* 0x0000a01801007387 */ /* 0x000fe80000100a00 */
[----:B------:R0:W-:Y:S04]  /*474b0*/  STL.64 [R1+0xa8], R26 ;  /* 0x0000a81a01007387 */ /* 0x0001e80000100a00 */
[----:B0-----:R-:W2:Y:S04]  /*474c0*/  LDL.LU.64 R26, [R1+0x2d28] ;  /* 0x002d2800011a7983 */ /* 0x001ea80000300a00 */
[----:B------:R-:W2:Y:S01]  /*474d0*/  LDL.LU.64 R24, [R1+0x2d20] ;  /* 0x002d200001187983 */ /* 0x000ea20000300a00 */
[----:B---3--:R-:W-:-:S15]  /*474e0*/  HMMA.16816.F32 R8, R12, R4, R8 ;  /* 0x000000040c08723c */ /* 0x008fde0000001808 */
[----:B------:R-:W-:-:S04]  /*474f0*/  NOP ;  /* 0x0000000000007918 */ /* 0x000fc80000000000 */
[----:B------:R-:W-:Y:S04]  /*47500*/  STL.64 [R1+0x10], R8 ;  /* 0x0000100801007387 */ /* 0x000fe80000100a00 */
[----:B------:R-:W-:Y:S01]  /*47510*/  STL.64 [R1+0x18], R10 ;  /* 0x0000180a01007387 */ /* 0x000fe20000100a00 */
[----:B--2---:R-:W-:-:S15]  /*47520*/  HMMA.16816.F32 R24, R12, R2, R24 ;  /* 0x000000020c18723c */ /* 0x004fde0000001818 */
[----:B------:R-:W-:-:S04]  /*47530*/  NOP ;  /* 0x0000000000007918 */ /* 0x000fc80000000000 */
[----:B------:R-:W-:Y:S04]  /*47540*/  STL.64 [R1+0x29d8], R26 ;  /* 0x0029d81a01007387 */ /* 0x000fe80000100a00 */
[----:B------:R0:W-:Y:S04]  /*47550*/  STL.64 [R1+0x29d0], R24 ;  /* 0x0029d01801007387 */ /* 0x0001e80000100a00 */
[----:B0-----:R-:W2:Y:S04]  /*47560*/  LDL.LU R24, [R1+0x1a0] ;  /* 0x0001a00001187983 */ /* 0x001ea80000300800 */
[----:B------:R-:W2:Y:S04]  /*47570*/  LDL.LU R25, [R1+0x1a4] ;  /* 0x0001a40001197983 */ /* 0x000ea80000300800 */
[----:B------:R-:W3:Y:S04]  /*47580*/  LDL.LU R26, [R1+0x1a8] ;  /* 0x0001a800011a7983 */ /* 0x000ee80000300800 */
[----:B------:R-:W3:Y:S01]  /*47590*/  LDL.LU R27, [R1+0x1ac] ;  /* 0x0001ac00011b7983 */ /* 0x000ee20000300800 */
[----:B----4-:R-:W-:-:S03]  /*475a0*/  IMAD R6, R28, 0x100, R29 ;  /* 0x000001001c067824 */ /* 0x010fc600078e021d */
[----:B---3--:R-:W-:Y:S04]  /*475b0*/  STL.64 [R1+0x2cf8], R26 ;  /* 0x002cf81a01007387 */ /* 0x008fe80000100a00 */
[----:B--2---:R0:W-:Y:S04]  /*475c0*/  STL.64 [R1+0x2cf0], R24 ;  /* 0x002cf01801007387 */ /* 0x0041e80000100a00 */
[----:B0-----:R-:W2:Y:S04]  /*475d0*/  LDL.LU R24, [R1+0x50] ;  /* 0x0000500001187983 */ /* 0x001ea80000300800 */
[----:B------:R-:W2:Y:S04]  /*475e0*/  LDL.LU R25, [R1+0x54] ;  /* 0x0000540001197983 */ /* 0x000ea80000300800 */
[----:B------:R-:W3:Y:S04]  /*475f0*/  LDL.LU R26, [R1+0x58] ;  /* 0x00005800011a7983 */ /* 0x000ee80000300800 */
[----:B------:R-:W3:Y:S01]  /*47600*/  LDL.LU R27, [R1+0x5c] ;  /* 0x00005c00011b7983 */ /* 0x000ee20000300800 */
[----:B------:R-:W-:-:S03]  /*47610*/  IMAD R7, R22, 0x100, R23 ;  /* 0x0000010016077824 */ /* 0x000fc600078e0217 */
[----:B------:R-:W4:Y:S01]  /*47620*/  LDL.LU R28, [R1+0x700] ;  /* 0x00070000011c7983 */ /* 0x000f220000300800 */
[----:B------:R-:W-:-:S03]  /*47630*/  IMAD R4, R19, 0x100, R18 ;  /* 0x0000010013047824 */ /* 0x000fc600078e0212 */
        /* <DEDUP_REMOVED lines=20> */
[----:B------:R-:W3:Y:S01]  /*47780*/  LDL.LU R17, [R1+0x714] ;  /* 0x0007140001117983 */ /* 0x000ee20000300800 */
[----:B------:R-:W-:Y:S02]  /*47790*/  F2FP.F16.E5M2.UNPACK_B R15, R7 ;  /* 0x00000007ff0f723e */ /* 0x000fe400020004ff */
[----:B----4-:R-:W-:Y:S01]  /*477a0*/  F2FP.F16.E5M2.UNPACK_B R20, R28.H1 ;  /* 0x0000001cff14723e */ /* 0x010fe200030004ff */
[----:B------:R-:W4:Y:S01]  /*477b0*/  LDL.LU R10, [R1+0x730] ;  /* 0x00073000010a7983 */ /* 0x000f220000300800 */
[----:B------:R-:W-:-:S03]  /*477c0*/  F2FP.F16.E5M2.UNPACK_B R21, R23.H1 ;  /* 0x00000017ff15723e */ /* 0x000fc600030004ff */
        /* <DEDUP_REMOVED lines=10> */
[----:B--2---:R-:W-:-:S15]  /*47870*/  HMMA.16816.F32 R24, R12, R20, R24 ;  /* 0x000000140c18723c */ /* 0x004fde0000001818 */
[----:B------:R-:W-:-:S04]  /*47880*/  NOP ;  /* 0x0000000000007918 */ /* 0x000fc80000000000 */
[----:B------:R-:W-:Y:S04]  /*47890*/  STL.64 [R1], R24 ;  /* 0x0000001801007387 */ /* 0x000fe80000100a00 */
[----:B------:R0:W-:Y:S04]  /*478a0*/  STL.64 [R1+0x8], R26 ;  /* 0x0000081a01007387 */ /* 0x0001e80000100a00 */
[----:B0-----:R-:W2:Y:S04]  /*478b0*/  LDL.LU.64 R26, [R1+0x2d18] ;  /* 0x002d1800011a7983 */ /* 0x001ea80000300a00 */
[----:B------:R-:W2:Y:S01]  /*478c0*/  LDL.LU.64 R24, [R1+0x2d10] ;  /* 0x002d100001187983 */ /* 0x000ea20000300a00 */
[----:B------:R-:W-:-:S02]  /*478d0*/  F2FP.F16.E5M2.UNPACK_B R18, R22.H1 ;  /* 0x00000016ff12723e */ /* 0x000fc400030004ff */
[----:B------:R-:W-:Y:S01]  /*478e0*/  F2FP.F16.E5M2.UNPACK_B R19, R19.H1 ;  /* 0x00000013ff13723e */ /* 0x000fe200030004ff */
[----:B------:R-:W3:Y:S04]  /*478f0*/  LDL.LU R29, [R1+0x764] ;  /* 0x00076400011d7983 */ /* 0x000ee80000300800 */
[----:B------:R-:W3:Y:S04]  /*47900*/  LDL.LU R28, [R1+0x770] ;  /* 0x00077000011c7983 */ /* 0x000ee80000300800 */
        /* <DEDUP_REMOVED lines=12> */
[----:B------:R-:W-:-:S02]  /*479d0*/  F2FP.F16.E5M2.UNPACK_B R16, R16.H1 ;  /* 0x00000010ff10723e */ /* 0x000fc400030004ff */
[----:B---3--:R-:W-:-:S07]  /*479e0*/  F2FP.F16.E5M2.UNPACK_B R17, R17.H1 ;  /* 0x00000011ff11723e */ /* 0x008fce00030004ff */
        /* <DEDUP_REMOVED lines=12> */
[----:B----4-:R-:W-:-:S02]  /*47ab0*/  F2FP.F16.E5M2.UNPACK_B R10, R10.H1 ;  /* 0x0000000aff0a723e */ /* 0x010fc400030004ff */
[----:B------:R-:W-:Y:S02]  /*47ac0*/  F2FP.F16.E5M2.UNPACK_B R11, R11.H1 ;  /* 0x0000000bff0b723e */ /* 0x000fe400030004ff */
[----:B------:R-:W-:Y:S02]  /*47ad0*/  F2FP.F16.E5M2.UNPACK_B R8, R8.H1 ;  /* 0x00000008ff08723e */ /* 0x000fe400030004ff */
[----:B------:R-:W-:-:S03]  /*47ae0*/  F2FP.F16.E5M2.UNPACK_B R9, R9.H1 ;  /* 0x00000009ff09723e */ /* 0x000fc600030004ff */
[----:B------:R-:W-:-:S15]  /*47af0*/  HMMA.16816.F32 R4, R12, R10, R4 ;  /* 0x0000000a0c04723c */ /* 0x000fde0000001804 */
[----:B------:R-:W-:-:S04]  /*47b00*/  NOP ;  /* 0x0000000000007918 */ /* 0x000fc80000000000 */
[----:B------:R0:W-:Y:S04]  /*47b10*/  STL.64 [R1+0x40], R4 ;  /* 0x0000400401007387 */ /* 0x0001e80000100a00 */
[----:B------:R1:W-:Y:S04]  /*47b20*/  STL.64 [R1+0x48], R6 ;  /* 0x0000480601007387 */ /* 0x0003e80000100a00 */
[----:B------:R-:W-:Y:S04]  /*47b30*/  STL.64 [R1+0x2ca8], R10 ;  /* 0x002ca80a01007387 */ /* 0x000fe80000100a00 */
[----:B------:R2:W-:Y:S01]  /*47b40*/  STL.64 [R1+0x2ca0], R8 ;  /* 0x002ca00801007387 */ /* 0x0005e20000100a00 */
[----:B0-----:R-:W-:Y:S01]  /*47b50*/  F2FP.F16.E5M2.UNPACK_B R4, R0.H1 ;  /* 0x00000000ff04723e */ /* 0x001fe200030004ff */
[----:B---3--:R-:W-:-:S15]  /*47b60*/  HMMA.16816.F32 R16, R12, R8, R16 ;  /* 0x000000080c10723c */ /* 0x008fde0000001810 */
[----:B------:R-:W-:-:S04]  /*47b70*/  NOP ;  /* 0x0000000000007918 */ /* 0x000fc80000000000 */
[----:B------:R-:W-:Y:S04]  /*47b80*/  STL.64 [R1+0x50], R16 ;  /* 0x0000501001007387 */ /* 0x000fe80000100a00 */
[----:B------:R0:W-:Y:S04]  /*47b90*/  STL.64 [R1+0x58], R18 ;  /* 0x0000581201007387 */ /* 0x0001e80000100a00 */
[----:B------:R-:W3:Y:S01]  /*47ba0*/  LDL.LU R0, [R1+0xbfc] ;  /* 0x000bfc0001007983 */ /* 0x000ee20000300800 */
[----:B-1----:R-:W-:Y:S02]  /*47bb0*/  F2FP.F16.E5M2.UNPACK_B R6, R2.H1 ;  /* 0x00000002ff06723e */ /* 0x002fe400030004ff */
[----:B------:R-:W-:-:S07]  /*47bc0*/  F2FP.F16.E5M2.UNPACK_B R7, R3.H1 ;  /* 0x00000003ff07723e */ /* 0x000fce00030004ff */
[----:B--2---:R-:W-:Y:S01]  /*47bd0*/  HMMA.16816.F32 R8, R12, R6, R24 ;  /* 0x000000060c08723c */ /* 0x004fe20000001818 */
[----:B------:R-:W-:Y:S01]  /*47be0*/  F2FP.F16.E5M2.UNPACK_B R5, R29.H1 ;  /* 0x0000001dff05723e */ /* 0x000fe200030004ff */
[----:B---3--:R-:W-:-:S15]  /*47bf0*/  STL [R1+0x2ce8], R0 ;  /* 0x002ce80001007387 */ /* 0x008fde0000100800 */
[----:B------:R-:W-:Y:S02]  /*47c00*/  NOP ;  /* 0x0000000000007918 */ /* 0x000fe40000000000 */
[----:B------:R1:W-:Y:S04]  /*47c10*/  STL.64 [R1+0x90], R8 ;  /* 0x0000900801007387 */ /* 0x0003e80000100a00 */
[----:B------:R2:W-:Y:S04]  /*47c20*/  STL.64 [R1+0x98], R10 ;  /* 0x0000980a01007387 */ /* 0x0005e80000100a00 */
[----:B------:R-:W3:Y:S04]  /*47c30*/  LDL.LU R24, [R1+0x2c0] ;  /* 0x0002c00001187983 */ /* 0x000ee80000300800 */
[----:B------:R-:W3:Y:S04]  /*47c40*/  LDL.LU R25, [R1+0x2c4] ;  /* 0x0002c40001197983 */ /* 0x000ee80000300800 */
[----:B------:R-:W4:Y:S04]  /*47c50*/  LDL.LU R26, [R1+0x2c8] ;  /* 0x0002c800011a7983 */ /* 0x000f280000300800 */
[----:B------:R-:W4:Y:S01]  /*47c60*/  LDL.LU R27, [R1+0x2cc] ;  /* 0x0002cc00011b7983 */ /* 0x000f220000300800 */
[----:B0-----:R-:W-:Y:S01]  /*47c70*/  HMMA.16816.F32 R16, R12, R4, R20 ;  /* 0x000000040c10723c */ /* 0x001fe20000001814 */
[----:B------:R-:W-:-:S02]  /*47c80*/  F2FP.F16.E5M2.UNPACK_B R2, R28.H1 ;  /* 0x0000001cff02723e */ /* 0x000fc400030004ff */
[----:B----4-:R-:W-:Y:S04]  /*47c90*/  STL.64 [R1+0x2c78], R26 ;  /* 0x002c781a01007387 */ /* 0x010fe80000100a00 */
[----:B---3--:R-:W-:Y:S04]  /*47ca0*/  STL.64 [R1+0x2c70], R24 ;  /* 0x002c701801007387 */ /* 0x008fe80000100a00 */
[----:B------:R-:W-:Y:S04]  /*47cb0*/  STL [R1+0x2cec], R2 ;  /* 0x002cec0201007387 */ /* 0x000fe80000100800 */
[----:B-1----:R-:W3:Y:S04]  /*47cc0*/  LDL.LU R8, [R1+0x4e0] ;  /* 0x0004e00001087983 */ /* 0x002ee80000300800 */
        /* <DEDUP_REMOVED lines=54> */
[----:B------:R-:W-:-:S07]  /*48030*/  F2FP.F16.E5M2.UNPACK_B R3, R3.H1 ;  /* 0x00000003ff03723e */ /* 0x000fce00030004ff */
        /* <DEDUP_REMOVED lines=225> */
[----:B--2---:R-:W-:-:S15]  /*48e50*/  HMMA.16816.F32 R24, R12, R16, R24 ;  /* 0x000000100c18723c */ /* 0x004fde0000001818 */
[----:B------:R-:W-:-:S04]  /*48e60*/  NOP ;  /* 0x0000000000007918 */ /* 0x000fc80000000000 */
[----:B------:R1:W-:Y:S04]  /*48e70*/  STL.64 [R1+0x600], R24 ;  /* 0x0006001801007387 */ /* 0x0003e80000100a00 */
[----:B------:R2:W-:Y:S04]  /*48e80*/  STL.64 [R1+0x608], R26 ;  /* 0x0006081a01007387 */ /* 0x0005e80000100a00 */
[----:B0-----:R-:W4:Y:S04]  /*48e90*/  LDL.LU R16, [R1+0x2f0] ;  /* 0x0002f00001107983 */ /* 0x001f280000300800 */
[----:B------:R-:W4:Y:S04]  /*48ea0*/  LDL.LU R17, [R1+0x2f4] ;  /* 0x0002f40001117983 */ /* 0x000f280000300800 */
[----:B------:R-:W4:Y:S04]  /*48eb0*/  LDL.LU R18, [R1+0x2f8] ;  /* 0x0002f80001127983 */ /* 0x000f280000300800 */
[----:B------:R-:W4:Y:S04]  /*48ec0*/  LDL.LU R19, [R1+0x2fc] ;  /* 0x0002fc0001137983 */ /* 0x000f280000300800 */
[----:B------:R-:W3:Y:S04]  /*48ed0*/  LDL.LU R0, [R1+0xc5c] ;  /* 0x000c5c0001007983 */ /* 0x000ee80000300800 */
[----:B-1----:R-:W3:Y:S04]  /*48ee0*/  LDL.LU R24, [R1+0x230] ;  /* 0x0002300001187983 */ /* 0x002ee80000300800 */
[----:B------:R-:W3:Y:S04]  /*48ef0*/  LDL.LU R25, [R1+0x234] ;  /* 0x0002340001197983 */ /* 0x000ee80000300800 */
[----:B--2---:R-:W2:Y:S04]  /*48f00*/  LDL.LU R26, [R1+0x238] ;  /* 0x00023800011a7983 */ /* 0x004ea80000300800 */
[----:B------:R-:W2:Y:S04]  /*48f10*/  LDL.LU R27, [R1+0x23c] ;  /* 0x00023c00011b7983 */ /* 0x000ea80000300800 */
[----:B--2---:R-:W-:Y:S04]  /*48f20*/  STL.64 [R1+0x2b38], R26 ;  /* 0x002b381a01007387 */ /* 0x004fe80000100a00 */
[----:B---3--:R0:W-:Y:S04]  /*48f30*/  STL.64 [R1+0x2b30], R24 ;  /* 0x002b301801007387 */ /* 0x0081e80000100a00 */
[----:B0-----:R-:W2:Y:S04]  /*48f40*/  LDL.LU R24, [R1+0x300] ;  /* 0x0003000001187983 */ /* 0x001ea80000300800 */
[----:B------:R-:W2:Y:S04]  /*48f50*/  LDL.LU R25, [R1+0x304] ;  /* 0x0003040001197983 */ /* 0x000ea80000300800 */
[----:B------:R-:W2:Y:S04]  /*48f60*/  LDL.LU R26, [R1+0x308] ;  /* 0x00030800011a7983 */ /* 0x000ea80000300800 */
[----:B------:R-:W2:Y:S01]  /*48f70*/  LDL.LU R27, [R1+0x30c] ;  /* 0x00030c00011b7983 */ /* 0x000ea20000300800 */
[C---:B----4-:R-:W-:Y:S03]  /*48f80*/  HMMA.16816.F32 R16, R12.reuse, R8, R16 ;  /* 0x000000080c10723c */ /* 0x050fe60000001810 */
[----:B------:R-:W-:Y:S05]  /*48f90*/  STL.64 [R1+0x2b68], R10 ;  /* 0x002b680a01007387 */ /* 0x000fea0000100a00 */
[----:B--2---:R-:W-:-:S15]  /*48fa0*/  HMMA.16816.F32 R24, R12, R10, R24 ;  /* 0x0000000a0c18723c */ /* 0x004fde0000001818 */
[----:B------:R-:W-:-:S04]  /*48fb0*/  NOP ;  /* 0x0000000000007918 */ /* 0x000fc80000000000 */
[----:B------:R-:W-:Y:S04]  /*48fc0*/  STL.64 [R1+0x5f0], R24 ;  /* 0x0005f01801007387 */ /* 0x000fe80000100a00 */
[----:B------:R-:W-:Y:S04]  /*48fd0*/  STL.64 [R1+0x5f8], R26 ;  /* 0x0005f81a01007387 */ /* 0x000fe80000100a00 */
[----:B------:R0:W-:Y:S04]  /*48fe0*/  STL.64 [R1+0x2b60], R8 ;  /* 0x002b600801007387 */ /* 0x0001e80000100a00 */
[----:B------:R-:W-:Y:S04]  /*48ff0*/  STL.64 [R1+0x5e0], R16 ;  /* 0x0005e01001007387 */ /* 0x000fe80000100a00 */
[----:B------:R1:W-:Y:S04]  /*49000*/  STL.64 [R1+0x5e8], R18 ;  /* 0x0005e81201007387 */ /* 0x0003e80000100a00 */
[----:B0-----:R-:W2:Y:S01]  /*49010*/  LDL.LU R8, [R1+0x280] ;  /* 0x0002800001087983 */ /* 0x001ea20000300800 */
[----:B-1----:R-:W-:-:S15]  /*49020*/  HMMA.16816.F32 R16, R12, R6, R20 ;  /* 0x000000060c10723c */ /* 0x002fde0000001814 */
[----:B------:R-:W-:-:S04]  /*49030*/  NOP ;  /* 0x0000000000007918 */ /* 0x000fc80000000000 */
        /* <DEDUP_REMOVED lines=13> */
[----:B------:R-:W4:Y:S04]  /*49110*/  LDL.LU R21, [R1+0xc30] ;  /* 0x000c300001157983 */ /* 0x000f280000300800 */
[----:B------:R-:W2:Y:S04]  /*49120*/  LDL.LU R23, [R1+0xc2c] ;  /* 0x000c2c0001177983 */ /* 0x000ea80000300800 */
[----:B--2---:R-:W-:Y:S04]  /*49130*/  STL.64 [R1+0x2bb8], R22 ;  /* 0x002bb81601007387 */ /* 0x004fe80000100a00 */
[----:B----4-:R0:W-:Y:S04]  /*49140*/  STL.64 [R1+0x2bb0], R20 ;  /* 0x002bb01401007387 */ /* 0x0101e80000100a00 */
        /* <DEDUP_REMOVED lines=39> */
[----:B----4-:R-:W-:-:S02]  /*493c0*/  IMAD R28, R28, 0x100, R2 ;  /* 0x000001001c1c7824 */ /* 0x010fc400078e0202 */
[----:B------:R-:W-:Y:S02]  /*493d0*/  IMAD R29, R29, 0x100, R3 ;  /* 0x000001001d1d7824 */ /* 0x000fe400078e0203 */
[----:B--2---:R-:W-:Y:S02]  /*493e0*/  IMAD R22, R22, 0x100, R20 ;  /* 0x0000010016167824 */ /* 0x004fe400078e0214 */
[----:B------:R-:W2:Y:S01]  /*493f0*/  LDL.LU R20, [R1+0x2bac] ;  /* 0x002bac0001147983 */ /* 0x000ea20000300800 */
[----:B------:R-:W-:-:S03]  /*49400*/  IMAD R23, R23, 0x100, R21 ;  /* 0x0000010017177824 */ /* 0x000fc600078e0215 */
[----:B------:R-:W2:Y:S04]  /*49410*/  LDL.LU R21, [R1+0x2ba8] ;  /* 0x002ba80001157983 */ /* 0x000ea80000300800 */
[----:B------:R-:W3:Y:S04]  /*49420*/  LDL.LU R2, [R1+0x2ba4] ;  /* 0x002ba40001027983 */ /* 0x000ee80000300800 */
[----:B------:R-:W3:Y:S02]  /*49430*/  LDL.LU R3, [R1+0x2ba0] ;  /* 0x002ba00001037983 */ /* 0x000ee40000300800 */
[----:B---3--:R-:W-:Y:S02]  /*49440*/  HMMA.16816.F32 R12, R12, R2, R8 ;  /* 0x000000020c0c723c */ /* 0x008fe40000001808 */
[----:B------:R-:W3:Y:S04]  /*49450*/  LDL.LU.64 R10, [R1+0x2b98] ;  /* 0x002b9800010a7983 */ /* 0x000ee80000300a00 */
[----:B------:R-:W3:-:S13]  /*49460*/  LDL.LU.64 R8, [R1+0x2b90] ;  /* 0x002b900001087983 */ /* 0x000eda0000300a00 */
[----:B------:R0:W-:Y:S04]  /*49470*/  STL.64 [R1+0x1a0], R12 ;  /* 0x0001a00c01007387 */ /* 0x0001e80000100a00 */
[----:B------:R1:W-:Y:S01]  /*49480*/  STL.64 [R1+0x1a8], R14 ;  /* 0x0001a80e01007387 */ /* 0x0003e20000100a00 */
[----:B0-----:R-:W-:Y:S02]  /*49490*/  F2FP.F16.E5M2.UNPACK_B R12, R22 ;  /* 0x00000016ff0c723e */ /* 0x001fe400020004ff */
[----:B------:R-:W-:Y:S01]  /*494a0*/  F2FP.F16.E5M2.UNPACK_B R13, R23 ;  /* 0x00000017ff0d723e */ /* 0x000fe200020004ff */
[----:B------:R-:W4:Y:S01]  /*494b0*/  LDL.LU R22, [R1+0xc44] ;  /* 0x000c440001167983 */ /* 0x000f220000300800 */
[----:B-1----:R-:W-:Y:S02]  /*494c0*/  F2FP.F16.E5M2.UNPACK_B R14, R28 ;  /* 0x0000001cff0e723e */ /* 0x002fe400020004ff */
[----:B------:R-:W-:Y:S01]  /*494d0*/  F2FP.F16.E5M2.UNPACK_B R15, R29 ;  /* 0x0000001dff0f723e */ /* 0x000fe200020004ff */
[----:B------:R-:W3:Y:S04]  /*494e0*/  LDL.LU R23, [R1+0xc4c] ;  /* 0x000c4c0001177983 */ /* 0x000ee80000300800 */
[----:B------:R-:W3:Y:S02]  /*494f0*/  LDL.LU R28, [R1+0xc54] ;  /* 0x000c5400011c7983 */ /* 0x000ee40000300800 */
[----:B--2---:R-:W-:Y:S02]  /*49500*/  HMMA.16816.F32 R16, R12, R20, R16 ;  /* 0x000000140c10723c */ /* 0x004fe40000001810 */
[----:B------:R-:W2:-:S15]  /*49510*/  LDL.LU R29, [R1+0xc60] ;  /* 0x000c6000011d7983 */ /* 0x000e9e0000300800 */
[----:B------:R-:W-:Y:S02]  /*49520*/  NOP ;  /* 0x0000000000007918 */ /* 0x000fe40000000000 */
        /* <DEDUP_REMOVED lines=20> */
[----:B0-----:R-:W4:Y:S01]  /*49670*/  LDL.LU R17, [R1+0xc48] ;  /* 0x000c480001117983 */ /* 0x001f220000300800 */
        /* <DEDUP_REMOVED lines=24> */
[----:B---3--:R-:W-:Y:S03]  /*49800*/  HMMA.16816.F32 R8, R12, R4, R8 ;  /* 0x000000040c08723c */ /* 0x008fe60000001808 */
[----:B------:R-:W-:Y:S04]  /*49810*/  STL.64 [R1+0x2ae8], R6 ;  /* 0x002ae80601007387 */ /* 0x000fe80000100a00 */
[----:B------:R2:W-:-:S12]  /*49820*/  STL.64 [R1+0x2ae0], R4 ;  /* 0x002ae00401007387 */ /* 0x0005d80000100a00 */
        /* <DEDUP_REMOVED lines=30> */
[----:B------:R-:W2:Y:S01]  /*49a10*/  LDL.LU R2, [R1+0xc70] ;  /* 0x000c700001027983 */ /* 0x000ea20000300800 */
[----:B------:R-:W-:-:S03]  /*49a20*/  IMAD R29, R0, 0x100, R29 ;  /* 0x00000100001d7824 */ /* 0x000fc600078e021d */
[----:B--2---:R0:W-:Y:S04]  /*49a30*/  STL [R1+0x2abc], R2 ;  /* 0x002abc0201007387 */ /* 0x0041e80000100800 */
[----:B0-----:R-:W2:Y:S04]  /*49a40*/  LDL.LU R2, [R1+0xc68] ;  /* 0x000c680001027983 */ /* 0x001ea80000300800 */
        /* <DEDUP_REMOVED lines=22> */
[----:B----4-:R-:W-:-:S02]  /*49bb0*/  IMAD R22, R22, 0x100, R17 ;  /* 0x0000010016167824 */ /* 0x010fc400078e0211 */
        /* <DEDUP_REMOVED lines=34> */
[C---:B----4-:R-:W-:Y:S03]  /*49de0*/  HMMA.16816.F32 R16, R12.reuse, R20, R16 ;  /* 0x000000140c10723c */ /* 0x050fe60000001810 */
        /* <DEDUP_REMOVED lines=44> */
[----:B------:R-:W-:Y:S01]  /*4a0b0*/  IMAD R22, R22, 0x100, R2 ;  /* 0x0000010016167824 */ /* 0x000fe200078e0202 */
[----:B---3--:R-:W-:-:S15]  /*4a0c0*/  HMMA.16816.F32 R24, R12, R4, R24 ;  /* 0x000000040c18723c */ /* 0x008fde0000001818 */
[----:B------:R-:W-:-:S04]  /*4a0d0*/  NOP ;  /* 0x0000000000007918 */ /* 0x000fc80000000000 */
[----:B------:R-:W-:Y:S04]  /*4a0e0*/  STL.64 [R1+0x4f0], R24 ;  /* 0x0004f01801007387 */ /* 0x000fe80000100a00 */
[----:B------:R0:W-:Y:S04]  /*4a0f0*/  STL.64 [R1+0x4f8], R26 ;  /* 0x0004f81a01007387 */ /* 0x0001e80000100a00 */
[----:B0-----:R-:W2:Y:S04]  /*4a100*/  LDL.LU.64 R26, [R1+0x2ac8] ;  /* 0x002ac800011a7983 */ /* 0x001ea80000300a00 */
[----:B------:R-:W2:Y:S04]  /*4a110*/  LDL.LU.64 R24, [R1+0x2ac0] ;  /* 0x002ac00001187983 */ /* 0x000ea80000300a00 */
[----:B------:R-:W4:Y:S01]  /*4a120*/  LDL.LU R2, [R1+0x2abc] ;  /* 0x002abc0001027983 */ /* 0x000f220000300800 */
[----:B------:R-:W-:-:S02]  /*4a130*/  IMAD R28, R28, 0x100, R3 ;  /* 0x000001001c1c7824 */ /* 0x000fc400078e0203 */
[----:B----4-:R-:W-:Y:S02]  /*4a140*/  IMAD R23, R23, 0x100, R2 ;  /* 0x0000010017177824 */ /* 0x010fe400078e0202 */
[----:B------:R-:W2:Y:S04]  /*4a150*/  LDL.LU R2, [R1+0x2ab8] ;  /* 0x002ab80001027983 */ /* 0x000ea80000300800 */
[----:B------:R-:W2:Y:S01]  /*4a160*/  LDL.LU R3, [R1+0x2ab4] ;  /* 0x002ab40001037983 */ /* 0x000ea20000300800 */
[----:B------:R-:W-:-:S03]  /*4a170*/  IMAD R29, R29, 0x100, R0 ;  /* 0x000001001d1d7824 */ /* 0x000fc600078e0200 */
[----:B------:R-:W3:Y:S01]  /*4a180*/  LDL.LU R0, [R1+0x2ab0] ;  /* 0x002ab00001007983 */ /* 0x000ee20000300800 */
[----:B--2---:R-:W-:Y:S03]  /*4a190*/  HMMA.16816.F32 R12, R12, R2, R24 ;  /* 0x000000020c0c723c */ /* 0x004fe60000001818 */
[----:B------:R-:W2:Y:S04]  /*4a1a0*/  LDL.LU.64 R26, [R1+0x2aa8] ;  /* 0x002aa800011a7983 */ /* 0x000ea80000300a00 */
[----:B------:R-:W2:Y:S04]  /*4a1b0*/  LDL.LU.64 R24, [R1+0x2aa0] ;  /* 0x002aa00001187983 */ /* 0x000ea80000300a00 */
        /* <DEDUP_REMOVED lines=45> */
[C---:B----4-:R-:W-:Y:S03]  /*4a490*/  HMMA.16816.F32 R16, R12.reuse, R6, R16 ;  /* 0x000000060c10723c */ /* 0x050fe60000001810 */
[----:B------:R-:W-:Y:S04]  /*4a4a0*/  STL.64 [R1+0x2a08], R10 ;  /* 0x002a080a01007387 */ /* 0x000fe80000100a00 */
[----:B------:R-:W-:Y:S04]  /*4a4b0*/  STL.64 [R1+0x2a00], R8 ;  /* 0x002a000801007387 */ /* 0x000fe80000100a00 */
[----:B------:R3:W-:Y:S08]  /*4a4c0*/  STL.64 [R1+0x29e8], R6 ;  /* 0x0029e80601007387 */ /* 0x0007f00000100a00 */
[----:B------:R-:W-:Y:S04]  /*4a4d0*/  STL.64 [R1+0x490], R16 ;  /* 0x0004901001007387 */ /* 0x000fe80000100a00 */
[----:B------:R-:W-:Y:S04]  /*4a4e0*/  STL.64 [R1+0x498], R18 ;  /* 0x0004981201007387 */ /* 0x000fe80000100a00 */
[----:B------:R0:W-:Y:S01]  /*4a4f0*/  STL.64 [R1+0x29e0], R4 ;  /* 0x0029e00401007387 */ /* 0x0001e20000100a00 */
[----:B---3--:R-:W-:Y:S01]  /*4a500*/  IMAD.MOV.U32 R7, RZ, RZ, R0 ;  /* 0x000000ffff077224 */ /* 0x008fe200078e0000 */
[----:B--2---:R-:W-:-:S15]  /*4a510*/  HMMA.16816.F32 R8, R12, R4, R24 ;  /* 0x000000040c08723c */ /* 0x004fde0000001818 */
[----:B------:R-:W-:-:S04]  /*4a520*/  NOP ;  /* 0x0000000000007918 */ /* 0x000fc80000000000 */
[----:B------:R-:W-:Y:S04]  /*4a530*/  STL.64 [R1+0x480], R8 ;  /* 0x0004800801007387 */ /* 0x000fe80000100a00 */
[----:B------:R-:W-:Y:S04]  /*4a540*/  STL.64 [R1+0x488], R10 ;  /* 0x0004880a01007387 */ /* 0x000fe80000100a00 */
[----:B0-----:R-:W2:Y:S04]  /*4a550*/  LDL.LU R4, [R1+0xb0] ;  /* 0x0000b00001047983 */ /* 0x001ea80000300800 */
[----:B------:R-:W2:Y:S04]  /*4a560*/  LDL.LU R5, [R1+0xb4] ;  /* 0x0000b40001057983 */ /* 0x000ea80000300800 */
        /* <DEDUP_REMOVED lines=44> */
[----:B------:R-:W2:Y:S01]  /*4a830*/  LDL.LU R3, [R1+0x2a40] ;  /* 0x002a400001037983 */ /* 0x000ea20000300800 */
[----:B------:R-:W-:Y:S01]  /*4a840*/  IMAD R29, R0, 0x100, R29 ;  /* 0x00000100001d7824 */ /* 0x000fe200078e021d */
[----:B--2---:R-:W-:Y:S02]  /*4a850*/  HMMA.16816.F32 R12, R12, R2, R16 ;  /* 0x000000020c0c723c */ /* 0x004fe40000001810 */
        /* <DEDUP_REMOVED lines=10> */
[----:B------:R-:W3:Y:S04]  /*4a900*/  LDL.LU R28, [R1+0x20a4] ;  /* 0x0020a400011c7983 */ /* 0x000ee80000300800 */
[----:B------:R-:W3:Y:S01]  /*4a910*/  LDL.LU R29, [R1+0x20a8] ;  /* 0x0020a800011d7983 */ /* 0x000ee20000300800 */
[----:B--2---:R-:W-:-:S15]  /*4a920*/  HMMA.16816.F32 R16, R12, R20, R16 ;  /* 0x000000140c10723c */ /* 0x004fde0000001810 */
[----:B------:R-:W-:-:S04]  /*4a930*/  NOP ;  /* 0x0000000000007918 */ /* 0x000fc80000000000 */
[----:B------:R-:W-:Y:S01]  /*4a940*/  STL.64 [R1+0x450], R16 ;  /* 0x0004501001007387 */ /* 0x000fe20000100a00 */
[----:B------:R-:W-:-:S03]  /*4a950*/  IMAD.MOV.U32 R0, RZ, RZ, R19 ;  /* 0x000000ffff007224 */ /* 0x000fc600078e0013 */
[----:B------:R0:W-:Y:S04]  /*4a960*/  STL [R1+0x458], R18 ;  /* 0x0004581201007387 */ /* 0x0001e80000100800 */
[----:B0-----:R-:W2:Y:S04]  /*4a970*/  LDL.LU.64 R18, [R1+0x2a28] ;  /* 0x002a280001127983 */ /* 0x001ea80000300a00 */
[----:B------:R-:W3:Y:S04]  /*4a980*/  LDL.LU.64 R16, [R1+0x2a20] ;  /* 0x002a200001107983 */ /* 0x000ee80000300a00 */
[----:B------:R-:W3:Y:S04]  /*4a990*/  LDL.LU R20, [R1+0x20a0] ;  /* 0x0020a00001147983 */ /* 0x000ee80000300800 */
[----:B------:R-:W3:Y:S04]  /*4a9a0*/  LDL.LU R21, [R1+0x209c] ;  /* 0x00209c0001157983 */ /* 0x000ee80000300800 */
[----:B------:R-:W-:Y:S01]  /*4a9b0*/  STL [R1+0x26fc], R0 ;  /* 0x0026fc0001007387 */ /* 0x000fe20000100800 */
        /* <DEDUP_REMOVED lines=10> */
[----:B------:R-:W-:Y:S04]  /*4aa60*/  STL [R1+0x430], R8 ;  /* 0x0004300801007387 */ /* 0x000fe80000100800 */
[----:B------:R0:W-:Y:S04]  /*4aa70*/  STL.64 [R1+0x438], R10 ;  /* 0x0004380a01007387 */ /* 0x0001e80000100a00 */
[----:B0-----:R-:W3:Y:S01]  /*4aa80*/  LDL.LU.64 R10, [R1+0x2a08] ;  /* 0x002a0800010a7983 */ /* 0x001ee20000300a00 */
[----:B------:R-:W-:-:S03]  /*4aa90*/  IMAD.MOV.U32 R0, RZ, RZ, R9 ;  /* 0x000000ffff007224 */ /* 0x000fc600078e0009 */
[----:B------:R-:W2:Y:S04]  /*4aaa0*/  LDL.LU.64 R8, [R1+0x2a00] ;  /* 0x002a000001087983 */ /* 0x000ea80000300a00 */
[----:B------:R-:W-:Y:S01]  /*4aab0*/  STL [R1+0x2760], R0 ;  /* 0x0027600001007387 */ /* 0x000fe20000100800 */
[----:B---3--:R-:W-:-:S15]  /*4aac0*/  HMMA.16816.F32 R4, R12, R10, R4 ;  /* 0x0000000a0c04723c */ /* 0x008fde0000001804 */
[----:B------:R-:W-:-:S04]  /*4aad0*/  NOP ;  /* 0x0000000000007918 */ /* 0x000fc80000000000 */
[----:B------:R-:W-:Y:S04]  /*4aae0*/  STL.64 [R1+0x420], R4 ;  /* 0x0004200401007387 */ /* 0x000fe80000100a00 */
[----:B------:R0:W-:Y:S04]  /*4aaf0*/  STL.64 [R1+0x428], R6 ;  /* 0x0004280601007387 */ /* 0x0001e80000100a00 */
[----:B0-----:R-:W2:Y:S04]  /*4ab00*/  LDL.LU.64 R6, [R1+0x29f8] ;  /* 0x0029f80001067983 */ /* 0x001ea80000300a00 */
[----:B------:R-:W2:Y:S02]  /*4ab10*/  LDL.LU.64 R4, [R1+0x29f0] ;  /* 0x0029f00001047983 */ /* 0x000ea40000300a00 */
[----:B--2---:R-:W-:Y:S02]  /*4ab20*/  HMMA.16816.F32 R8, R12, R8, R4 ;  /* 0x000000080c08723c */ /* 0x004fe40000001804 */
[----:B------:R-:W4:Y:S04]  /*4ab30*/  LDL.LU.64 R6, [R1+0x29e8] ;  /* 0x0029e80001067983 */ /* 0x000f280000300a00 */
[----:B------:R-:W2:-:S13]  /*4ab40*/  LDL.LU.64 R4, [R1+0x29e0] ;  /* 0x0029e00001047983 */ /* 0x000e9a0000300a00 */
[----:B------:R0:W-:Y:S04]  /*4ab50*/  STL.64 [R1+0x410], R8 ;  /* 0x0004100801007387 */ /* 0x0001e80000100a00 */
[----:B------:R1:W-:Y:S04]  /*4ab60*/  STL.64 [R1+0x418], R10 ;  /* 0x0004180a01007387 */ /* 0x0003e80000100a00 */
[----:B0-----:R-:W2:Y:S04]  /*4ab70*/  LDL.LU R8, [R1+0x10] ;  /* 0x0000100001087983 */ /* 0x001ea80000300800 */
[----:B------:R-:W2:Y:S04]  /*4ab80*/  LDL.LU R9, [R1+0x14] ;  /* 0x0000140001097983 */ /* 0x000ea80000300800 */
[----:B-1----:R-:W2:Y:S04]  /*4ab90*/  LDL.LU R10, [R1+0x18] ;  /* 0x00001800010a7983 */ /* 0x002ea80000300800 */
[----:B------:R-:W2:Y:S01]  /*4aba0*/  LDL.LU R11, [R1+0x1c] ;  /* 0x00001c00010b7983 */ /* 0x000ea20000300800 */
[----:B----4-:R-:W-:-:S15]  /*4abb0*/  HMMA.16816.F32 R24, R12, R6, R24 ;  /* 0x000000060c18723c */ /* 0x010fde0000001818 */
        /* <DEDUP_REMOVED lines=8> */
[----:B------:R-:W-:Y:S01]  /*4ac40*/  STL.64 [R1+0x318], R10 ;  /* 0x0003180a01007387 */ /* 0x000fe20000100a00 */
[----:B---3--:R-:W-:-:S15]  /*4ac50*/  HMMA.16816.F32 R24, R12, R2, R24 ;  /* 0x000000020c18723c */ /* 0x008fde0000001818 */
[----:B------:R-:W-:-:S04]  /*4ac60*/  NOP ;  /* 0x0000000000007918 */ /* 0x000fc80000000000 */
        /* <DEDUP_REMOVED lines=13> */
[----:B------:R-:W-:Y:S01]  /*4ad40*/  IMAD R6, R28, 0x100, R29 ;  /* 0x000001001c067824 */ /* 0x000fe200078e021d */
[----:B------:R-:W4:Y:S01]  /*4ad50*/  LDL R19, [R1+0x72c] ;  /* 0x00072c0001137983 */ /* 0x000f220000100800 */
[----:B------:R-:W-:-:S03]  /*4ad60*/  IMAD R7, R22, 0x100, R23 ;  /* 0x0000010016077824 */ /* 0x000fc600078e0217 */
        /* <DEDUP_REMOVED lines=14> */
[----:B0-----:R-:W2:Y:S04]  /*4ae50*/  LDL.LU R24, [R1] ;  /* 0x0000000001187983 */ /* 0x001ea80000300800 */
        /* <DEDUP_REMOVED lines=43> */
[----:B---3--:R-:W-:-:S07]  /*4b110*/  F2FP.F16.E5M2.UNPACK_B R17, R17 ;  /* 0x00000011ff11723e */ /* 0x008fce00020004ff */
        /* <DEDUP_REMOVED lines=12> */
[----:B----4-:R-:W-:-:S02]  /*4b1e0*/  F2FP.F16.E5M2.UNPACK_B R10, R10 ;  /* 0x0000000aff0a723e */ /* 0x010fc400020004ff */
[----:B------:R-:W-:Y:S02]  /*4b1f0*/  F2FP.F16.E5M2.UNPACK_B R11, R11 ;  /* 0x0000000bff0b723e */ /* 0x000fe400020004ff */
[----:B------:R-:W-:Y:S02]  /*4b200*/  F2FP.F16.E5M2.UNPACK_B R8, R8 ;  /* 0x00000008ff08723e */ /* 0x000fe400020004ff */
[----:B------:R-:W-:-:S03]  /*4b210*/  F2FP.F16.E5M2.UNPACK_B R9, R9 ;  /* 0x00000009ff09723e */ /* 0x000fc600020004ff */
[----:B------:R-:W-:-:S15]  /*4b220*/  HMMA.16816.F32 R4, R12, R10, R4 ;  /* 0x0000000a0c04723c */ /* 0x000fde0000001804 */
[----:B------:R-:W-:-:S04]  /*4b230*/  NOP ;  /* 0x0000000000007918 */ /* 0x000fc80000000000 */
[----:B------:R0:W-:Y:S04]  /*4b240*/  STL.64 [R1+0x3b0], R4 ;  /* 0x0003b00401007387 */ /* 0x0001e80000100a00 */
[----:B------:R1:W-:Y:S04]  /*4b250*/  STL.64 [R1+0x3b8], R6 ;  /* 0x0003b80601007387 */ /* 0x0003e80000100a00 */
[----:B------:R-:W-:Y:S04]  /*4b260*/  STL.64 [R1+0x2958], R10 ;  /* 0x0029580a01007387 */ /* 0x000fe80000100a00 */
[----:B------:R2:W-:Y:S01]  /*4b270*/  STL.64 [R1+0x2950], R8 ;  /* 0x0029500801007387 */ /* 0x0005e20000100a00 */
[----:B0-----:R-:W-:Y:S01]  /*4b280*/  F2FP.F16.E5M2.UNPACK_B R4, R0 ;  /* 0x00000000ff04723e */ /* 0x001fe200020004ff */
[----:B---3--:R-:W-:-:S15]  /*4b290*/  HMMA.16816.F32 R16, R12, R8, R16 ;  /* 0x000000080c10723c */ /* 0x008fde0000001810 */
[----:B------:R-:W-:-:S04]  /*4b2a0*/  NOP ;  /* 0x0000000000007918 */ /* 0x000fc80000000000 */
[----:B------:R-:W-:Y:S04]  /*4b2b0*/  STL.64 [R1+0x3a0], R16 ;  /* 0x0003a01001007387 */ /* 0x000fe80000100a00 */
[----:B------:R0:W-:Y:S04]  /*4b2c0*/  STL.64 [R1+0x3a8], R18 ;  /* 0x0003a81201007387 */ /* 0x0001e80000100a00 */
[----:B------:R-:W3:Y:S01]  /*4b2d0*/  LDL.LU R0, [R1+0x20ec] ;  /* 0x0020ec0001007983 */ /* 0x000ee20000300800 */
[----:B-1----:R-:W-:Y:S02]  /*4b2e0*/  F2FP.F16.E5M2.UNPACK_B R6, R2 ;  /* 0x00000002ff06723e */ /* 0x002fe400020004ff */
[----:B------:R-:W-:-:S07]  /*4b2f0*/  F2FP.F16.E5M2.UNPACK_B R7, R3 ;  /* 0x00000003ff07723e */ /* 0x000fce00020004ff */
[----:B--2---:R-:W-:Y:S01]  /*4b300*/  HMMA.16816.F32 R8, R12, R6, R24 ;  /* 0x000000060c08723c */ /* 0x004fe20000001818 */
[----:B------:R-:W-:Y:S01]  /*4b310*/  F2FP.F16.E5M2.UNPACK_B R5, R29 ;  /* 0x0000001dff05723e */ /* 0x000fe200020004ff */
        /* <DEDUP_REMOVED lines=9> */
[----:B------:R-:W-:-:S02]  /*4b3b0*/  F2FP.F16.E5M2.UNPACK_B R2, R28 ;  /* 0x0000001cff02723e */ /* 0x000fc400020004ff */
        /* <DEDUP_REMOVED lines=641> */
[----:B------:R4:W-:Y:S02]  /*4dbd0*/  STL.64 [R1+0x26b0], R8 ;  /* 0x0026b00801007387 */ /* 0x0009e40000100a00 */
[----:B----4-:R-:W-:-:S15]  /*4dbe0*/  HMMA.16816.F32 R8, R12, R6, R16 ;  /* 0x000000060c08723c */ /* 0x010fde0000001810 */
[----:B------:R-:W-:-:S04]  /*4dbf0*/  NOP ;  /* 0x0000000000007918 */ /* 0x000fc80000000000 */
[----:B------:R0:W-:Y:S04]  /*4dc00*/  STL.64 [R1+0xd0], R8 ;  /* 0x0000d00801007387 */ /* 0x0001e80000100a00 */
[----:B------:R1:W-:Y:S04]  /*4dc10*/  STL.64 [R1+0xd8], R10 ;  /* 0x0000d80a01007387 */ /* 0x0003e80000100a00 */
[----:B0-----:R-:W4:Y:S01]  /*4dc20*/  LDL.LU R8, [R1+0x430] ;  /* 0x0004300001087983 */ /* 0x001f220000300800 */
[----:B---3--:R-:W-:Y:S01]  /*4dc30*/  IMAD.MOV.U32 R9, RZ, RZ, R0 ;  /* 0x000000ffff097224 */ /* 0x008fe200078e0000 */
[----:B--2---:R-:W-:-:S15]  /*4dc40*/  HMMA.16816.F32 R16, R12, R4, R24 ;  /* 0x000000040c10723c */ /* 0x004fde0000001818 */
[----:B------:R-:W-:-:S04]  /*4dc50*/  NOP ;  /* 0x0000000000007918 */ /* 0x000fc80000000000 */
[----:B------:R0:W-:Y:S04]  /*4dc60*/  STL.64 [R1+0xc0], R16 ;  /* 0x0000c01001007387 */ /* 0x0001e80000100a00 */
[----:B------:R2:W-:Y:S04]  /*4dc70*/  STL.64 [R1+0xc8], R18 ;  /* 0x0000c81201007387 */ /* 0x0005e80000100a00 */
[----:B------:R-:W3:Y:S04]  /*4dc80*/  LDL.LU R0, [R1+0x26fc] ;  /* 0x0026fc0001007983 */ /* 0x000ee80000300800 */
[----:B-1----:R-:W4:Y:S04]  /*4dc90*/  LDL.LU R10, [R1+0x438] ;  /* 0x00043800010a7983 */ /* 0x002f280000300800 */
[----:B------:R-:W4:Y:S04]  /*4dca0*/  LDL.LU R11, [R1+0x43c] ;  /* 0x00043c00010b7983 */ /* 0x000f280000300800 */
[----:B0-----:R-:W4:Y:S04]  /*4dcb0*/  LDL.LU R16, [R1+0x450] ;  /* 0x0004500001107983 */ /* 0x001f280000300800 */
[----:B------:R-:W4:Y:S04]  /*4dcc0*/  LDL.LU R17, [R1+0x454] ;  /* 0x0004540001117983 */ /* 0x000f280000300800 */
[----:B--2---:R-:W2:Y:S04]  /*4dcd0*/  LDL.LU R18, [R1+0x458] ;  /* 0x0004580001127983 */ /* 0x004ea80000300800 */
[----:B------:R-:W4:Y:S04]  /*4dce0*/  LDL.LU R21, [R1+0x2178] ;  /* 0x0021780001157983 */ /* 0x000f280000300800 */
[----:B------:R-:W4:Y:S04]  /*4dcf0*/  LDL.LU R22, [R1+0x2174] ;  /* 0x0021740001167983 */ /* 0x000f280000300800 */
[----:B------:R-:W4:Y:S04]  /*4dd00*/  LDL.LU R2, [R1+0x2180] ;  /* 0x0021800001027983 */ /* 0x000f280000300800 */
[----:B------:R-:W4:Y:S04]  /*4dd10*/  LDL.LU R23, [R1+0x217c] ;  /* 0x00217c0001177983 */ /* 0x000f280000300800 */
[----:B------:R-:W4:Y:S04]  /*4dd20*/  LDL.LU R3, [R1+0x2188] ;  /* 0x0021880001037983 */ /* 0x000f280000300800 */
[----:B------:R-:W4:Y:S04]  /*4dd30*/  LDL.LU R28, [R1+0x2184] ;  /* 0x00218400011c7983 */ /* 0x000f280000300800 */
[----:B------:R-:W4:Y:S01]  /*4dd40*/  LDL.LU R29, [R1+0x2190] ;  /* 0x00219000011d7983 */ /* 0x000f220000300800 */
[----:B---3--:R-:W-:-:S03]  /*4dd50*/  IMAD.MOV.U32 R19, RZ, RZ, R0 ;  /* 0x000000ffff137224 */ /* 0x008fc600078e0000 */
[----:B------:R-:W3:Y:S04]  /*4dd60*/  LDL.LU R0, [R1+0x218c] ;  /* 0x00218c0001007983 */ /* 0x000ee80000300800 */
        /* <DEDUP_REMOVED lines=8> */
[----:B0-----:R-:W4:Y:S04]  /*4ddf0*/  LDL.LU R8, [R1+0x440] ;  /* 0x0004400001087983 */ /* 0x001f280000300800 */
        /* <DEDUP_REMOVED lines=25> */
[----:B---3--:R-:W-:Y:S01]  /*4df90*/  IMAD R29, R0, 0x100, R29 ;  /* 0x00000100001d7824 */ /* 0x008fe200078e021d */
        /* <DEDUP_REMOVED lines=15> */
[----:B------:R-:W-:Y:S04]  /*4e090*/  STL.64 [R1+0x60], R16 ;  /* 0x0000601001007387 */ /* 0x000fe80000100a00 */
[----:B------:R0:W-:Y:S04]  /*4e0a0*/  STL.64 [R1+0x68], R18 ;  /* 0x0000681201007387 */ /* 0x0001e80000100a00 */
[----:B0-----:R-:W4:Y:S04]  /*4e0b0*/  LDL.LU.64 R18, [R1+0x26d8] ;  /* 0x0026d80001127983 */ /* 0x001f280000300a00 */
[----:B------:R-:W2:Y:S04]  /*4e0c0*/  LDL.LU.64 R16, [R1+0x26d0] ;  /* 0x0026d00001107983 */ /* 0x000ea80000300a00 */
[----:B------:R-:W2:Y:S04]  /*4e0d0*/  LDL.LU R20, [R1+0x21a8] ;  /* 0x0021a80001147983 */ /* 0x000ea80000300800 */
[----:B------:R-:W2:Y:S01]  /*4e0e0*/  LDL.LU R21, [R1+0x21a4] ;  /* 0x0021a40001157983 */ /* 0x000ea20000300800 */
[----:B----4-:R-:W-:-:S15]  /*4e0f0*/  HMMA.16816.F32 R8, R12, R18, R8 ;  /* 0x000000120c08723c */ /* 0x010fde0000001808 */
[----:B------:R-:W-:-:S04]  /*4e100*/  NOP ;  /* 0x0000000000007918 */ /* 0x000fc80000000000 */
[----:B------:R-:W-:Y:S04]  /*4e110*/  STL.64 [R1+0x50], R8 ;  /* 0x0000500801007387 */ /* 0x000fe80000100a00 */
[----:B------:R0:W-:Y:S04]  /*4e120*/  STL.64 [R1+0x58], R10 ;  /* 0x0000580a01007387 */ /* 0x0001e80000100a00 */
[----:B0-----:R-:W2:Y:S04]  /*4e130*/  LDL.LU.64 R10, [R1+0x26c8] ;  /* 0x0026c800010a7983 */ /* 0x001ea80000300a00 */
[----:B------:R-:W2:Y:S04]  /*4e140*/  LDL.LU.64 R8, [R1+0x26c0] ;  /* 0x0026c00001087983 */ /* 0x000ea80000300a00 */
        /* <DEDUP_REMOVED lines=12> */
[----:B------:R-:W-:Y:S01]  /*4e210*/  STL.64 [R1+0x30], R4 ;  /* 0x0000300401007387 */ /* 0x000fe20000100a00 */
[----:B------:R-:W-:-:S03]  /*4e220*/  IMAD.MOV.U32 R0, RZ, RZ, R7 ;  /* 0x000000ffff007224 */ /* 0x000fc600078e0007 */
[----:B------:R0:W-:Y:S04]  /*4e230*/  STL [R1+0x38], R6 ;  /* 0x0000380601007387 */ /* 0x0001e80000100800 */
[----:B0-----:R-:W3:Y:S04]  /*4e240*/  LDL.LU.64 R6, [R1+0x26a8] ;  /* 0x0026a80001067983 */ /* 0x001ee80000300a00 */
[----:B------:R-:W3:Y:S04]  /*4e250*/  LDL.LU.64 R4, [R1+0x26a0] ;  /* 0x0026a00001047983 */ /* 0x000ee80000300a00 */
[----:B------:R-:W-:Y:S01]  /*4e260*/  STL [R1+0x23c8], R0 ;  /* 0x0023c80001007387 */ /* 0x000fe20000100800 */
[----:B---3--:R-:W-:Y:S03]  /*4e270*/  HMMA.16816.F32 R8, R12, R8, R4 ;  /* 0x000000080c08723c */ /* 0x008fe60000001804 */
[----:B------:R-:W2:Y:S04]  /*4e280*/  LDL.LU.64 R6, [R1+0x2698] ;  /* 0x0026980001067983 */ /* 0x000ea80000300a00 */
[----:B------:R-:W3:-:S12]  /*4e290*/  LDL.LU.64 R4, [R1+0x2690] ;  /* 0x0026900001047983 */ /* 0x000ed80000300a00 */
        /* <DEDUP_REMOVED lines=8> */
[----:B------:R-:W-:Y:S01]  /*4e320*/  STL.64 [R1+0x10], R24 ;  /* 0x0000101801007387 */ /* 0x000fe20000100a00 */
[----:B------:R-:W-:-:S03]  /*4e330*/  IMAD.MOV.U32 R0, RZ, RZ, R27 ;  /* 0x000000ffff007224 */ /* 0x000fc600078e001b */
[----:B------:R0:W-:Y:S04]  /*4e340*/  STL [R1+0x18], R26 ;  /* 0x0000181a01007387 */ /* 0x0001e80000100800 */
[----:B0-----:R-:W2:Y:S04]  /*4e350*/  LDL.LU.64 R26, [R1+0x2688] ;  /* 0x00268800011a7983 */ /* 0x001ea80000300a00 */
[----:B------:R-:W2:Y:S01]  /*4e360*/  LDL.LU.64 R24, [R1+0x2680] ;  /* 0x0026800001187983 */ /* 0x000ea20000300a00 */
[----:B---3--:R-:W-:Y:S03]  /*4e370*/  HMMA.16816.F32 R8, R12, R4, R8 ;  /* 0x000000040c08723c */ /* 0x008fe60000001808 */
[----:B------:R-:W-:-:S15]  /*4e380*/  STL [R1+0x2410], R0 ;  /* 0x0024100001007387 */ /* 0x000fde0000100800 */
[----:B------:R-:W-:Y:S01]  /*4e390*/  NOP ;  /* 0x0000000000007918 */ /* 0x000fe20000000000 */
[----:B------:R-:W-:Y:S04]  /*4e3a0*/  STL.64 [R1], R8 ;  /* 0x0000000801007387 */ /* 0x000fe80000100a00 */
        /* <DEDUP_REMOVED lines=9> */
[----:B------:R-:W-:Y:S01]  /*4e440*/  IMAD R6, R21, 0x100, R20 ;  /* 0x0000010015067824 */ /* 0x000fe200078e0214 */
[----:B------:R-:W-:Y:S01]  /*4e450*/  F2FP.F16.E5M2.UNPACK_B R21, R22.H1 ;  /* 0x00000016ff15723e */ /* 0x000fe200030004ff */
[----:B------:R-:W-:Y:S01]  /*4e460*/  IMAD R4, R17, 0x100, R16 ;  /* 0x0000010011047824 */ /* 0x000fe200078e0210 */
        /* <DEDUP_REMOVED lines=9> */
[----:B----4-:R-:W-:-:S03]  /*4e500*/  IMAD R5, R19, 0x100, R18 ;  /* 0x0000010013057824 */ /* 0x010fc600078e0212 */
        /* <DEDUP_REMOVED lines=9> */
[----:B------:R-:W-:-:S02]  /*4e5a0*/  F2FP.F16.E5M2.UNPACK_B R20, R23.H1 ;  /* 0x00000017ff14723e */ /* 0x000fc400030004ff */
        /* <DEDUP_REMOVED lines=10> */
[----:B------:R-:W-:Y:S01]  /*4e650*/  F2FP.F16.E5M2.UNPACK_B R15, R7 ;  /* 0x00000007ff0f723e */ /* 0x000fe200020004ff */
        /* <DEDUP_REMOVED lines=16> */
[----:B----4-:R-:W-:Y:S01]  /*4e760*/  F2FP.F16.E5M2.UNPACK_B R19, R19.H1 ;  /* 0x00000013ff13723e */ /* 0x010fe200030004ff */
[----:B------:R-:W4:Y:S04]  /*4e770*/  LDL.LU R29, [R1+0x76c] ;  /* 0x00076c00011d7983 */ /* 0x000f280000300800 */
        /* <DEDUP_REMOVED lines=14> */
[----:B------:R-:W-:-:S07]  /*4e860*/  F2FP.F16.E5M2.UNPACK_B R17, R17.H1 ;  /* 0x00000011ff11723e */ /* 0x000fce00030004ff */
        /* <DEDUP_REMOVED lines=13> */
[----:B---3--:R-:W-:Y:S02]  /*4e940*/  F2FP.F16.E5M2.UNPACK_B R11, R11.H1 ;  /* 0x0000000bff0b723e */ /* 0x008fe400030004ff */
        /* <DEDUP_REMOVED lines=9> */
[----:B--2---:R-:W-:-:S15]  /*4e9e0*/  HMMA.16816.F32 R16, R12, R8, R16 ;  /* 0x000000080c10723c */ /* 0x004fde0000001810 */
[----:B------:R-:W-:-:S04]  /*4e9f0*/  NOP ;  /* 0x0000000000007918 */ /* 0x000fc80000000000 */
[----:B------:R-:W-:Y:S04]  /*4ea00*/  STL.64 [R1+0x6c0], R16 ;  /* 0x0006c01001007387 */ /* 0x000fe80000100a00 */
[----:B------:R0:W-:Y:S04]  /*4ea10*/  STL.64 [R1+0x6c8], R18 ;  /* 0x0006c81201007387 */ /* 0x0001e80000100a00 */
[----:B------:R-:W2:Y:S01]  /*4ea20*/  LDL.LU R0, [R1+0x21ec] ;  /* 0x0021ec0001007983 */ /* 0x000ea20000300800 */
[----:B-1----:R-:W-:Y:S02]  /*4ea30*/  F2FP.F16.E5M2.UNPACK_B R6, R2.H1 ;  /* 0x00000002ff06723e */ /* 0x002fe400030004ff */
[----:B------:R-:W-:-:S07]  /*4ea40*/  F2FP.F16.E5M2.UNPACK_B R7, R3.H1 ;  /* 0x00000003ff07723e */ /* 0x000fce00030004ff */
[----:B---3--:R-:W-:Y:S01]  /*4ea50*/  HMMA.16816.F32 R8, R12, R6, R24 ;  /* 0x000000060c08723c */ /* 0x008fe20000001818 */
[----:B----4-:R-:W-:Y:S01]  /*4ea60*/  F2FP.F16.E5M2.UNPACK_B R5, R29.H1 ;  /* 0x0000001dff05723e */ /* 0x010fe200030004ff */
[----:B--2---:R-:W-:-:S15]  /*4ea70*/  STL [R1+0x2648], R0 ;  /* 0x0026480001007387 */ /* 0x004fde0000100800 */
        /* <DEDUP_REMOVED lines=383> */
[----:B------:R-:W-:Y:S01]  /*50270*/  IMAD R23, R23, 0x100, R21 ;  /* 0x0000010017177824 */ /* 0x000fe200078e0215 */
[----:B------:R-:W2:Y:S04]  /*50280*/  LDL.LU R20, [R1+0x250c] ;  /* 0x00250c0001147983 */ /* 0x000ea80000300800 */
        /* <DEDUP_REMOVED lines=9> */
[----:B------:R-:W-:Y:S02]  /*50320*/  F2FP.F16.E5M2.UNPACK_B R13, R23 ;  /* 0x00000017ff0d723e */ /* 0x000fe400020004ff */
[----:B-1----:R-:W-:Y:S02]  /*50330*/  F2FP.F16.E5M2.UNPACK_B R14, R28 ;  /* 0x0000001cff0e723e */ /* 0x002fe400020004ff */
        /* <DEDUP_REMOVED lines=237> */
[----:B------:R4:W-:Y:S04]  /*51210*/  STL.64 [R1+0x408], R18 ;  /* 0x0004081201007387 */ /* 0x0009e80000100a00 */
[----:B------:R-:W-:Y:S04]  /*51220*/  STL.64 [R1+0x2370], R10 ;  /* 0x0023700a01007387 */ /* 0x000fe80000100a00 */
[----:B------:R0:W-:Y:S01]  /*51230*/  STL.64 [R1+0x2368], R8 ;  /* 0x0023680801007387 */ /* 0x0001e20000100a00 */
[C---:B----4-:R-:W-:Y:S08]  /*51240*/  HMMA.16816.F32 R16, R12.reuse, R8, R20 ;  /* 0x000000080c10723c */ /* 0x050ff00000001814 */
[----:B0-----:R-:W-:Y:S01]  /*51250*/  HMMA.16816.F32 R8, R12, R6, R24 ;  /* 0x000000060c08723c */ /* 0x001fe20000001818 */
[----:B---3--:R-:W-:-:S10]  /*51260*/  IMAD.MOV.U32 R27, RZ, RZ, R0 ;  /* 0x000000ffff1b7224 */ /* 0x008fd400078e0000 */
[----:B------:R-:W-:Y:S04]  /*51270*/  STL.64 [R1+0x3b0], R16 ;  /* 0x0003b01001007387 */ /* 0x000fe80000100a00 */
[----:B------:R-:W-:Y:S04]  /*51280*/  STL.64 [R1+0x3b8], R18 ;  /* 0x0003b81201007387 */ /* 0x000fe80000100a00 */
[----:B------:R-:W2:Y:S04]  /*51290*/  LDL.LU R24, [R1+0x10] ;  /* 0x0000100001187983 */ /* 0x000ea80000300800 */
[----:B------:R0:W-:Y:S04]  /*512a0*/  STL.64 [R1+0x3f0], R8 ;  /* 0x0003f00801007387 */ /* 0x0001e80000100a00 */
[----:B------:R1:W-:Y:S04]  /*512b0*/  STL.64 [R1+0x3f8], R10 ;  /* 0x0003f80a01007387 */ /* 0x0003e80000100a00 */
[----:B------:R-:W2:Y:S04]  /*512c0*/  LDL.LU R25, [R1+0x14] ;  /* 0x0000140001197983 */ /* 0x000ea80000300800 */
[----:B------:R-:W3:Y:S04]  /*512d0*/  LDL.LU R26, [R1+0x18] ;  /* 0x00001800011a7983 */ /* 0x000ee80000300800 */
[----:B------:R-:W4:Y:S04]  /*512e0*/  LDL.LU R0, [R1+0x23c8] ;  /* 0x0023c80001007983 */ /* 0x000f280000300800 */
[----:B0-----:R-:W2:Y:S04]  /*512f0*/  LDL.LU R8, [R1+0x40] ;  /* 0x0000400001087983 */ /* 0x001ea80000300800 */
[----:B------:R-:W2:Y:S04]  /*51300*/  LDL.LU R9, [R1+0x44] ;  /* 0x0000440001097983 */ /* 0x000ea80000300800 */
[----:B-1----:R-:W2:Y:S04]  /*51310*/  LDL.LU R10, [R1+0x48] ;  /* 0x00004800010a7983 */ /* 0x002ea80000300800 */
        /* <DEDUP_REMOVED lines=37> */
[----:B------:R-:W-:Y:S03]  /*51570*/  HMMA.16816.F32 R20, R12, R4, R20 ;  /* 0x000000040c14723c */ /* 0x000fe60000001814 */
[----:B--2---:R-:W-:Y:S04]  /*51580*/  STL.64 [R1+0x2360], R26 ;  /* 0x0023601a01007387 */ /* 0x004fe80000100a00 */
[----:B---3--:R0:W-:Y:S04]  /*51590*/  STL.64 [R1+0x2358], R24 ;  /* 0x0023581801007387 */ /* 0x0081e80000100a00 */
[----:B0-----:R-:W2:Y:S04]  /*515a0*/  LDL.LU R24, [R1+0x30] ;  /* 0x0000300001187983 */ /* 0x001ea80000300800 */
[----:B------:R-:W2:Y:S04]  /*515b0*/  LDL.LU R25, [R1+0x34] ;  /* 0x0000340001197983 */ /* 0x000ea80000300800 */
[----:B------:R-:W2:Y:S01]  /*515c0*/  LDL.LU R26, [R1+0x38] ;  /* 0x00003800011a7983 */ /* 0x000ea20000300800 */
[----:B----4-:R-:W-:-:S03]  /*515d0*/  IMAD.MOV.U32 R27, RZ, RZ, R0 ;  /* 0x000000ffff1b7224 */ /* 0x010fc600078e0000 */
[----:B------:R-:W3:Y:S04]  /*515e0*/  LDL.LU R0, [R1+0x8b0] ;  /* 0x0008b00001007983 */ /* 0x000ee80000300800 */
[----:B------:R-:W-:Y:S04]  /*515f0*/  STL.64 [R1+0x3e0], R20 ;  /* 0x0003e01401007387 */ /* 0x000fe80000100a00 */
[----:B------:R0:W-:Y:S04]  /*51600*/  STL.64 [R1+0x3e8], R22 ;  /* 0x0003e81601007387 */ /* 0x0001e80000100a00 */
[----:B0-----:R-:W4:Y:S04]  /*51610*/  LDL.LU.64 R22, [R1+0x23c0] ;  /* 0x0023c00001167983 */ /* 0x001f280000300a00 */
[----:B------:R-:W4:Y:S01]  /*51620*/  LDL.LU.64 R20, [R1+0x23b8] ;  /* 0x0023b80001147983 */ /* 0x000f220000300a00 */
[----:B------:R-:W-:-:S02]  /*51630*/  IMAD R28, R28, 0x100, R2 ;  /* 0x000001001c1c7824 */ /* 0x000fc400078e0202 */
[----:B------:R-:W-:Y:S02]  /*51640*/  IMAD R29, R29, 0x100, R3 ;  /* 0x000001001d1d7824 */ /* 0x000fe400078e0203 */
[----:B----4-:R-:W-:Y:S02]  /*51650*/  IMAD R22, R22, 0x100, R20 ;  /* 0x0000010016167824 */ /* 0x010fe400078e0214 */
[----:B------:R-:W-:Y:S01]  /*51660*/  IMAD R23, R23, 0x100, R21 ;  /* 0x0000010017177824 */ /* 0x000fe200078e0215 */
[----:B------:R-:W4:Y:S04]  /*51670*/  LDL.LU R20, [R1+0x23b4] ;  /* 0x0023b40001147983 */ /* 0x000f280000300800 */
[----:B------:R-:W4:Y:S04]  /*51680*/  LDL.LU R21, [R1+0x23b0] ;  /* 0x0023b00001157983 */ /* 0x000f280000300800 */
[----:B------:R-:W2:Y:S04]  /*51690*/  LDL.LU R2, [R1+0x23ac] ;  /* 0x0023ac0001027983 */ /* 0x000ea80000300800 */
[----:B------:R-:W2:Y:S02]  /*516a0*/  LDL.LU R3, [R1+0x23a8] ;  /* 0x0023a80001037983 */ /* 0x000ea40000300800 */
[----:B--2---:R-:W-:Y:S02]  /*516b0*/  HMMA.16816.F32 R12, R12, R2, R16 ;  /* 0x000000020c0c723c */ /* 0x004fe40000001810 */
[----:B------:R-:W4:Y:S04]  /*516c0*/  LDL.LU.64 R18, [R1+0x23a0] ;  /* 0x0023a00001127983 */ /* 0x000f280000300a00 */
[----:B------:R-:W4:-:S13]  /*516d0*/  LDL.LU.64 R16, [R1+0x2398] ;  /* 0x0023980001107983 */ /* 0x000f1a0000300a00 */
        /* <DEDUP_REMOVED lines=42> */
[----:B------:R-:W2:-:S13]  /*51980*/  LDL.LU.64 R24, [R1+0x2348] ;  /* 0x0023480001187983 */ /* 0x000e9a0000300a00 */
        /* <DEDUP_REMOVED lines=10> */
[----:B0-----:R-:W2:Y:S04]  /*51a30*/  LDL.LU.64 R26, [R1+0x2340] ;  /* 0x00234000011a7983 */ /* 0x001ea80000300a00 */
[----:B------:R-:W2:Y:S01]  /*51a40*/  LDL.LU.64 R24, [R1+0x2338] ;  /* 0x0023380001187983 */ /* 0x000ea20000300a00 */
[----:B---3--:R-:W-:Y:S01]  /*51a50*/  HMMA.16816.F32 R8, R12, R4, R8 ;  /* 0x000000040c08723c */ /* 0x008fe20000001808 */
[----:B------:R-:W-:Y:S01]  /*51a60*/  VIADD R16, R16, 0x1 ;  /* 0x0000000110107836 */ /* 0x000fe20000000000 */
[----:B------:R-:W-:-:S02]  /*51a70*/  IADD3 R17, P2, PT, R17, UR75, RZ ;  /* 0x0000004b11117c10 */ /* 0x000fc4000ff5e0ff */
[----:B------:R-:W-:Y:S02]  /*51a80*/  IADD3 R22, P5, PT, R22, UR75, RZ ;  /* 0x0000004b16167c10 */ /* 0x000fe4000ffbe0ff */
[----:B----4-:R-:W-:Y:S02]  /*51a90*/  IADD3 R18, P3, PT, R18, UR75, RZ ;  /* 0x0000004b12127c10 */ /* 0x010fe4000ff7e0ff */
[----:B------:R-:W-:Y:S02]  /*51aa0*/  IADD3 R19, P4, PT, R19, UR75, RZ ;  /* 0x0000004b13137c10 */ /* 0x000fe4000ff9e0ff */
[----:B------:R-:W-:Y:S02]  /*51ab0*/  IADD3 R20, P6, PT, R20, UR75, RZ ;  /* 0x0000004b14147c10 */ /* 0x000fe4000ffde0ff */
[----:B------:R-:W-:Y:S02]  /*51ac0*/  IADD3 R21, P1, PT, R21, UR75, RZ ;  /* 0x0000004b15157c10 */ /* 0x000fe4000ff3e0ff */
[----:B------:R-:W-:-:S02]  /*51ad0*/  IADD3.X R29, PT, PT, R29, UR19, RZ, P2, !PT ;  /* 0x000000131d1d7c10 */ /* 0x000fc400097fe4ff */
[----:B------:R-:W-:-:S03]  /*51ae0*/  IADD3 R28, P2, PT, R28, UR75, RZ ;  /* 0x0000004b1c1c7c10 */ /* 0x000fc6000ff5e0ff */
[----:B------:R-:W-:Y:S04]  /*51af0*/  STL.64 [R1+0x320], R8 ;  /* 0x0003200801007387 */ /* 0x000fe80000100a00 */
[----:B------:R-:W-:Y:S04]  /*51b00*/  STL.64 [R1+0x328], R10 ;  /* 0x0003280a01007387 */ /* 0x000fe80000100a00 */
[----:B------:R-:W-:Y:S01]  /*51b10*/  STL [R1+0xbec], R16 ;  /* 0x000bec1001007387 */ /* 0x000fe20000100800 */
[----:B------:R-:W-:Y:S01]  /*51b20*/  IADD3.X R0, PT, PT, R0, UR19, RZ, P3, !PT ;  /* 0x0000001300007c10 */ /* 0x000fe20009ffe4ff */
[----:B--2---:R-:W-:-:S15]  /*51b30*/  HMMA.16816.F32 R4, R12, R2, R24 ;  /* 0x000000020c04723c */ /* 0x004fde0000001818 */
[----:B------:R-:W-:-:S04]  /*51b40*/  NOP ;  /* 0x0000000000007918 */ /* 0x000fc80000000000 */
[----:B------:R-:W-:Y:S04]  /*51b50*/  STL.64 [R1+0x340], R4 ;  /* 0x0003400401007387 */ /* 0x000fe80000100a00 */
[----:B------:R-:W-:Y:S04]  /*51b60*/  STL.64 [R1+0x348], R6 ;  /* 0x0003480601007387 */ /* 0x000fe80000100a00 */
[----:B------:R-:W-:Y:S04]  /*51b70*/  STL [R1+0x8ac], R17 ;  /* 0x0008ac1101007387 */ /* 0x000fe80000100800 */
[----:B------:R0:W-:Y:S04]  /*51b80*/  STL [R1+0x8c4], R22 ;  /* 0x0008c41601007387 */ /* 0x0001e80000100800 */
[----:B------:R-:W-:Y:S04]  /*51b90*/  STL [R1+0x8b4], R18 ;  /* 0x0008b41201007387 */ /* 0x000fe80000100800 */
[----:B0-----:R-:W2:Y:S04]  /*51ba0*/  LDL.LU R22, [R1+0x8b8] ;  /* 0x0008b80001167983 */ /* 0x001ea80000300800 */
[----:B------:R-:W-:Y:S04]  /*51bb0*/  STL [R1+0x8bc], R19 ;  /* 0x0008bc1301007387 */ /* 0x000fe80000100800 */
[----:B------:R-:W-:Y:S04]  /*51bc0*/  STL [R1+0x14c4], R20 ;  /* 0x0014c41401007387 */ /* 0x000fe80000100800 */
[----:B------:R-:W-:Y:S04]  /*51bd0*/  STL [R1+0x14bc], R21 ;  /* 0x0014bc1501007387 */ /* 0x000fe80000100800 */
[----:B------:R-:W3:Y:S04]  /*51be0*/  LDL.LU R12, [R1+0x14a4] ;  /* 0x0014a400010c7983 */ /* 0x000ee80000300800 */
[----:B------:R-:W-:Y:S04]  /*51bf0*/  STL [R1+0x8a8], R29 ;  /* 0x0008a81d01007387 */ /* 0x000fe80000100800 */
[----:B------:R-:W4:Y:S04]  /*51c00*/  LDL.LU R13, [R1+0x8c0] ;  /* 0x0008c000010d7983 */ /* 0x000f280000300800 */
[----:B------:R-:W-:Y:S04]  /*51c10*/  STL [R1+0x14b4], R28 ;  /* 0x0014b41c01007387 */ /* 0x000fe80000100800 */
[----:B------:R-:W4:Y:S04]  /*51c20*/  LDL.LU R14, [R1+0x149c] ;  /* 0x00149c00010e7983 */ /* 0x000f280000300800 */
[----:B------:R0:W-:Y:S04]  /*51c30*/  STL [R1+0x8b0], R0 ;  /* 0x0008b00001007387 */ /* 0x0001e80000100800 */
[----:B------:R-:W4:Y:S04]  /*51c40*/  LDL.LU R15, [R1+0x14c0] ;  /* 0x0014c000010f7983 */ /* 0x000f280000300800 */
[----:B------:R-:W4:Y:S04]  /*51c50*/  LDL.LU R2, [R1+0x1494] ;  /* 0x0014940001027983 */ /* 0x000f280000300800 */
[----:B------:R-:W4:Y:S04]  /*51c60*/  LDL.LU R3, [R1+0x14b8] ;  /* 0x0014b80001037983 */ /* 0x000f280000300800 */
[----:B------:R-:W4:Y:S04]  /*51c70*/  LDL.LU R24, [R1+0x148c] ;  /* 0x00148c0001187983 */ /* 0x000f280000300800 */
[----:B------:R-:W4:Y:S04]  /*51c80*/  LDL.LU R25, [R1+0x14b0] ;  /* 0x0014b00001197983 */ /* 0x000f280000300800 */
[----:B------:R-:W4:Y:S04]  /*51c90*/  LDL.LU R26, [R1+0x1484] ;  /* 0x00148400011a7983 */ /* 0x000f280000300800 */
[----:B0-----:R-:W4:Y:S01]  /*51ca0*/  LDL.LU R0, [R1+0x14a8] ;  /* 0x0014a80001007983 */ /* 0x001f220000300800 */
[----:B------:R-:W-:-:S03]  /*51cb0*/  IADD3 R23, P3, PT, R23, UR75, RZ ;  /* 0x0000004b17177c10 */ /* 0x000fc6000ff7e0ff */
[----:B------:R-:W4:Y:S04]  /*51cc0*/  LDL.LU R27, [R1+0x147c] ;  /* 0x00147c00011b7983 */ /* 0x000f280000300800 */
[----:B------:R-:W4:Y:S04]  /*51cd0*/  LDL.LU R4, [R1+0x14a0] ;  /* 0x0014a00001047983 */ /* 0x000f280000300800 */
[----:B------:R-:W4:Y:S04]  /*51ce0*/  LDL.LU R5, [R1+0x1474] ;  /* 0x0014740001057983 */ /* 0x000f280000300800 */
[----:B------:R0:W-:Y:S04]  /*51cf0*/  STL [R1+0x14ac], R23 ;  /* 0x0014ac1701007387 */ /* 0x0001e80000100800 */
[----:B------:R-:W4:Y:S04]  /*51d00*/  LDL.LU R6, [R1+0x1498] ;  /* 0x0014980001067983 */ /* 0x000f280000300800 */
[----:B------:R-:W4:Y:S04]  /*51d10*/  LDL.LU R7, [R1+0x146c] ;  /* 0x00146c0001077983 */ /* 0x000f280000300800 */
[----:B------:R-:W4:Y:S04]  /*51d20*/  LDL.LU R8, [R1+0x1490] ;  /* 0x0014900001087983 */ /* 0x000f280000300800 */
[----:B------:R-:W4:Y:S04]  /*51d30*/  LDL.LU R9, [R1+0x1464] ;  /* 0x0014640001097983 */ /* 0x000f280000300800 */
[----:B------:R-:W4:Y:S01]  /*51d40*/  LDL.LU R10, [R1+0x1488] ;  /* 0x00148800010a7983 */ /* 0x000f220000300800 */
[----:B------:R-:W-:-:S03]  /*51d50*/  ISETP.NE.U32.AND P0, PT, R16, UR25, PT ;  /* 0x0000001910007c0c */ /* 0x000fc6000bf05070 */
[----:B------:R-:W4:Y:S04]  /*51d60*/  LDL.LU R11, [R1+0x145c] ;  /* 0x00145c00010b7983 */ /* 0x000f280000300800 */
[----:B------:R-:W4:Y:S04]  /*51d70*/  LDL.LU R16, [R1+0x1480] ;  /* 0x0014800001107983 */ /* 0x000f280000300800 */
[----:B------:R-:W4:Y:S04]  /*51d80*/  LDL.LU R17, [R1+0x1454] ;  /* 0x0014540001117983 */ /* 0x000f280000300800 */
[----:B------:R-:W4:Y:S04]  /*51d90*/  LDL.LU R18, [R1+0x1478] ;  /* 0x0014780001127983 */ /* 0x000f280000300800 */
[----:B------:R-:W4:Y:S04]  /*51da0*/  LDL.LU R19, [R1+0x144c] ;  /* 0x00144c0001137983 */ /* 0x000f280000300800 */
[----:B0-----:R-:W4:Y:S04]  /*51db0*/  LDL.LU R23, [R1+0x1470] ;  /* 0x0014700001177983 */ /* 0x001f280000300800 */
[----:B------:R-:W4:Y:S04]  /*51dc0*/  LDL.LU R20, [R1+0x1444] ;  /* 0x0014440001147983 */ /* 0x000f280000300800 */
[----:B------:R-:W4:Y:S04]  /*51dd0*/  LDL.LU R21, [R1+0x1468] ;  /* 0x0014680001157983 */ /* 0x000f280000300800 */
[----:B------:R-:W4:Y:S01]  /*51de0*/  LDL.LU R29, [R1+0x143c] ;  /* 0x00143c00011d7983 */ /* 0x000f220000300800 */
[----:B--2---:R-:W-:-:S05]  /*51df0*/  IADD3.X R22, PT, PT, R22, UR19, RZ, P4, !PT ;  /* 0x0000001316167c10 */ /* 0x004fca000a7fe4ff */
[----:B------:R0:W-:Y:S04]  /*51e00*/  STL [R1+0x8b8], R22 ;  /* 0x0008b81601007387 */ /* 0x0001e80000100800 */
[----:B------:R-:W2:Y:S01]  /*51e10*/  LDL.LU R28, [R1+0x1460] ;  /* 0x00146000011c7983 */ /* 0x000ea20000300800 */
[----:B---3--:R-:W-:Y:S02]  /*51e20*/  IADD3 R12, P4, PT, R12, UR75, RZ ;  /* 0x0000004b0c0c7c10 */ /* 0x008fe4000ff9e0ff */
[----:B----4-:R-:W-:Y:S02]  /*51e30*/  IADD3.X R13, PT, PT, R13, UR19, RZ, P5, !PT ;  /* 0x000000130d0d7c10 */ /* 0x010fe4000affe4ff */
[----:B------:R-:W-:Y:S02]  /*51e40*/  IADD3 R14, P5, PT, R14, UR75, RZ ;  /* 0x0000004b0e0e7c10 */ /* 0x000fe4000ffbe0ff */
[----:B------:R-:W-:Y:S01]  /*51e50*/  IADD3.X R15, PT, PT, R15, UR19, RZ, P6, !PT ;  /* 0x000000130f0f7c10 */ /* 0x000fe2000b7fe4ff */
[----:B0-----:R-:W3:Y:S01]  /*51e60*/  LDL.LU R22, [R1+0x1434] ;  /* 0x0014340001167983 */ /* 0x001ee20000300800 */
[----:B------:R-:W-:-:S03]  /*51e70*/  IADD3 R2, P6, PT, R2, UR75, RZ ;  /* 0x0000004b02027c10 */ /* 0x000fc6000ffde0ff */
[----:B------:R-:W-:Y:S01]  /*51e80*/  STL [R1+0x14a4], R12 ;  /* 0x0014a40c01007387 */ /* 0x000fe20000100800 */
[----:B------:R-:W-:-:S03]  /*51e90*/  IADD3.X R3, PT, PT, R3, UR19, RZ, P1, !PT ;  /* 0x0000001303037c10 */ /* 0x000fc60008ffe4ff */
[----:B------:R-:W-:Y:S01]  /*51ea0*/  STL [R1+0x8c0], R13 ;  /* 0x0008c00d01007387 */ /* 0x000fe20000100800 */
[----:B------:R-:W-:-:S03]  /*51eb0*/  IADD3 R24, P1, PT, R24, UR75, RZ ;  /* 0x0000004b18187c10 */ /* 0x000fc6000ff3e0ff */
[----:B------:R-:W-:Y:S01]  /*51ec0*/  STL [R1+0x149c], R14 ;  /* 0x00149c0e01007387 */ /* 0x000fe20000100800 */
[----:B------:R-:W-:-:S03]  /*51ed0*/  IADD3.X R0, PT, PT, R0, UR19, RZ, P3, !PT ;  /* 0x0000001300007c10 */ /* 0x000fc60009ffe4ff */
[----:B------:R-:W-:Y:S01]  /*51ee0*/  STL [R1+0x14c0], R15 ;  /* 0x0014c00f01007387 */ /* 0x000fe20000100800 */
[----:B------:R-:W-:-:S03]  /*51ef0*/  IADD3.X R25, PT, PT, R25, UR19, RZ, P2, !PT ;  /* 0x0000001319197c10 */ /* 0x000fc600097fe4ff */
[----:B------:R-:W-:Y:S04]  /*51f00*/  STL [R1+0x1494], R2 ;  /* 0x0014940201007387 */ /* 0x000fe80000100800 */
[----:B------:R-:W-:Y:S04]  /*51f10*/  STL [R1+0x14b8], R3 ;  /* 0x0014b80301007387 */ /* 0x000fe80000100800 */
[----:B------:R-:W-:Y:S04]  /*51f20*/  STL [R1+0x148c], R24 ;  /* 0x00148c1801007387 */ /* 0x000fe80000100800 */
[----:B------:R0:W-:Y:S04]  /*51f30*/  STL [R1+0x14a8], R0 ;  /* 0x0014a80001007387 */ /* 0x0001e80000100800 */
[----:B------:R-:W-:Y:S04]  /*51f40*/  STL [R1+0x14b0], R25 ;  /* 0x0014b01901007387 */ /* 0x000fe80000100800 */
[----:B0-----:R-:W4:Y:S01]  /*51f50*/  LDL.LU R0, [R1+0x1458] ;  /* 0x0014580001007983 */ /* 0x001f220000300800 */
[----:B------:R-:W-:-:S02]  /*51f60*/  IADD3 R26, P2, PT, R26, UR75, RZ ;  /* 0x0000004b1a1a7c10 */ /* 0x000fc4000ff5e0ff */
[----:B------:R-:W-:Y:S02]  /*51f70*/  IADD3 R27, P3, PT, R27, UR75, RZ ;  /* 0x0000004b1b1b7c10 */ /* 0x000fe4000ff7e0ff */
[----:B------:R-:W-:Y:S02]  /*51f80*/  IADD3.X R4, PT, PT, R4, UR19, RZ, P4, !PT ;  /* 0x0000001304047c10 */ /* 0x000fe4000a7fe4ff */
[----:B------:R-:W-:Y:S02]  /*51f90*/  IADD3 R5, P4, PT, R5, UR75, RZ ;  /* 0x0000004b05057c10 */ /* 0x000fe4000ff9e0ff */
[----:B------:R-:W-:Y:S01]  /*51fa0*/  IADD3.X R6, PT, PT, R6, UR19, RZ, P5, !PT ;  /* 0x0000001306067c10 */ /* 0x000fe2000affe4ff */
[----:B------:R-:W-:Y:S01]  /*51fb0*/  STL [R1+0x1484], R26 ;  /* 0x0014841a01007387 */ /* 0x000fe20000100800 */
        /* <DEDUP_REMOVED lines=26> */
[----:B------:R-:W-:Y:S01]  /*52160*/  IADD3 R29, P5, PT, R29, UR75, RZ ;  /* 0x0000004b1d1d7c10 */ /* 0x000fe2000ffbe0ff */
[----:B------:R-:W-:Y:S04]  /*52170*/  STL [R1+0x144c], R19 ;  /* 0x00144c1301007387 */ /* 0x000fe80000100800 */
[----:B------:R-:W-:Y:S04]  /*52180*/  STL [R1+0x1444], R20 ;  /* 0x0014441401007387 */ /* 0x000fe80000100800 */
[----:B------:R-:W-:Y:S04]  /*52190*/  STL [R1+0x1468], R21 ;  /* 0x0014681501007387 */ /* 0x000fe80000100800 */
[----:B------:R-:W4:Y:S04]  /*521a0*/  LDL.LU R12, [R1+0x1450] ;  /* 0x00145000010c7983 */ /* 0x000f280000300800 */
[----:B------:R-:W-:Y:S04]  /*521b0*/  STL [R1+0x143c], R29 ;  /* 0x00143c1d01007387 */ /* 0x000fe80000100800 */
[----:B------:R-:W4:Y:S01]  /*521c0*/  LDL.LU R13, [R1+0x1424] ;  /* 0x00142400010d7983 */ /* 0x000f220000300800 */
[----:B--2---:R-:W-:-:S05]  /*521d0*/  IADD3.X R28, PT, PT, R28, UR19, RZ, P6, !PT ;  /* 0x000000131c1c7c10 */ /* 0x004fca000b7fe4ff */
[----:B------:R-:W-:Y:S04]  /*521e0*/  STL [R1+0x1460], R28 ;  /* 0x0014601c01007387 */ /* 0x000fe80000100800 */
[----:B------:R-:W2:Y:S01]  /*521f0*/  LDL.LU R14, [R1+0x1448] ;  /* 0x00144800010e7983 */ /* 0x000ea20000300800 */
[----:B---3--:R-:W-:-:S05]  /*52200*/  IADD3 R22, P6, PT, R22, UR75, RZ ;  /* 0x0000004b16167c10 */ /* 0x008fca000ffde0ff */
[----:B------:R0:W-:Y:S04]  /*52210*/  STL [R1+0x1434], R22 ;  /* 0x0014341601007387 */ /* 0x0001e80000100800 */
[----:B------:R-:W3:Y:S04]  /*52220*/  LDL.LU R15, [R1+0x141c] ;  /* 0x00141c00010f7983 */ /* 0x000ee80000300800 */
[----:B------:R-:W3:Y:S04]  /*52230*/  LDL.LU R2, [R1+0x1440] ;  /* 0x0014400001027983 */ /* 0x000ee80000300800 */
[----:B------:R-:W3:Y:S04]  /*52240*/  LDL.LU R3, [R1+0x1414] ;  /* 0x0014140001037983 */ /* 0x000ee80000300800 */
[----:B------:R-:W3:Y:S04]  /*52250*/  LDL.LU R24, [R1+0x1438] ;  /* 0x0014380001187983 */ /* 0x000ee80000300800 */
[----:B------:R-:W3:Y:S04]  /*52260*/  LDL.LU R25, [R1+0x140c] ;  /* 0x00140c0001197983 */ /* 0x000ee80000300800 */
[----:B------:R-:W3:Y:S04]  /*52270*/  LDL.LU R26, [R1+0x1430] ;  /* 0x00143000011a7983 */ /* 0x000ee80000300800 */
[----:B0-----:R-:W3:Y:S04]  /*52280*/  LDL.LU R22, [R1+0x1404] ;  /* 0x0014040001167983 */ /* 0x001ee80000300800 */
[----:B------:R-:W3:Y:S04]  /*52290*/  LDL.LU R27, [R1+0x1428] ;  /* 0x00142800011b7983 */ /* 0x000ee80000300800 */
[----:B------:R-:W3:Y:S04]  /*522a0*/  LDL.LU R4, [R1+0x13fc] ;  /* 0x0013fc0001047983 */ /* 0x000ee80000300800 */
[----:B------:R-:W3:Y:S01]  /*522b0*/  LDL.LU R5, [R1+0x1420] ;  /* 0x0014200001057983 */ /* 0x000ee20000300800 */
[----:B----4-:R-:W-:-:S05]  /*522c0*/  IADD3.X R0, PT, PT, R0, UR19, RZ, P1, !PT ;  /* 0x0000001300007c10 */ /* 0x010fca0008ffe4ff */
[----:B------:R0:W-:Y:S04]  /*522d0*/  STL [R1+0x1458], R0 ;  /* 0x0014580001007387 */ /* 0x0001e80000100800 */
        /* <DEDUP_REMOVED lines=14> */
[----:B------:R-:W-:-:S05]  /*523c0*/  IADD3 R23, P1, PT, R23, UR75, RZ ;  /* 0x0000004b17177c10 */ /* 0x000fca000ff3e0ff */
[----:B------:R0:W-:Y:S04]  /*523d0*/  STL [R1+0x142c], R23 ;  /* 0x00142c1701007387 */ /* 0x0001e80000100800 */
[----:B------:R-:W4:Y:S04]  /*523e0*/  LDL.LU R28, [R1+0x13bc] ;  /* 0x0013bc00011c7983 */ /* 0x000f280000300800 */
[----:B0-----:R-:W4:Y:S01]  /*523f0*/  LDL.LU R23, [R1+0x13e0] ;  /* 0x0013e00001177983 */ /* 0x001f220000300800 */
[----:B------:R-:W-:Y:S02]  /*52400*/  IADD3.X R12, PT, PT, R12, UR19, RZ, P2, !PT ;  /* 0x000000130c0c7c10 */ /* 0x000fe400097fe4ff */
[----:B------:R-:W-:-:S03]  /*52410*/  IADD3 R13, P2, PT, R13, UR75, RZ ;  /* 0x0000004b0d0d7c10 */ /* 0x000fc6000ff5e0ff */
[----:B------:R-:W-:Y:S04]  /*52420*/  STL [R1+0x1450], R12 ;  /* 0x0014500c01007387 */ /* 0x000fe80000100800 */
[----:B------:R-:W-:Y:S01]  /*52430*/  STL [R1+0x1424], R13 ;  /* 0x0014240d01007387 */ /* 0x000fe20000100800 */
[----:B--2---:R-:W-:-:S05]  /*52440*/  IADD3.X R14, PT, PT, R14, UR19, RZ, P3, !PT ;  /* 0x000000130e0e7c10 */ /* 0x004fca0009ffe4ff */
[----:B------:R-:W-:Y:S01]  /*52450*/  STL [R1+0x1448], R14 ;  /* 0x0014480e01007387 */ /* 0x000fe20000100800 */
[----:B---3--:R-:W-:Y:S02]  /*52460*/  IADD3 R15, P3, PT, R15, UR75, RZ ;  /* 0x0000004b0f0f7c10 */ /* 0x008fe4000ff7e0ff */
[----:B------:R-:W-:Y:S02]  /*52470*/  IADD3.X R2, PT, PT, R2, UR19, RZ, P4, !PT ;  /* 0x0000001302027c10 */ /* 0x000fe4000a7fe4ff */
[----:B------:R-:W-:Y:S02]  /*52480*/  IADD3 R3, P4, PT, R3, UR75, RZ ;  /* 0x0000004b03037c10 */ /* 0x000fe4000ff9e0ff */
[----:B------:R-:W-:Y:S02]  /*52490*/  IADD3.X R24, PT, PT, R24, UR19, RZ, P5, !PT ;  /* 0x0000001318187c10 */ /* 0x000fe4000affe4ff */
[----:B------:R-:W-:Y:S01]  /*524a0*/  IADD3.X R26, PT, PT, R26, UR19, RZ, P6, !PT ;  /* 0x000000131a1a7c10 */ /* 0x000fe2000b7fe4ff */
[----:B------:R-:W-:Y:S01]  /*524b0*/  STL [R1+0x141c], R15 ;  /* 0x00141c0f01007387 */ /* 0x000fe20000100800 */
[----:B------:R-:W-:-:S02]  /*524c0*/  IADD3 R25, P5, PT, R25, UR75, RZ ;  /* 0x0000004b19197c10 */ /* 0x000fc4000ffbe0ff */
[----:B------:R-:W-:Y:S01]  /*524d0*/  IADD3 R22, P6, PT, R22, UR75, RZ ;  /* 0x0000004b16167c10 */ /* 0x000fe2000ffde0ff */
[----:B------:R-:W-:Y:S04]  /*524e0*/  STL [R1+0x1440], R2 ;  /* 0x0014400201007387 */ /* 0x000fe80000100800 */
[----:B------:R-:W-:Y:S04]  /*524f0*/  STL [R1+0x1414], R3 ;  /* 0x0014140301007387 */ /* 0x000fe80000100800 */
[----:B------:R-:W-:Y:S04]  /*52500*/  STL [R1+0x1438], R24 ;  /* 0x0014381801007387 */ /* 0x000fe80000100800 */
[----:B------:R0:W-:Y:S04]  /*52510*/  STL [R1+0x1404], R22 ;  /* 0x0014041601007387 */ /* 0x0001e80000100800 */
[----:B------:R-:W-:Y:S01]  /*52520*/  STL [R1+0x140c], R25 ;  /* 0x00140c1901007387 */ /* 0x000fe20000100800 */
[----:B------:R-:W-:-:S02]  /*52530*/  IADD3.X R27, PT, PT, R27, UR19, RZ, P1, !PT ;  /* 0x000000131b1b7c10 */ /* 0x000fc40008ffe4ff */
[----:B------:R-:W-:Y:S02]  /*52540*/  IADD3 R4, P1, PT, R4, UR75, RZ ;  /* 0x0000004b04047c10 */ /* 0x000fe4000ff3e0ff */
[----:B------:R-:W-:Y:S01]  /*52550*/  IADD3.X R5, PT, PT, R5, UR19, RZ, P2, !PT ;  /* 0x0000001305057c10 */ /* 0x000fe200097fe4ff */
[----:B0-----:R-:W2:Y:S01]  /*52560*/  LDL.LU R22, [R1+0x13b4] ;  /* 0x0013b40001167983 */ /* 0x001ea20000300800 */
[----:B----4-:R-:W-:-:S03]  /*52570*/  IADD3 R6, P2, PT, R6, UR75, RZ ;  /* 0x0000004b06067c10 */ /* 0x010fc6000ff5e0ff */
        /* <DEDUP_REMOVED lines=13> */
[----:B------:R-:W-:Y:S02]  /*52650*/  IADD3.X R17, PT, PT, R17, UR19, RZ, P6, !PT ;  /* 0x0000001311117c10 */ /* 0x000fe4000b7fe4ff */
[----:B------:R-:W-:Y:S01]  /*52660*/  IADD3.X R19, PT, PT, R19, UR19, RZ, P1, !PT ;  /* 0x0000001313137c10 */ /* 0x000fe20008ffe4ff */
[----:B------:R-:W-:Y:S01]  /*52670*/  STL [R1+0x1410], R9 ;  /* 0x0014100901007387 */ /* 0x000fe20000100800 */
[----:B------:R-:W-:-:S03]  /*52680*/  IADD3 R0, P1, PT, R0, UR75, RZ ;  /* 0x0000004b00007c10 */ /* 0x000fc6000ff3e0ff */
[----:B------:R-:W-:Y:S01]  /*52690*/  STL [R1+0x13e4], R10 ;  /* 0x0013e40a01007387 */ /* 0x000fe20000100800 */
[----:B------:R-:W-:-:S03]  /*526a0*/  IADD3 R18, P6, PT, R18, UR75, RZ ;  /* 0x0000004b12127c10 */ /* 0x000fc6000ffde0ff */
[----:B------:R-:W-:Y:S04]  /*526b0*/  STL [R1+0x1408], R11 ;  /* 0x0014080b01007387 */ /* 0x000fe80000100800 */
[----:B------:R-:W-:Y:S04]  /*526c0*/  STL [R1+0x13dc], R16 ;  /* 0x0013dc1001007387 */ /* 0x000fe80000100800 */
[----:B------:R-:W-:Y:S04]  /*526d0*/  STL [R1+0x1400], R17 ;  /* 0x0014001101007387 */ /* 0x000fe80000100800 */
[----:B------:R0:W-:Y:S04]  /*526e0*/  STL [R1+0x13cc], R0 ;  /* 0x0013cc0001007387 */ /* 0x0001e80000100800 */
[----:B------:R-:W-:Y:S04]  /*526f0*/  STL [R1+0x13d4], R18 ;  /* 0x0013d41201007387 */ /* 0x000fe80000100800 */
[----:B0-----:R-:W3:Y:S01]  /*52700*/  LDL.LU R0, [R1+0x13d8] ;  /* 0x0013d80001007983 */ /* 0x001ee20000300800 */
[----:B------:R-:W-:-:S02]  /*52710*/  IADD3.X R20, PT, PT, R20, UR19, RZ, P2, !PT ;  /* 0x0000001314147c10 */ /* 0x000fc400097fe4ff */
[----:B------:R-:W-:Y:S02]  /*52720*/  IADD3 R21, P2, PT, R21, UR75, RZ ;  /* 0x0000004b15157c10 */ /* 0x000fe4000ff5e0ff */
[----:B------:R-:W-:Y:S01]  /*52730*/  IADD3.X R29, PT, PT, R29, UR19, RZ, P3, !PT ;  /* 0x000000131d1d7c10 */ /* 0x000fe20009ffe4ff */
[----:B------:R-:W-:Y:S01]  /*52740*/  STL [R1+0x13f8], R19 ;  /* 0x0013f81301007387 */ /* 0x000fe20000100800 */
[----:B------:R-:W-:-:S03]  /*52750*/  IADD3 R28, P3, PT, R28, UR75, RZ ;  /* 0x0000004b1c1c7c10 */ /* 0x000fc6000ff7e0ff */
[----:B------:R-:W-:Y:S04]  /*52760*/  STL [R1+0x13f0], R20 ;  /* 0x0013f01401007387 */ /* 0x000fe80000100800 */
[----:B------:R-:W-:Y:S04]  /*52770*/  STL [R1+0x13c4], R21 ;  /* 0x0013c41501007387 */ /* 0x000fe80000100800 */
[----:B------:R-:W4:Y:S04]  /*52780*/  LDL.LU R12, [R1+0x13ac] ;  /* 0x0013ac00010c7983 */ /* 0x000f280000300800 */
[----:B------:R-:W-:Y:S04]  /*52790*/  STL [R1+0x13e8], R29 ;  /* 0x0013e81d01007387 */ /* 0x000fe80000100800 */
[----:B------:R-:W4:Y:S01]  /*527a0*/  LDL.LU R13, [R1+0x13d0] ;  /* 0x0013d000010d7983 */ /* 0x000f220000300800 */
[----:B------:R-:W-:-:S03]  /*527b0*/  IADD3.X R23, PT, PT, R23, UR19, RZ, P4, !PT ;  /* 0x0000001317177c10 */ /* 0x000fc6000a7fe4ff */
        /* <DEDUP_REMOVED lines=13> */
[----:B--2---:R-:W-:-:S05]  /*52890*/  IADD3 R22, P4, PT, R22, UR75, RZ ;  /* 0x0000004b16167c10 */ /* 0x004fca000ff9e0ff */
[----:B------:R0:W-:Y:S04]  /*528a0*/  STL [R1+0x13b4], R22 ;  /* 0x0013b41601007387 */ /* 0x0001e80000100800 */
        /* <DEDUP_REMOVED lines=12> */
[----:B------:R-:W2:Y:S04]  /*52970*/  LDL.LU R21, [R1+0x1370] ;  /* 0x0013700001157983 */ /* 0x000ea80000300800 */
[----:B------:R-:W2:Y:S01]  /*52980*/  LDL.LU R29, [R1+0x1344] ;  /* 0x00134400011d7983 */ /* 0x000ea20000300800 */
[----:B---3--:R-:W-:-:S05]  /*52990*/  IADD3.X R0, PT, PT, R0, UR19, RZ, P5, !PT ;  /* 0x0000001300007c10 */ /* 0x008fca000affe4ff */
[----:B------:R0:W-:Y:S04]  /*529a0*/  STL [R1+0x13d8], R0 ;  /* 0x0013d80001007387 */ /* 0x0001e80000100800 */
[----:B------:R-:W3:Y:S04]  /*529b0*/  LDL.LU R28, [R1+0x1368] ;  /* 0x00136800011c7983 */ /* 0x000ee80000300800 */
[----:B0-----:R-:W3:Y:S01]  /*529c0*/  LDL.LU R0, [R1+0x133c] ;  /* 0x00133c0001007983 */ /* 0x001ee20000300800 */
[----:B----4-:R-:W-:Y:S02]  /*529d0*/  IADD3 R12, P5, PT, R12, UR75, RZ ;  /* 0x0000004b0c0c7c10 */ /* 0x010fe4000ffbe0ff */
[----:B------:R-:W-:-:S02]  /*529e0*/  IADD3.X R13, PT, PT, R13, UR19, RZ, P6, !PT ;  /* 0x000000130d0d7c10 */ /* 0x000fc4000b7fe4ff */
[----:B------:R-:W-:Y:S02]  /*529f0*/  IADD3 R14, P6, PT, R14, UR75, RZ ;  /* 0x0000004b0e0e7c10 */ /* 0x000fe4000ffde0ff */
[----:B------:R-:W-:Y:S02]  /*52a00*/  IADD3.X R15, PT, PT, R15, UR19, RZ, P1, !PT ;  /* 0x000000130f0f7c10 */ /* 0x000fe40008ffe4ff */
[----:B------:R-:W-:Y:S01]  /*52a10*/  IADD3 R2, P1, PT, R2, UR75, RZ ;  /* 0x0000004b02027c10 */ /* 0x000fe2000ff3e0ff */
        /* <DEDUP_REMOVED lines=21> */
[----:B------:R-:W-:Y:S01]  /*52b70*/  STL [R1+0x137c], R5 ;  /* 0x00137c0501007387 */ /* 0x000fe20000100800 */
[----:B--2---:R-:W-:-:S02]  /*52b80*/  IADD3.X R6, PT, PT, R6, UR19, RZ, P6, !PT ;  /* 0x0000001306067c10 */ /* 0x004fc4000b7fe4ff */
        /* <DEDUP_REMOVED lines=14> */
[----:B------:R-:W-:Y:S01]  /*52c70*/  STL [R1+0x1364], R11 ;  /* 0x0013640b01007387 */ /* 0x000fe20000100800 */
[----:B------:R-:W-:-:S03]  /*52c80*/  IADD3 R19, P4, PT, R19, UR75, RZ ;  /* 0x0000004b13137c10 */ /* 0x000fc6000ff9e0ff */
[----:B------:R-:W-:Y:S04]  /*52c90*/  STL [R1+0x1388], R16 ;  /* 0x0013881001007387 */ /* 0x000fe80000100800 */
[----:B------:R-:W-:Y:S01]  /*52ca0*/  STL [R1+0x135c], R17 ;  /* 0x00135c1101007387 */ /* 0x000fe20000100800 */
[----:B------:R-:W-:-:S03]  /*52cb0*/  IADD3 R20, P5, PT, R20, UR75, RZ ;  /* 0x0000004b14147c10 */ /* 0x000fc6000ffbe0ff */
[----:B------:R0:W-:Y:S01]  /*52cc0*/  STL [R1+0x1378], R22 ;  /* 0x0013781601007387 */ /* 0x0001e20000100800 */
[----:B------:R-:W-:-:S03]  /*52cd0*/  IADD3.X R21, PT, PT, R21, UR19, RZ, P6, !PT ;  /* 0x0000001315157c10 */ /* 0x000fc6000b7fe4ff */
[----:B------:R-:W-:Y:S01]  /*52ce0*/  STL [R1+0x1380], R18 ;  /* 0x0013801201007387 */ /* 0x000fe20000100800 */
[----:B------:R-:W-:-:S03]  /*52cf0*/  IADD3 R29, P6, PT, R29, UR75, RZ ;  /* 0x0000004b1d1d7c10 */ /* 0x000fc6000ffde0ff */
[----:B0-----:R-:W2:Y:S04]  /*52d00*/  LDL.LU R22, [R1+0x1334] ;  /* 0x0013340001167983 */ /* 0x001ea80000300800 */
[----:B------:R-:W-:Y:S04]  /*52d10*/  STL [R1+0x1354], R19 ;  /* 0x0013541301007387 */ /* 0x000fe80000100800 */
[----:B------:R-:W-:Y:S04]  /*52d20*/  STL [R1+0x134c], R20 ;  /* 0x00134c1401007387 */ /* 0x000fe80000100800 */
[----:B------:R-:W-:Y:S01]  /*52d30*/  STL [R1+0x1370], R21 ;  /* 0x0013701501007387 */ /* 0x000fe20000100800 */
[----:B---3--:R-:W-:-:S03]  /*52d40*/  IADD3.X R28, PT, PT, R28, UR19, RZ, P1, !PT ;  /* 0x000000131c1c7c10 */ /* 0x008fc60008ffe4ff */
[----:B------:R-:W3:Y:S04]  /*52d50*/  LDL.LU R12, [R1+0x1358] ;  /* 0x00135800010c7983 */ /* 0x000ee80000300800 */
[----:B------:R-:W-:Y:S04]  /*52d60*/  STL [R1+0x1344], R29 ;  /* 0x0013441d01007387 */ /* 0x000fe80000100800 */
[----:B------:R-:W3:Y:S04]  /*52d70*/  LDL.LU R13, [R1+0x132c] ;  /* 0x00132c00010d7983 */ /* 0x000ee80000300800 */
[----:B------:R-:W-:Y:S04]  /*52d80*/  STL [R1+0x1368], R28 ;  /* 0x0013681c01007387 */ /* 0x000fe80000100800 */
[----:B------:R-:W3:Y:S01]  /*52d90*/  LDL.LU R14, [R1+0x1350] ;  /* 0x00135000010e7983 */ /* 0x000ee20000300800 */
[----:B------:R-:W-:-:S05]  /*52da0*/  IADD3 R0, P1, PT, R0, UR75, RZ ;  /* 0x0000004b00007c10 */ /* 0x000fca000ff3e0ff */
        /* <DEDUP_REMOVED lines=29> */
[----:B------:R-:W2:Y:S01]  /*52f80*/  LDL.LU R28, [R1+0x12c4] ;  /* 0x0012c400011c7983 */ /* 0x000ea20000300800 */
[----:B---3--:R-:W-:Y:S02]  /*52f90*/  IADD3.X R12, PT, PT, R12, UR19, RZ, P3, !PT ;  /* 0x000000130c0c7c10 */ /* 0x008fe40009ffe4ff */
[----:B------:R-:W-:Y:S02]  /*52fa0*/  IADD3 R13, P3, PT, R13, UR75, RZ ;  /* 0x0000004b0d0d7c10 */ /* 0x000fe4000ff7e0ff */
[----:B------:R-:W-:Y:S01]  /*52fb0*/  IADD3.X R14, PT, PT, R14, UR19, RZ, P4, !PT ;  /* 0x000000130e0e7c10 */ /* 0x000fe2000a7fe4ff */
[----:B0-----:R-:W3:Y:S04]  /*52fc0*/  LDL.LU R22, [R1+0x12e8] ;  /* 0x0012e80001167983 */ /* 0x001ee80000300800 */
[----:B------:R-:W-:Y:S01]  /*52fd0*/  STL [R1+0x1358], R12 ;  /* 0x0013580c01007387 */ /* 0x000fe20000100800 */
[----:B------:R-:W-:-:S02]  /*52fe0*/  IADD3 R15, P4, PT, R15, UR75, RZ ;  /* 0x0000004b0f0f7c10 */ /* 0x000fc4000ff9e0ff */
[----:B------:R-:W-:Y:S02]  /*52ff0*/  IADD3.X R2, PT, PT, R2, UR19, RZ, P5, !PT ;  /* 0x0000001302027c10 */ /* 0x000fe4000affe4ff */
[----:B------:R-:W-:Y:S01]  /*53000*/  IADD3 R3, P5, PT, R3, UR75, RZ ;  /* 0x0000004b03037c10 */ /* 0x000fe2000ffbe0ff */
[----:B------:R-:W-:Y:S01]  /*53010*/  STL [R1+0x132c], R13 ;  /* 0x00132c0d01007387 */ /* 0x000fe20000100800 */
[----:B------:R-:W-:Y:S02]  /*53020*/  IADD3.X R24, PT, PT, R24, UR19, RZ, P6, !PT ;  /* 0x0000001318187c10 */ /* 0x000fe4000b7fe4ff */
[----:B------:R-:W-:Y:S01]  /*53030*/  IADD3.X R26, PT, PT, R26, UR19, RZ, P1, !PT ;  /* 0x000000131a1a7c10 */ /* 0x000fe20008ffe4ff */
[----:B------:R-:W-:Y:S04]  /*53040*/  STL [R1+0x1350], R14 ;  /* 0x0013500e01007387 */ /* 0x000fe80000100800 */
[----:B------:R-:W-:Y:S01]  /*53050*/  STL [R1+0x1324], R15 ;  /* 0x0013240f01007387 */ /* 0x000fe20000100800 */
[----:B------:R-:W-:-:S02]  /*53060*/  IADD3 R25, P6, PT, R25, UR75, RZ ;  /* 0x0000004b19197c10 */ /* 0x000fc4000ffde0ff */
[----:B------:R-:W-:Y:S01]  /*53070*/  IADD3 R0, P1, PT, R0, UR75, RZ ;  /* 0x0000004b00007c10 */ /* 0x000fe2000ff3e0ff */
        /* <DEDUP_REMOVED lines=8> */
[----:B------:R-:W-:Y:S02]  /*53100*/  IADD3.X R5, PT, PT, R5, UR19, RZ, P3, !PT ;  /* 0x0000001305057c10 */ /* 0x000fe40009ffe4ff */
[----:B----4-:R-:W-:Y:S01]  /*53110*/  IADD3 R6, P3, PT, R6, UR75, RZ ;  /* 0x0000004b06067c10 */ /* 0x010fe2000ff7e0ff */
        /* <DEDUP_REMOVED lines=24> */
[----:B0-----:R-:W4:Y:S01]  /*532a0*/  LDL.LU R23, [R1+0x12e0] ;  /* 0x0012e00001177983 */ /* 0x001f220000300800 */
[----:B------:R-:W-:-:S02]  /*532b0*/  IADD3.X R20, PT, PT, R20, UR19, RZ, P3, !PT ;  /* 0x0000001314147c10 */ /* 0x000fc40009ffe4ff */
[----:B------:R-:W-:Y:S02]  /*532c0*/  IADD3 R21, P3, PT, R21, UR75, RZ ;  /* 0x0000004b15157c10 */ /* 0x000fe4000ff7e0ff */
[----:B------:R-:W-:Y:S01]  /*532d0*/  IADD3.X R29, PT, PT, R29, UR19, RZ, P4, !PT ;  /* 0x000000131d1d7c10 */ /* 0x000fe2000a7fe4ff */
[----:B------:R-:W-:Y:S04]  /*532e0*/  STL [R1+0x1300], R19 ;  /* 0x0013001301007387 */ /* 0x000fe80000100800 */
[----:B------:R-:W-:Y:S04]  /*532f0*/  STL [R1+0x12f8], R20 ;  /* 0x0012f81401007387 */ /* 0x000fe80000100800 */
[----:B------:R-:W-:Y:S04]  /*53300*/  STL [R1+0x12cc], R21 ;  /* 0x0012cc1501007387 */ /* 0x000fe80000100800 */
[----:B------:R-:W4:Y:S04]  /*53310*/  LDL.LU R12, [R1+0x12b4] ;  /* 0x0012b400010c7983 */ /* 0x000f280000300800 */
[----:B------:R-:W-:Y:S04]  /*53320*/  STL [R1+0x12f0], R29 ;  /* 0x0012f01d01007387 */ /* 0x000fe80000100800 */
[----:B------:R-:W4:Y:S01]  /*53330*/  LDL.LU R13, [R1+0x12d8] ;  /* 0x0012d800010d7983 */ /* 0x000f220000300800 */
[----:B--2---:R-:W-:-:S05]  /*53340*/  IADD3 R28, P4, PT, R28, UR75, RZ ;  /* 0x0000004b1c1c7c10 */ /* 0x004fca000ff9e0ff */
[----:B------:R-:W-:Y:S04]  /*53350*/  STL [R1+0x12c4], R28 ;  /* 0x0012c41c01007387 */ /* 0x000fe80000100800 */
[----:B------:R-:W2:Y:S01]  /*53360*/  LDL.LU R14, [R1+0x12ac] ;  /* 0x0012ac00010e7983 */ /* 0x000ea20000300800 */
[----:B---3--:R-:W-:-:S05]  /*53370*/  IADD3.X R22, PT, PT, R22, UR19, RZ, P5, !PT ;  /* 0x0000001316167c10 */ /* 0x008fca000affe4ff */
        /* <DEDUP_REMOVED lines=30> */
[----:B0-----:R-:W4:Y:S01]  /*53560*/  LDL.LU R23, [R1+0x1244] ;  /* 0x0012440001177983 */ /* 0x001f220000300800 */
[----:B------:R-:W-:Y:S02]  /*53570*/  IADD3 R12, P6, PT, R12, UR75, RZ ;  /* 0x0000004b0c0c7c10 */ /* 0x000fe4000ffde0ff */
[----:B------:R-:W-:-:S03]  /*53580*/  IADD3.X R13, PT, PT, R13, UR19, RZ, P1, !PT ;  /* 0x000000130d0d7c10 */ /* 0x000fc60008ffe4ff */
[----:B------:R-:W-:Y:S04]  /*53590*/  STL [R1+0x12b4], R12 ;  /* 0x0012b40c01007387 */ /* 0x000fe80000100800 */
[----:B------:R-:W-:Y:S01]  /*535a0*/  STL [R1+0x12d8], R13 ;  /* 0x0012d80d01007387 */ /* 0x000fe20000100800 */
[----:B--2---:R-:W-:-:S05]  /*535b0*/  IADD3 R14, P1, PT, R14, UR75, RZ ;  /* 0x0000004b0e0e7c10 */ /* 0x004fca000ff3e0ff */
[----:B------:R-:W-:Y:S01]  /*535c0*/  STL [R1+0x12ac], R14 ;  /* 0x0012ac0e01007387 */ /* 0x000fe20000100800 */
[----:B---3--:R-:W-:Y:S02]  /*535d0*/  IADD3.X R15, PT, PT, R15, UR19, RZ, P2, !PT ;  /* 0x000000130f0f7c10 */ /* 0x008fe400097fe4ff */
[----:B------:R-:W-:Y:S02]  /*535e0*/  IADD3 R2, P2, PT, R2, UR75, RZ ;  /* 0x0000004b02027c10 */ /* 0x000fe4000ff5e0ff */
[----:B------:R-:W-:Y:S02]  /*535f0*/  IADD3.X R3, PT, PT, R3, UR19, RZ, P3, !PT ;  /* 0x0000001303037c10 */ /* 0x000fe40009ffe4ff */
[----:B------:R-:W-:Y:S02]  /*53600*/  IADD3 R24, P3, PT, R24, UR75, RZ ;  /* 0x0000004b18187c10 */ /* 0x000fe4000ff7e0ff */
[----:B------:R-:W-:Y:S01]  /*53610*/  IADD3.X R25, PT, PT, R25, UR19, RZ, P4, !PT ;  /* 0x0000001319197c10 */ /* 0x000fe2000a7fe4ff */
[----:B------:R-:W-:Y:S04]  /*53620*/  STL [R1+0x12d0], R15 ;  /* 0x0012d00f01007387 */ /* 0x000fe80000100800 */
[----:B------:R-:W-:Y:S01]  /*53630*/  STL [R1+0x12a4], R2 ;  /* 0x0012a40201007387 */ /* 0x000fe20000100800 */
[----:B------:R-:W-:-:S03]  /*53640*/  IADD3.X R22, PT, PT, R22, UR19, RZ, P5, !PT ;  /* 0x0000001316167c10 */ /* 0x000fc6000affe4ff */
[----:B------:R-:W-:Y:S04]  /*53650*/  STL [R1+0x12c8], R3 ;  /* 0x0012c80301007387 */ /* 0x000fe80000100800 */
[----:B------:R-:W-:Y:S01]  /*53660*/  STL [R1+0x129c], R24 ;  /* 0x00129c1801007387 */ /* 0x000fe20000100800 */
[----:B------:R-:W-:-:S03]  /*53670*/  IADD3 R26, P4, PT, R26, UR75, RZ ;  /* 0x0000004b1a1a7c10 */ /* 0x000fc6000ff9e0ff */
[----:B------:R0:W-:Y:S04]  /*53680*/  STL [R1+0x12b8], R22 ;  /* 0x0012b81601007387 */ /* 0x0001e80000100800 */
[----:B------:R-:W-:Y:S01]  /*53690*/  STL [R1+0x12c0], R25 ;  /* 0x0012c01901007387 */ /* 0x000fe20000100800 */
[----:B------:R-:W-:Y:S02]  /*536a0*/  IADD3 R27, P5, PT, R27, UR75, RZ ;  /* 0x0000004b1b1b7c10 */ /* 0x000fe4000ffbe0ff */
[----:B------:R-:W-:Y:S02]  /*536b0*/  IADD3.X R4, PT, PT, R4, UR19, RZ, P6, !PT ;  /* 0x0000001304047c10 */ /* 0x000fe4000b7fe4ff */
[----:B------:R-:W-:Y:S01]  /*536c0*/  IADD3 R5, P6, PT, R5, UR75, RZ ;  /* 0x0000004b05057c10 */ /* 0x000fe2000ffde0ff */
[----:B0-----:R-:W2:Y:S04]  /*536d0*/  LDL.LU R22, [R1+0x1268] ;  /* 0x0012680001167983 */ /* 0x001ea80000300800 */
[----:B------:R-:W-:Y:S01]  /*536e0*/  STL [R1+0x1294], R26 ;  /* 0x0012941a01007387 */ /* 0x000fe20000100800 */
[----:B------:R-:W-:-:S02]  /*536f0*/  IADD3.X R6, PT, PT, R6, UR19, RZ, P1, !PT ;  /* 0x0000001306067c10 */ /* 0x000fc40008ffe4ff */
        /* <DEDUP_REMOVED lines=22> */
[----:B0-----:R-:W3:Y:S01]  /*53860*/  LDL.LU R0, [R1+0x123c] ;  /* 0x00123c0001007983 */ /* 0x001ee20000300800 */
[----:B------:R-:W-:-:S02]  /*53870*/  IADD3 R19, P5, PT, R19, UR75, RZ ;  /* 0x0000004b13137c10 */ /* 0x000fc4000ffbe0ff */
[----:B------:R-:W-:Y:S02]  /*53880*/  IADD3 R20, P6, PT, R20, UR75, RZ ;  /* 0x0000004b14147c10 */ /* 0x000fe4000ffde0ff */
[----:B------:R-:W-:Y:S02]  /*53890*/  IADD3.X R21, PT, PT, R21, UR19, RZ, P1, !PT ;  /* 0x0000001315157c10 */ /* 0x000fe40008ffe4ff */
[----:B------:R-:W-:Y:S01]  /*538a0*/  IADD3 R29, P1, PT, R29, UR75, RZ ;  /* 0x0000004b1d1d7c10 */ /* 0x000fe2000ff3e0ff */
[----:B------:R-:W-:Y:S01]  /*538b0*/  STL [R1+0x125c], R19 ;  /* 0x00125c1301007387 */ /* 0x000fe20000100800 */
[----:B----4-:R-:W-:-:S03]  /*538c0*/  IADD3.X R28, PT, PT, R28, UR19, RZ, P2, !PT ;  /* 0x000000131c1c7c10 */ /* 0x010fc600097fe4ff */
[----:B------:R-:W-:Y:S04]  /*538d0*/  STL [R1+0x1254], R20 ;  /* 0x0012541401007387 */ /* 0x000fe80000100800 */
[----:B------:R-:W-:Y:S04]  /*538e0*/  STL [R1+0x1278], R21 ;  /* 0x0012781501007387 */ /* 0x000fe80000100800 */
[----:B------:R-:W4:Y:S04]  /*538f0*/  LDL.LU R12, [R1+0x1260] ;  /* 0x00126000010c7983 */ /* 0x000f280000300800 */
[----:B------:R-:W-:Y:S04]  /*53900*/  STL [R1+0x124c], R29 ;  /* 0x00124c1d01007387 */ /* 0x000fe80000100800 */
[----:B------:R-:W4:Y:S01]  /*53910*/  LDL.LU R13, [R1+0x1234] ;  /* 0x00123400010d7983 */ /* 0x000f220000300800 */
[----:B------:R-:W-:-:S03]  /*53920*/  IADD3 R23, P2, PT, R23, UR75, RZ ;  /* 0x0000004b17177c10 */ /* 0x000fc6000ff5e0ff */
        /* <DEDUP_REMOVED lines=29> */
[----:B---3--:R-:W-:-:S05]  /*53b00*/  IADD3 R0, P3, PT, R0, UR75, RZ ;  /* 0x0000004b00007c10 */ /* 0x008fca000ff7e0ff */
[----:B------:R0:W-:Y:S04]  /*53b10*/  STL [R1+0x123c], R0 ;  /* 0x00123c0001007387 */ /* 0x0001e80000100800 */
[----:B------:R-:W3:Y:S04]  /*53b20*/  LDL.LU R28, [R1+0x11cc] ;  /* 0x0011cc00011c7983 */ /* 0x000ee80000300800 */
[----:B0-----:R-:W3:Y:S01]  /*53b30*/  LDL.LU R0, [R1+0x11f0] ;  /* 0x0011f00001007983 */ /* 0x001ee20000300800 */
[----:B----4-:R-:W-:Y:S02]  /*53b40*/  IADD3.X R12, PT, PT, R12, UR19, RZ, P4, !PT ;  /* 0x000000130c0c7c10 */ /* 0x010fe4000a7fe4ff */
[----:B------:R-:W-:-:S02]  /*53b50*/  IADD3 R13, P4, PT, R13, UR75, RZ ;  /* 0x0000004b0d0d7c10 */ /* 0x000fc4000ff9e0ff */
[----:B------:R-:W-:Y:S02]  /*53b60*/  IADD3.X R14, PT, PT, R14, UR19, RZ, P5, !PT ;  /* 0x000000130e0e7c10 */ /* 0x000fe4000affe4ff */
[----:B------:R-:W-:Y:S02]  /*53b70*/  IADD3 R15, P5, PT, R15, UR75, RZ ;  /* 0x0000004b0f0f7c10 */ /* 0x000fe4000ffbe0ff */
[----:B------:R-:W-:Y:S01]  /*53b80*/  IADD3.X R2, PT, PT, R2, UR19, RZ, P6, !PT ;  /* 0x0000001302027c10 */ /* 0x000fe2000b7fe4ff */
[----:B------:R-:W-:Y:S01]  /*53b90*/  STL [R1+0x1260], R12 ;  /* 0x0012600c01007387 */ /* 0x000fe20000100800 */
[----:B------:R-:W-:-:S03]  /*53ba0*/  IADD3 R3, P6, PT, R3, UR75, RZ ;  /* 0x0000004b03037c10 */ /* 0x000fc6000ffde0ff */
[----:B------:R-:W-:Y:S01]  /*53bb0*/  STL [R1+0x1234], R13 ;  /* 0x0012340d01007387 */ /* 0x000fe20000100800 */
[----:B------:R-:W-:Y:S02]  /*53bc0*/  IADD3.X R24, PT, PT, R24, UR19, RZ, P1, !PT ;  /* 0x0000001318187c10 */ /* 0x000fe40008ffe4ff */
[----:B------:R-:W-:Y:S01]  /*53bd0*/  IADD3.X R26, PT, PT, R26, UR19, RZ, P2, !PT ;  /* 0x000000131a1a7c10 */ /* 0x000fe200097fe4ff */
[----:B------:R-:W-:Y:S04]  /*53be0*/  STL [R1+0x1258], R14 ;  /* 0x0012580e01007387 */ /* 0x000fe80000100800 */
[----:B------:R-:W-:Y:S01]  /*53bf0*/  STL [R1+0x122c], R15 ;  /* 0x00122c0f01007387 */ /* 0x000fe20000100800 */
[----:B------:R-:W-:Y:S02]  /*53c00*/  IADD3 R23, P2, PT, R23, UR75, RZ ;  /* 0x0000004b17177c10 */ /* 0x000fe4000ff5e0ff */
[----:B------:R-:W-:Y:S01]  /*53c10*/  IADD3 R25, P1, PT, R25, UR75, RZ ;  /* 0x0000004b19197c10 */ /* 0x000fe2000ff3e0ff */
        /* <DEDUP_REMOVED lines=12> */
[----:B------:R-:W-:Y:S01]  /*53ce0*/  STL [R1+0x1230], R5 ;  /* 0x0012300501007387 */ /* 0x000fe20000100800 */
[----:B--2---:R-:W-:-:S02]  /*53cf0*/  IADD3 R6, P4, PT, R6, UR75, RZ ;  /* 0x0000004b06067c10 */ /* 0x004fc4000ff9e0ff */
[----:B------:R-:W-:Y:S02]  /*53d00*/  IADD3.X R7, PT, PT, R7, UR19, RZ, P5, !PT ;  /* 0x0000001307077c10 */ /* 0x000fe4000affe4ff */
        /* <DEDUP_REMOVED lines=16> */
[----:B------:R-:W-:Y:S01]  /*53e10*/  STL [R1+0x1210], R17 ;  /* 0x0012101101007387 */ /* 0x000fe20000100800 */
[----:B------:R-:W-:-:S03]  /*53e20*/  IADD3.X R20, PT, PT, R20, UR19, RZ, P4, !PT ;  /* 0x0000001314147c10 */ /* 0x000fc6000a7fe4ff */
[----:B------:R0:W-:Y:S01]  /*53e30*/  STL [R1+0x11dc], R22 ;  /* 0x0011dc1601007387 */ /* 0x0001e20000100800 */
[----:B------:R-:W-:-:S03]  /*53e40*/  IADD3 R21, P4, PT, R21, UR75, RZ ;  /* 0x0000004b15157c10 */ /* 0x000fc6000ff9e0ff */
[----:B------:R-:W-:Y:S01]  /*53e50*/  STL [R1+0x11e4], R18 ;  /* 0x0011e41201007387 */ /* 0x000fe20000100800 */
[----:B------:R-:W-:-:S03]  /*53e60*/  IADD3.X R29, PT, PT, R29, UR19, RZ, P5, !PT ;  /* 0x000000131d1d7c10 */ /* 0x000fc6000affe4ff */
[----:B0-----:R-:W2:Y:S04]  /*53e70*/  LDL.LU R22, [R1+0x11e8] ;  /* 0x0011e80001167983 */ /* 0x001ea80000300800 */
[----:B------:R-:W-:Y:S04]  /*53e80*/  STL [R1+0x1208], R19 ;  /* 0x0012081301007387 */ /* 0x000fe80000100800 */
[----:B------:R-:W-:Y:S04]  /*53e90*/  STL [R1+0x1200], R20 ;  /* 0x0012001401007387 */ /* 0x000fe80000100800 */
[----:B------:R-:W-:Y:S01]  /*53ea0*/  STL [R1+0x11d4], R21 ;  /* 0x0011d41501007387 */ /* 0x000fe20000100800 */
[----:B---3--:R-:W-:-:S03]  /*53eb0*/  IADD3 R28, P5, PT, R28, UR75, RZ ;  /* 0x0000004b1c1c7c10 */ /* 0x008fc6000ffbe0ff */
[----:B------:R-:W3:Y:S04]  /*53ec0*/  LDL.LU R12, [R1+0x11bc] ;  /* 0x0011bc00010c7983 */ /* 0x000ee80000300800 */
[----:B------:R-:W-:Y:S04]  /*53ed0*/  STL [R1+0x11f8], R29 ;  /* 0x0011f81d01007387 */ /* 0x000fe80000100800 */
[----:B------:R-:W3:Y:S04]  /*53ee0*/  LDL.LU R13, [R1+0x11e0] ;  /* 0x0011e000010d7983 */ /* 0x000ee80000300800 */
[----:B------:R-:W-:Y:S04]  /*53ef0*/  STL [R1+0x11cc], R28 ;  /* 0x0011cc1c01007387 */ /* 0x000fe80000100800 */
[----:B------:R-:W3:Y:S01]  /*53f00*/  LDL.LU R14, [R1+0x11b4] ;  /* 0x0011b400010e7983 */ /* 0x000ee20000300800 */
[----:B------:R-:W-:-:S05]  /*53f10*/  IADD3.X R0, PT, PT, R0, UR19, RZ, P6, !PT ;  /* 0x0000001300007c10 */ /* 0x000fca000b7fe4ff */
        /* <DEDUP_REMOVED lines=11> */
[----:B----4-:R-:W-:-:S05]  /*53fd0*/  IADD3 R23, P6, PT, R23, UR75, RZ ;  /* 0x0000004b17177c10 */ /* 0x010fca000ffde0ff */
        /* <DEDUP_REMOVED lines=19> */
[----:B------:R-:W-:Y:S02]  /*54110*/  IADD3.X R13, PT, PT, R13, UR19, RZ, P2, !PT ;  /* 0x000000130d0d7c10 */ /* 0x000fe400097fe4ff */
[----:B------:R-:W-:Y:S01]  /*54120*/  IADD3 R14, P2, PT, R14, UR75, RZ ;  /* 0x0000004b0e0e7c10 */ /* 0x000fe2000ff5e0ff */
[----:B0-----:R-:W3:Y:S04]  /*54130*/  LDL.LU R22, [R1+0x114c] ;  /* 0x00114c0001167983 */ /* 0x001ee80000300800 */
[----:B------:R-:W-:Y:S01]  /*54140*/  STL [R1+0x11bc], R12 ;  /* 0x0011bc0c01007387 */ /* 0x000fe20000100800 */
[----:B------:R-:W-:-:S02]  /*54150*/  IADD3.X R15, PT, PT, R15, UR19, RZ, P3, !PT ;  /* 0x000000130f0f7c10 */ /* 0x000fc40009ffe4ff */
[----:B------:R-:W-:Y:S02]  /*54160*/  IADD3 R2, P3, PT, R2, UR75, RZ ;  /* 0x0000004b02027c10 */ /* 0x000fe4000ff7e0ff */
[----:B------:R-:W-:Y:S01]  /*54170*/  IADD3.X R3, PT, PT, R3, UR19, RZ, P4, !PT ;  /* 0x0000001303037c10 */ /* 0x000fe2000a7fe4ff */
[----:B------:R-:W-:Y:S01]  /*54180*/  STL [R1+0x11e0], R13 ;  /* 0x0011e00d01007387 */ /* 0x000fe20000100800 */
[----:B------:R-:W-:-:S03]  /*54190*/  IADD3 R24, P4, PT, R24, UR75, RZ ;  /* 0x0000004b18187c10 */ /* 0x000fc6000ff9e0ff */
[----:B------:R-:W-:Y:S04]  /*541a0*/  STL [R1+0x11b4], R14 ;  /* 0x0011b40e01007387 */ /* 0x000fe80000100800 */
[----:B------:R-:W-:Y:S01]  /*541b0*/  STL [R1+0x11d8], R15 ;  /* 0x0011d80f01007387 */ /* 0x000fe20000100800 */
[----:B------:R-:W-:Y:S02]  /*541c0*/  IADD3.X R25, PT, PT, R25, UR19, RZ, P5, !PT ;  /* 0x0000001319197c10 */ /* 0x000fe4000affe4ff */
[----:B------:R-:W-:Y:S01]  /*541d0*/  IADD3.X R0, PT, PT, R0, UR19, RZ, P6, !PT ;  /* 0x0000001300007c10 */ /* 0x000fe2000b7fe4ff */
        /* <DEDUP_REMOVED lines=9> */
[----:B------:R-:W-:Y:S02]  /*54270*/  IADD3 R5, P1, PT, R5, UR75, RZ ;  /* 0x0000004b05057c10 */ /* 0x000fe4000ff3e0ff */
[----:B----4-:R-:W-:Y:S01]  /*54280*/  IADD3.X R6, PT, PT, R6, UR19, RZ, P2, !PT ;  /* 0x0000001306067c10 */ /* 0x010fe200097fe4ff */
        /* <DEDUP_REMOVED lines=91> */
[----:B0-----:R-:W2:Y:S04]  /*54840*/  LDL.LU R22, [R1+0x10cc] ;  /* 0x0010cc0001167983 */ /* 0x001ea80000300800 */
[----:B------:R-:W-:Y:S04]  /*54850*/  STL [R1+0x1148], R26 ;  /* 0x0011481a01007387 */ /* 0x000fe80000100800 */
[----:B------:R-:W-:Y:S01]  /*54860*/  STL [R1+0x1140], R27 ;  /* 0x0011401b01007387 */ /* 0x000fe20000100800 */
[----:B------:R-:W-:-:S02]  /*54870*/  IADD3 R6, P5, PT, R6, UR75, RZ ;  /* 0x0000004b06067c10 */ /* 0x000fc4000ffbe0ff */
        /* <DEDUP_REMOVED lines=26> */
[----:B------:R-:W-:Y:S04]  /*54a20*/  STL [R1+0x1110], R19 ;  /* 0x0011101301007387 */ /* 0x000fe80000100800 */
[----:B------:R-:W-:Y:S04]  /*54a30*/  STL [R1+0x1108], R20 ;  /* 0x0011081401007387 */ /* 0x000fe80000100800 */
[----:B------:R-:W-:Y:S01]  /*54a40*/  STL [R1+0x10dc], R21 ;  /* 0x0010dc1501007387 */ /* 0x000fe20000100800 */
[----:B----4-:R-:W-:-:S03]  /*54a50*/  IADD3 R28, P6, PT, R28, UR75, RZ ;  /* 0x0000004b1c1c7c10 */ /* 0x010fc6000ffde0ff */
[----:B------:R-:W4:Y:S04]  /*54a60*/  LDL.LU R12, [R1+0x10c4] ;  /* 0x0010c400010c7983 */ /* 0x000f280000300800 */
[----:B------:R-:W-:Y:S04]  /*54a70*/  STL [R1+0x1100], R29 ;  /* 0x0011001d01007387 */ /* 0x000fe80000100800 */
[----:B------:R-:W4:Y:S04]  /*54a80*/  LDL.LU R13, [R1+0x10e8] ;  /* 0x0010e800010d7983 */ /* 0x000f280000300800 */
[----:B------:R-:W-:Y:S04]  /*54a90*/  STL [R1+0x10d4], R28 ;  /* 0x0010d41c01007387 */ /* 0x000fe80000100800 */
[----:B------:R-:W4:Y:S01]  /*54aa0*/  LDL.LU R14, [R1+0x10bc] ;  /* 0x0010bc00010e7983 */ /* 0x000f220000300800 */
[----:B------:R-:W-:-:S05]  /*54ab0*/  IADD3.X R23, PT, PT, R23, UR19, RZ, P1, !PT ;  /* 0x0000001317177c10 */ /* 0x000fca0008ffe4ff */
        /* <DEDUP_REMOVED lines=85> */
[----:B------:R-:W-:Y:S04]  /*55010*/  STL [R1+0x1088], R21 ;  /* 0x0010881501007387 */ /* 0x000fe80000100800 */
[----:B------:R-:W2:Y:S01]  /*55020*/  LDL.LU R12, [R1+0x1070] ;  /* 0x00107000010c7983 */ /* 0x000ea20000300800 */
[----:B---3--:R-:W-:-:S03]  /*55030*/  IADD3.X R28, PT, PT, R28, UR19, RZ, P4, !PT ;  /* 0x000000131c1c7c10 */ /* 0x008fc6000a7fe4ff */
        /* <DEDUP_REMOVED lines=35> */
[----:B------:R-:W-:Y:S02]  /*55270*/  IADD3.X R12, PT, PT, R12, UR19, RZ, P6, !PT ;  /* 0x000000130c0c7c10 */ /* 0x000fe4000b7fe4ff */
[----:B---3--:R-:W-:Y:S02]  /*55280*/  IADD3 R13, P6, PT, R13, UR75, RZ ;  /* 0x0000004b0d0d7c10 */ /* 0x008fe4000ffde0ff */
[----:B------:R-:W-:Y:S01]  /*55290*/  IADD3.X R14, PT, PT, R14, UR19, RZ, P1, !PT ;  /* 0x000000130e0e7c10 */ /* 0x000fe20008ffe4ff */
[----:B0-----:R-:W3:Y:S04]  /*552a0*/  LDL.LU R22, [R1+0x1000] ;  /* 0x0010000001167983 */ /* 0x001ee80000300800 */
[----:B------:R-:W-:Y:S04]  /*552b0*/  STL [R1+0x1070], R12 ;  /* 0x0010700c01007387 */ /* 0x000fe80000100800 */
[----:B------:R-:W-:Y:S01]  /*552c0*/  STL [R1+0x1044], R13 ;  /* 0x0010440d01007387 */ /* 0x000fe20000100800 */
[----:B------:R-:W-:-:S02]  /*552d0*/  IADD3 R15, P1, PT, R15, UR75, RZ ;  /* 0x0000004b0f0f7c10 */ /* 0x000fc4000ff3e0ff */
[----:B------:R-:W-:Y:S02]  /*552e0*/  IADD3.X R2, PT, PT, R2, UR19, RZ, P2, !PT ;  /* 0x0000001302027c10 */ /* 0x000fe400097fe4ff */
[----:B------:R-:W-:Y:S02]  /*552f0*/  IADD3 R3, P2, PT, R3, UR75, RZ ;  /* 0x0000004b03037c10 */ /* 0x000fe4000ff5e0ff */
[----:B------:R-:W-:Y:S01]  /*55300*/  IADD3.X R24, PT, PT, R24, UR19, RZ, P3, !PT ;  /* 0x0000001318187c10 */ /* 0x000fe20009ffe4ff */
[----:B------:R-:W-:Y:S01]  /*55310*/  STL [R1+0x1068], R14 ;  /* 0x0010680e01007387 */ /* 0x000fe20000100800 */
[----:B------:R-:W-:-:S03]  /*55320*/  IADD3.X R26, PT, PT, R26, UR19, RZ, P4, !PT ;  /* 0x000000131a1a7c10 */ /* 0x000fc6000a7fe4ff */
        /* <DEDUP_REMOVED lines=13> */
[----:B------:R-:W-:Y:S01]  /*55400*/  STL [R1+0x1048], R27 ;  /* 0x0010481b01007387 */ /* 0x000fe20000100800 */
[----:B----4-:R-:W-:Y:S02]  /*55410*/  IADD3 R6, P6, PT, R6, UR75, RZ ;  /* 0x0000004b06067c10 */ /* 0x010fe4000ffde0ff */
        /* <DEDUP_REMOVED lines=90> */
[----:B------:R-:W-:Y:S04]  /*559c0*/  STL [R1+0xfac], R26 ;  /* 0x000fac1a01007387 */ /* 0x000fe80000100800 */
[----:B------:R-:W-:Y:S01]  /*559d0*/  STL [R1+0xfa4], R27 ;  /* 0x000fa41b01007387 */ /* 0x000fe20000100800 */
[----:B------:R-:W-:-:S02]  /*559e0*/  IADD3.X R6, PT, PT, R6, UR19, RZ, P4, !PT ;  /* 0x0000001306067c10 */ /* 0x000fc4000a7fe4ff */
        /* <DEDUP_REMOVED lines=26> */
[----:B------:R-:W-:Y:S04]  /*55b90*/  STL [R1+0xf74], R19 ;  /* 0x000f741301007387 */ /* 0x000fe80000100800 */
[----:B------:R-:W-:Y:S01]  /*55ba0*/  STL [R1+0xf6c], R20 ;  /* 0x000f6c1401007387 */ /* 0x000fe20000100800 */
[----:B----4-:R-:W-:-:S03]  /*55bb0*/  IADD3.X R28, PT, PT, R28, UR19, RZ, P5, !PT ;  /* 0x000000131c1c7c10 */ /* 0x010fc6000affe4ff */
[----:B------:R-:W-:Y:S04]  /*55bc0*/  STL [R1+0xf90], R21 ;  /* 0x000f901501007387 */ /* 0x000fe80000100800 */
[----:B------:R-:W4:Y:S04]  /*55bd0*/  LDL.LU R12, [R1+0xf78] ;  /* 0x000f7800010c7983 */ /* 0x000f280000300800 */
[----:B------:R-:W-:Y:S04]  /*55be0*/  STL [R1+0xf64], R29 ;  /* 0x000f641d01007387 */ /* 0x000fe80000100800 */
[----:B------:R-:W4:Y:S04]  /*55bf0*/  LDL.LU R13, [R1+0xf4c] ;  /* 0x000f4c00010d7983 */ /* 0x000f280000300800 */
[----:B------:R-:W-:Y:S04]  /*55c00*/  STL [R1+0xf88], R28 ;  /* 0x000f881c01007387 */ /* 0x000fe80000100800 */
[----:B------:R-:W4:Y:S01]  /*55c10*/  LDL.LU R14, [R1+0xf70] ;  /* 0x000f7000010e7983 */ /* 0x000f220000300800 */
[----:B------:R-:W-:-:S05]  /*55c20*/  IADD3 R23, P5, PT, R23, UR75, RZ ;  /* 0x0000004b17177c10 */ /* 0x000fca000ffbe0ff */
        /* <DEDUP_REMOVED lines=33> */
[----:B------:R-:W-:Y:S01]  /*55e40*/  IADD3.X R14, PT, PT, R14, UR19, RZ, P2, !PT ;  /* 0x000000130e0e7c10 */ /* 0x000fe200097fe4ff */
[----:B------:R-:W-:Y:S01]  /*55e50*/  STL [R1+0xf78], R12 ;  /* 0x000f780c01007387 */ /* 0x000fe20000100800 */
[----:B------:R-:W-:Y:S02]  /*55e60*/  IADD3 R15, P2, PT, R15, UR75, RZ ;  /* 0x0000004b0f0f7c10 */ /* 0x000fe4000ff5e0ff */
        /* <DEDUP_REMOVED lines=49> */
[----:B------:R-:W-:Y:S04]  /*56180*/  STL [R1+0xeec], R21 ;  /* 0x000eec1501007387 */ /* 0x000fe80000100800 */
[----:B------:R-:W2:Y:S01]  /*56190*/  LDL.LU R12, [R1+0xed4] ;  /* 0x000ed400010c7983 */ /* 0x000ea20000300800 */
[----:B---3--:R-:W-:-:S03]  /*561a0*/  IADD3 R28, P2, PT, R28, UR75, RZ ;  /* 0x0000004b1c1c7c10 */ /* 0x008fc6000ff5e0ff */
        /* <DEDUP_REMOVED lines=35> */
[----:B------:R-:W-:Y:S02]  /*563e0*/  IADD3 R12, P4, PT, R12, UR75, RZ ;  /* 0x0000004b0c0c7c10 */ /* 0x000fe4000ff9e0ff */
[----:B---3--:R-:W-:Y:S02]  /*563f0*/  IADD3.X R13, PT, PT, R13, UR19, RZ, P5, !PT ;  /* 0x000000130d0d7c10 */ /* 0x008fe4000affe4ff */
[----:B------:R-:W-:Y:S01]  /*56400*/  IADD3 R14, P5, PT, R14, UR75, RZ ;  /* 0x0000004b0e0e7c10 */ /* 0x000fe2000ffbe0ff */
[----:B0-----:R-:W3:Y:S04]  /*56410*/  LDL.LU R22, [R1+0xe64] ;  /* 0x000e640001167983 */ /* 0x001ee80000300800 */
[----:B------:R-:W-:Y:S04]  /*56420*/  STL [R1+0xed4], R12 ;  /* 0x000ed40c01007387 */ /* 0x000fe80000100800 */
[----:B------:R-:W-:Y:S01]  /*56430*/  STL [R1+0xef8], R13 ;  /* 0x000ef80d01007387 */ /* 0x000fe20000100800 */
[----:B------:R-:W-:-:S02]  /*56440*/  IADD3.X R15, PT, PT, R15, UR19, RZ, P6, !PT ;  /* 0x000000130f0f7c10 */ /* 0x000fc4000b7fe4ff */
[----:B------:R-:W-:Y:S02]  /*56450*/  IADD3 R2, P6, PT, R2, UR75, RZ ;  /* 0x0000004b02027c10 */ /* 0x000fe4000ffde0ff */
[----:B------:R-:W-:Y:S02]  /*56460*/  IADD3.X R3, PT, PT, R3, UR19, RZ, P1, !PT ;  /* 0x0000001303037c10 */ /* 0x000fe40008ffe4ff */
[----:B------:R-:W-:Y:S01]  /*56470*/  IADD3 R24, P1, PT, R24, UR75, RZ ;  /* 0x0000004b18187c10 */ /* 0x000fe2000ff3e0ff */
[----:B------:R-:W-:Y:S04]  /*56480*/  STL [R1+0xecc], R14 ;  /* 0x000ecc0e01007387 */ /* 0x000fe80000100800 */
[----:B------:R-:W-:Y:S01]  /*56490*/  STL [R1+0xef0], R15 ;  /* 0x000ef00f01007387 */ /* 0x000fe20000100800 */
[----:B------:R-:W-:-:S03]  /*564a0*/  IADD3.X R25, PT, PT, R25, UR19, RZ, P2, !PT ;  /* 0x0000001319197c10 */ /* 0x000fc600097fe4ff */
[----:B------:R-:W-:Y:S01]  /*564b0*/  STL [R1+0xec4], R2 ;  /* 0x000ec40201007387 */ /* 0x000fe20000100800 */
[----:B------:R-:W-:-:S03]  /*564c0*/  IADD3.X R0, PT, PT, R0, UR19, RZ, P3, !PT ;  /* 0x0000001300007c10 */ /* 0x000fc60009ffe4ff */
        /* <DEDUP_REMOVED lines=10> */
[----:B----4-:R-:W-:Y:S02]  /*56570*/  IADD3.X R6, PT, PT, R6, UR19, RZ, P5, !PT ;  /* 0x0000001306067c10 */ /* 0x010fe4000affe4ff */
        /* <DEDUP_REMOVED lines=371> */
[----:B------:R-:W-:Y:S04]  /*57cb0*/  STL [R1+0xcbc], R27 ;  /* 0x000cbc1b01007387 */ /* 0x000fe80000100800 */
[----:B------:R-:W-:Y:S01]  /*57cc0*/  STL [R1+0xce0], R4 ;  /* 0x000ce00401007387 */ /* 0x000fe20000100800 */
        /* <DEDUP_REMOVED lines=27> */
[----:B------:R-:W-:Y:S04]  /*57e80*/  STL [R1+0x2070], R20 ;  /* 0x0020701401007387 */ /* 0x000fe80000100800 */
[----:B------:R-:W-:Y:S01]  /*57e90*/  STL [R1+0xca8], R21 ;  /* 0x000ca81501007387 */ /* 0x000fe20000100800 */
[----:B----4-:R-:W-:-:S03]  /*57ea0*/  IADD3.X R28, PT, PT, R28, UR19, RZ, P2, !PT ;  /* 0x000000131c1c7c10 */ /* 0x010fc600097fe4ff */
        /* <DEDUP_REMOVED lines=277> */
[----:B------:R-:W-:Y:S04]  /*59000*/  STL [R1+0x1ef8], R21 ;  /* 0x001ef81501007387 */ /* 0x000fe80000100800 */
[----:B------:R-:W3:Y:S01]  /*59010*/  LDL.LU R12, [R1+0x1ee0] ;  /* 0x001ee000010c7983 */ /* 0x000ee20000300800 */
[----:B----4-:R-:W-:-:S03]  /*59020*/  IADD3 R28, P6, PT, R28, UR75, RZ ;  /* 0x0000004b1c1c7c10 */ /* 0x010fc6000ffde0ff */
        /* <DEDUP_REMOVED lines=36> */
[----:B------:R-:W-:Y:S02]  /*59270*/  IADD3 R12, P2, PT, R12, UR75, RZ ;  /* 0x0000004b0c0c7c10 */ /* 0x000fe4000ff5e0ff */
[----:B----4-:R-:W-:-:S02]  /*59280*/  IADD3.X R13, PT, PT, R13, UR19, RZ, P3, !PT ;  /* 0x000000130d0d7c10 */ /* 0x010fc40009ffe4ff */
[----:B------:R-:W-:Y:S01]  /*59290*/  IADD3 R14, P3, PT, R14, UR75, RZ ;  /* 0x0000004b0e0e7c10 */ /* 0x000fe2000ff7e0ff */
[----:B------:R-:W-:Y:S01]  /*592a0*/  STL [R1+0x1ee0], R12 ;  /* 0x001ee00c01007387 */ /* 0x000fe20000100800 */
[----:B------:R-:W-:Y:S02]  /*592b0*/  IADD3.X R15, PT, PT, R15, UR19, RZ, P4, !PT ;  /* 0x000000130f0f7c10 */ /* 0x000fe4000a7fe4ff */
        /* <DEDUP_REMOVED lines=235> */
[----:B------:R-:W-:Y:S04]  /*5a170*/  STL [R1+0x1dac], R21 ;  /* 0x001dac1501007387 */ /* 0x000fe80000100800 */
[----:B------:R-:W3:Y:S01]  /*5a180*/  LDL.LU R12, [R1+0x1d94] ;  /* 0x001d9400010c7983 */ /* 0x000ee20000300800 */
[----:B----4-:R-:W-:-:S03]  /*5a190*/  IADD3.X R28, PT, PT, R28, UR19, RZ, P5, !PT ;  /* 0x000000131c1c7c10 */ /* 0x010fc6000affe4ff */
        /* <DEDUP_REMOVED lines=36> */
[----:B------:R-:W-:Y:S02]  /*5a3e0*/  IADD3.X R12, PT, PT, R12, UR19, RZ, P1, !PT ;  /* 0x000000130c0c7c10 */ /* 0x000fe40008ffe4ff */
[----:B----4-:R-:W-:-:S02]  /*5a3f0*/  IADD3 R13, P1, PT, R13, UR75, RZ ;  /* 0x0000004b0d0d7c10 */ /* 0x010fc4000ff3e0ff */
[----:B------:R-:W-:Y:S01]  /*5a400*/  IADD3.X R14, PT, PT, R14, UR19, RZ, P2, !PT ;  /* 0x000000130e0e7c10 */ /* 0x000fe200097fe4ff */
[----:B------:R-:W-:Y:S04]  /*5a410*/  STL [R1+0x1d94], R12 ;  /* 0x001d940c01007387 */ /* 0x000fe80000100800 */
[----:B------:R-:W-:Y:S01]  /*5a420*/  STL [R1+0x1d68], R13 ;  /* 0x001d680d01007387 */ /* 0x000fe20000100800 */
[----:B------:R-:W-:Y:S02]  /*5a430*/  IADD3 R15, P2, PT, R15, UR75, RZ ;  /* 0x0000004b0f0f7c10 */ /* 0x000fe4000ff5e0ff */
[----:B------:R-:W-:Y:S02]  /*5a440*/  IADD3.X R2, PT, PT, R2, UR19, RZ, P3, !PT ;  /* 0x0000001302027c10 */ /* 0x000fe40009ffe4ff */
[----:B------:R-:W-:-:S02]  /*5a450*/  IADD3 R3, P3, PT, R3, UR75, RZ ;  /* 0x0000004b03037c10 */ /* 0x000fc4000ff7e0ff */
        /* <DEDUP_REMOVED lines=110> */
[----:B----4-:R-:W-:-:S02]  /*5ab40*/  IADD3.X R6, PT, PT, R6, UR19, RZ, P5, !PT ;  /* 0x0000001306067c10 */ /* 0x010fc4000affe4ff */
        /* <DEDUP_REMOVED lines=279> */
[----:B----4-:R-:W-:-:S02]  /*5bcc0*/  IADD3 R6, P3, PT, R6, UR75, RZ ;  /* 0x0000004b06067c10 */ /* 0x010fc4000ff7e0ff */
        /* <DEDUP_REMOVED lines=248> */
[----:B--2---:R-:W-:-:S02]  /*5cc50*/  IADD3.X R22, PT, PT, R22, UR19, RZ, P1, !PT ;  /* 0x0000001316167c10 */ /* 0x004fc40008ffe4ff */
[----:B------:R-:W-:-:S03]  /*5cc60*/  IADD3 R12, P1, PT, R12, UR75, RZ ;  /* 0x0000004b0c0c7c10 */ /* 0x000fc6000ff3e0ff */
[----:B------:R0:W-:Y:S04]  /*5cc70*/  STL [R1+0x1a34], R22 ;  /* 0x001a341601007387 */ /* 0x0001e80000100800 */
[----:B------:R-:W2:Y:S01]  /*5cc80*/  LDL.LU R28, [R1+0x19c4] ;  /* 0x0019c400011c7983 */ /* 0x000ea20000300800 */
        /* <DEDUP_REMOVED lines=109> */
[----:B------:R-:W-:Y:S01]  /*5d360*/  STL [R1+0x199c], R24 ;  /* 0x00199c1801007387 */ /* 0x000fe20000100800 */
[----:B------:R-:W-:-:S03]  /*5d370*/  IADD3.X R27, PT, PT, R27, UR19, RZ, P4, !PT ;  /* 0x000000131b1b7c10 */ /* 0x000fc6000a7fe4ff */
[----:B------:R0:W-:Y:S04]  /*5d380*/  STL [R1+0x1968], R22 ;  /* 0x0019681601007387 */ /* 0x0001e80000100800 */
[----:B------:R-:W-:Y:S01]  /*5d390*/  STL [R1+0x1970], R25 ;  /* 0x0019701901007387 */ /* 0x000fe20000100800 */
        /* <DEDUP_REMOVED lines=27> */
[----:B------:R1:W-:Y:S04]  /*5d550*/  STL [R1+0x1938], R18 ;  /* 0x0019381201007387 */ /* 0x0003e80000100800 */
[----:B0-----:R-:W3:Y:S01]  /*5d560*/  LDL.LU R0, [R1+0x193c] ;  /* 0x00193c0001007983 */ /* 0x001ee20000300800 */
[----:B------:R-:W-:-:S02]  /*5d570*/  IADD3.X R20, PT, PT, R20, UR19, RZ, P5, !PT ;  /* 0x0000001314147c10 */ /* 0x000fc4000affe4ff */
[----:B------:R-:W-:Y:S02]  /*5d580*/  IADD3 R21, P5, PT, R21, UR75, RZ ;  /* 0x0000004b15157c10 */ /* 0x000fe4000ffbe0ff */
[----:B------:R-:W-:Y:S01]  /*5d590*/  IADD3.X R29, PT, PT, R29, UR19, RZ, P6, !PT ;  /* 0x000000131d1d7c10 */ /* 0x000fe2000b7fe4ff */
[----:B------:R0:W-:Y:S04]  /*5d5a0*/  STL [R1+0x195c], R19 ;  /* 0x00195c1301007387 */ /* 0x0001e80000100800 */
[----:B------:R0:W-:Y:S04]  /*5d5b0*/  STL [R1+0x1954], R20 ;  /* 0x0019541401007387 */ /* 0x0001e80000100800 */
[----:B------:R0:W-:Y:S04]  /*5d5c0*/  STL [R1+0x1928], R21 ;  /* 0x0019281501007387 */ /* 0x0001e80000100800 */
[----:B------:R-:W3:Y:S01]  /*5d5d0*/  LDL.LU R12, [R1+0x1910] ;  /* 0x00191000010c7983 */ /* 0x000ee20000300800 */
[----:B----4-:R-:W-:-:S03]  /*5d5e0*/  IADD3 R28, P6, PT, R28, UR75, RZ ;  /* 0x0000004b1c1c7c10 */ /* 0x010fc6000ffde0ff */
[----:B------:R4:W-:Y:S04]  /*5d5f0*/  STL [R1+0x194c], R29 ;  /* 0x00194c1d01007387 */ /* 0x0009e80000100800 */
[----:B------:R-:W3:Y:S04]  /*5d600*/  LDL.LU R13, [R1+0x1934] ;  /* 0x00193400010d7983 */ /* 0x000ee80000300800 */
[----:B------:R0:W-:Y:S04]  /*5d610*/  STL [R1+0x1920], R28 ;  /* 0x0019201c01007387 */ /* 0x0001e80000100800 */
        /* <DEDUP_REMOVED lines=13> */
[----:B--2---:R-:W-:-:S05]  /*5d6f0*/  IADD3 R22, P1, PT, R22, UR75, RZ ;  /* 0x0000004b16167c10 */ /* 0x004fca000ff3e0ff */
        /* <DEDUP_REMOVED lines=8> */
[----:B-1----:R-:W3:Y:S04]  /*5d780*/  LDL.LU R18, [R1+0x18d0] ;  /* 0x0018d00001127983 */ /* 0x002ee80000300800 */
[----:B0-----:R-:W3:Y:S04]  /*5d790*/  LDL.LU R19, [R1+0x18e4] ;  /* 0x0018e40001137983 */ /* 0x001ee80000300800 */
[----:B------:R-:W3:Y:S04]  /*5d7a0*/  LDL.LU R20, [R1+0x18cc] ;  /* 0x0018cc0001147983 */ /* 0x000ee80000300800 */
[----:B------:R-:W3:Y:S04]  /*5d7b0*/  LDL.LU R21, [R1+0x18dc] ;  /* 0x0018dc0001157983 */ /* 0x000ee80000300800 */
[----:B----4-:R-:W4:Y:S04]  /*5d7c0*/  LDL.LU R29, [R1+0x18c8] ;  /* 0x0018c800011d7983 */ /* 0x010f280000300800 */
[----:B------:R-:W4:Y:S04]  /*5d7d0*/  LDL.LU R28, [R1+0x18d4] ;  /* 0x0018d400011c7983 */ /* 0x000f280000300800 */
[----:B------:R-:W4:Y:S01]  /*5d7e0*/  LDL.LU R23, [R1+0x18c4] ;  /* 0x0018c40001177983 */ /* 0x000f220000300800 */
[----:B---3--:R-:W-:-:S05]  /*5d7f0*/  IADD3.X R0, PT, PT, R0, UR19, RZ, P2, !PT ;  /* 0x0000001300007c10 */ /* 0x008fca00097fe4ff */
[----:B------:R0:W-:Y:S04]  /*5d800*/  STL [R1+0x193c], R0 ;  /* 0x00193c0001007387 */ /* 0x0001e80000100800 */
[----:B--2---:R-:W2:Y:S04]  /*5d810*/  LDL.LU R22, [R1+0xc94] ;  /* 0x000c940001167983 */ /* 0x004ea80000300800 */
[----:B0-----:R-:W3:Y:S01]  /*5d820*/  LDL.LU R0, [R1+0x18c0] ;  /* 0x0018c00001007983 */ /* 0x001ee20000300800 */
[----:B------:R-:W-:Y:S02]  /*5d830*/  IADD3 R12, P2, PT, R12, UR75, RZ ;  /* 0x0000004b0c0c7c10 */ /* 0x000fe4000ff5e0ff */
[----:B------:R-:W-:-:S02]  /*5d840*/  IADD3.X R13, PT, PT, R13, UR19, RZ, P3, !PT ;  /* 0x000000130d0d7c10 */ /* 0x000fc40009ffe4ff */
[----:B------:R-:W-:Y:S01]  /*5d850*/  IADD3 R14, P3, PT, R14, UR75, RZ ;  /* 0x0000004b0e0e7c10 */ /* 0x000fe2000ff7e0ff */
[----:B------:R-:W-:Y:S01]  /*5d860*/  STL [R1+0x1910], R12 ;  /* 0x0019100c01007387 */ /* 0x000fe20000100800 */
[----:B------:R-:W-:Y:S02]  /*5d870*/  IADD3.X R15, PT, PT, R15, UR19, RZ, P4, !PT ;  /* 0x000000130f0f7c10 */ /* 0x000fe4000a7fe4ff */
[----:B------:R-:W-:Y:S02]  /*5d880*/  IADD3 R2, P4, PT, R2, UR75, RZ ;  /* 0x0000004b02027c10 */ /* 0x000fe4000ff9e0ff */
[----:B------:R-:W-:Y:S01]  /*5d890*/  IADD3.X R3, PT, PT, R3, UR19, RZ, P5, !PT ;  /* 0x0000001303037c10 */ /* 0x000fe2000affe4ff */
[----:B------:R-:W-:Y:S01]  /*5d8a0*/  STL [R1+0x1934], R13 ;  /* 0x0019340d01007387 */ /* 0x000fe20000100800 */
[----:B------:R-:W-:-:S03]  /*5d8b0*/  IADD3 R24, P5, PT, R24, UR75, RZ ;  /* 0x0000004b18187c10 */ /* 0x000fc6000ffbe0ff */
[----:B------:R-:W-:Y:S01]  /*5d8c0*/  STL [R1+0x1908], R14 ;  /* 0x0019080e01007387 */ /* 0x000fe20000100800 */
[----:B------:R-:W-:-:S03]  /*5d8d0*/  IADD3.X R6, PT, PT, R6, UR19, RZ, P1, !PT ;  /* 0x0000001306067c10 */ /* 0x000fc60008ffe4ff */
[----:B------:R-:W-:Y:S04]  /*5d8e0*/  STL [R1+0x192c], R15 ;  /* 0x00192c0f01007387 */ /* 0x000fe80000100800 */
[----:B------:R-:W-:Y:S04]  /*5d8f0*/  STL [R1+0x1900], R2 ;  /* 0x0019000201007387 */ /* 0x000fe80000100800 */
[----:B------:R-:W-:Y:S04]  /*5d900*/  STL [R1+0x1924], R3 ;  /* 0x0019240301007387 */ /* 0x000fe80000100800 */
[----:B------:R-:W-:Y:S04]  /*5d910*/  STL [R1+0x18f8], R24 ;  /* 0x0018f81801007387 */ /* 0x000fe80000100800 */
[----:B------:R0:W-:Y:S02]  /*5d920*/  STL [R1+0x1914], R6 ;  /* 0x0019140601007387 */ /* 0x0001e40000100800 */
[----:B0-----:R-:W0:Y:S01]  /*5d930*/  LDC R6, c[0x0][0x3ac] ;  /* 0x0000eb00ff067b82 */ /* 0x001e220000000800 */
[----:B------:R-:W-:-:S02]  /*5d940*/  IADD3.X R25, PT, PT, R25, UR19, RZ, P6, !PT ;  /* 0x0000001319197c10 */ /* 0x000fc4000b7fe4ff */
[----:B------:R-:W-:Y:S02]  /*5d950*/  IADD3 R26, P6, PT, R26, UR75, RZ ;  /* 0x0000004b1a1a7c10 */ /* 0x000fe4000ffde0ff */
[----:B------:R-:W-:Y:S02]  /*5d960*/  IADD3 R27, P1, PT, R27, UR75, RZ ;  /* 0x0000004b1b1b7c10 */ /* 0x000fe4000ff3e0ff */
[----:B------:R-:W-:Y:S02]  /*5d970*/  IADD3.X R4, PT, PT, R4, UR19, RZ, P2, !PT ;  /* 0x0000001304047c10 */ /* 0x000fe400097fe4ff */
[----:B------:R-:W-:Y:S01]  /*5d980*/  IADD3 R5, P2, PT, R5, UR75, RZ ;  /* 0x0000004b05057c10 */ /* 0x000fe2000ff5e0ff */
[----:B------:R-:W-:Y:S04]  /*5d990*/  STL [R1+0x191c], R25 ;  /* 0x00191c1901007387 */ /* 0x000fe80000100800 */
[----:B------:R-:W-:Y:S04]  /*5d9a0*/  STL [R1+0x18f0], R26 ;  /* 0x0018f01a01007387 */ /* 0x000fe80000100800 */
[----:B------:R-:W-:Y:S04]  /*5d9b0*/  STL [R1+0x18e8], R27 ;  /* 0x0018e81b01007387 */ /* 0x000fe80000100800 */
[----:B------:R-:W-:Y:S04]  /*5d9c0*/  STL [R1+0x190c], R4 ;  /* 0x00190c0401007387 */ /* 0x000fe80000100800 */
[----:B------:R-:W-:Y:S01]  /*5d9d0*/  STL [R1+0x18e0], R5 ;  /* 0x0018e00501007387 */ /* 0x000fe20000100800 */
[----:B0-----:R-:W-:-:S05]  /*5d9e0*/  IMAD.SHL.U32 R3, R6, 0x80, RZ ;  /* 0x0000008006037824 */ /* 0x001fca00078e00ff */
[----:B------:R-:W-:Y:S02]  /*5d9f0*/  SHF.R.S32.HI R2, RZ, 0x1f, R3 ;  /* 0x0000001fff027819 */ /* 0x000fe40000011403 */
[----:B------:R-:W-:Y:S02]  /*5da00*/  IADD3.X R7, PT, PT, R7, UR19, RZ, P3, !PT ;  /* 0x0000001307077c10 */ /* 0x000fe40009ffe4ff */
[----:B------:R-:W-:Y:S02]  /*5da10*/  IADD3 R8, P3, PT, R8, UR75, RZ ;  /* 0x0000004b08087c10 */ /* 0x000fe4000ff7e0ff */
[----:B------:R-:W-:Y:S02]  /*5da20*/  IADD3.X R9, PT, PT, R9, UR19, RZ, P4, !PT ;  /* 0x0000001309097c10 */ /* 0x000fe4000a7fe4ff */
[----:B------:R-:W-:Y:S02]  /*5da30*/  IADD3 R10, P4, PT, R3, R10, RZ ;  /* 0x0000000a030a7210 */ /* 0x000fe40007f9e0ff */
[----:B------:R-:W-:Y:S01]  /*5da40*/  IADD3.X R11, PT, PT, R11, UR19, RZ, P5, !PT ;  /* 0x000000130b0b7c10 */ /* 0x000fe2000affe4ff */
[----:B------:R-:W-:Y:S01]  /*5da50*/  STL [R1+0x1904], R7 ;  /* 0x0019040701007387 */ /* 0x000fe20000100800 */
[----:B------:R-:W-:-:S03]  /*5da60*/  IADD3 R16, P5, PT, R3, R16, RZ ;  /* 0x0000001003107210 */ /* 0x000fc60007fbe0ff */
[----:B------:R-:W-:Y:S01]  /*5da70*/  STL [R1+0x18d8], R8 ;  /* 0x0018d80801007387 */ /* 0x000fe20000100800 */
[----:B------:R-:W-:-:S03]  /*5da80*/  IADD3.X R17, PT, PT, R17, UR19, RZ, P6, !PT ;  /* 0x0000001311117c10 */ /* 0x000fc6000b7fe4ff */
        /* <DEDUP_REMOVED lines=9> */
[----:B----4-:R-:W-:-:S03]  /*5db20*/  IADD3 R29, P2, PT, R3, R29, RZ ;  /* 0x0000001d031d7210 */ /* 0x010fc60007f5e0ff */
[----:B------:R-:W-:Y:S01]  /*5db30*/  STL [R1+0x18d0], R18 ;  /* 0x0018d01201007387 */ /* 0x000fe20000100800 */
[----:B------:R-:W-:-:S03]  /*5db40*/  IADD3.X R28, PT, PT, R28, UR19, RZ, P3, !PT ;  /* 0x000000131c1c7c10 */ /* 0x000fc60009ffe4ff */
[----:B------:R-:W-:Y:S04]  /*5db50*/  STL [R1+0x18e4], R19 ;  /* 0x0018e41301007387 */ /* 0x000fe80000100800 */
[----:B------:R-:W-:Y:S01]  /*5db60*/  STL [R1+0x18cc], R20 ;  /* 0x0018cc1401007387 */ /* 0x000fe20000100800 */
[----:B------:R-:W-:-:S03]  /*5db70*/  IADD3 R23, P3, PT, R3, R23, RZ ;  /* 0x0000001703177210 */ /* 0x000fc60007f7e0ff */
[----:B------:R-:W-:Y:S04]  /*5db80*/  STL [R1+0x18dc], R21 ;  /* 0x0018dc1501007387 */ /* 0x000fe80000100800 */
[----:B------:R-:W-:Y:S04]  /*5db90*/  STL [R1+0x18c8], R29 ;  /* 0x0018c81d01007387 */ /* 0x000fe80000100800 */
[----:B------:R-:W-:Y:S04]  /*5dba0*/  STL [R1+0x18d4], R28 ;  /* 0x0018d41c01007387 */ /* 0x000fe80000100800 */
[----:B------:R0:W-:Y:S04]  /*5dbb0*/  STL [R1+0x2334], R3 ;  /* 0x0023340301007387 */ /* 0x0001e80000100800 */
[----:B------:R-:W-:Y:S01]  /*5dbc0*/  STL [R1+0x18c4], R23 ;  /* 0x0018c41701007387 */ /* 0x000fe20000100800 */
[----:B--2---:R-:W-:Y:S01]  /*5dbd0*/  IMAD.X R22, R2, 0x1, R22, P4 ;  /* 0x0000000102167824 */ /* 0x004fe200020e0616 */
[----:B---3--:R-:W-:-:S02]  /*5dbe0*/  IADD3 R0, P4, PT, R3, R0, RZ ;  /* 0x0000000003007210 */ /* 0x008fc40007f9e0ff */
[----:B0-----:R-:W2:Y:S04]  /*5dbf0*/  LDL.LU R3, [R1+0x14c8] ;  /* 0x0014c80001037983 */ /* 0x001ea80000300800 */
[----:B------:R-:W-:Y:S04]  /*5dc00*/  STL [R1+0xc94], R22 ;  /* 0x000c941601007387 */ /* 0x000fe80000100800 */
[----:B------:R-:W3:Y:S04]  /*5dc10*/  LDL.LU R12, [R1+0x14d4] ;  /* 0x0014d400010c7983 */ /* 0x000ee80000300800 */
[----:B------:R-:W-:Y:S04]  /*5dc20*/  STL [R1+0x18c0], R0 ;  /* 0x0018c00001007387 */ /* 0x000fe80000100800 */
[----:B---3--:R0:W-:Y:S04]  /*5dc30*/  STL [R1+0x2328], R12 ;  /* 0x0023280c01007387 */ /* 0x0081e80000100800 */
[----:B0-----:R-:W3:Y:S04]  /*5dc40*/  LDL.LU R12, [R1+0x18b4] ;  /* 0x0018b400010c7983 */ /* 0x001ee80000300800 */
[----:B---3--:R0:W-:Y:S04]  /*5dc50*/  STL [R1+0x232c], R12 ;  /* 0x00232c0c01007387 */ /* 0x0081e80000100800 */
[----:B0-----:R-:W3:Y:S01]  /*5dc60*/  LDL.LU R12, [R1+0x14d8] ;  /* 0x0014d800010c7983 */ /* 0x001ee20000300800 */
[----:B--2---:R-:W-:-:S03]  /*5dc70*/  IMAD.X R3, R2, 0x1, R3, P5 ;  /* 0x0000000102037824 */ /* 0x004fc600028e0603 */
[----:B---3--:R0:W-:Y:S04]  /*5dc80*/  STL [R1+0x2330], R12 ;  /* 0x0023300c01007387 */ /* 0x0081e80000100800 */
        /* <DEDUP_REMOVED lines=28> */
[----:B0-----:R-:W2:Y:S02]  /*5de50*/  LDL.LU R3, [R1+0x2334] ;  /* 0x0023340001037983 */ /* 0x001ea40000300800 */
[----:B--2---:R-:W-:-:S05]  /*5de60*/  IADD3 R12, P5, PT, R3, R12, RZ ;  /* 0x0000000c030c7210 */ /* 0x004fca0007fbe0ff */
[----:B------:R0:W-:Y:S04]  /*5de70*/  STL [R1+0x18bc], R12 ;  /* 0x0018bc0c01007387 */ /* 0x0001e80000100800 */
[----:B0-----:R-:W2:Y:S02]  /*5de80*/  LDL.LU R12, [R1+0x2330] ;  /* 0x00233000010c7983 */ /* 0x001ea40000300800 */
[----:B--2---:R-:W-:-:S05]  /*5de90*/  IMAD.X R12, R2, 0x1, R12, P6 ;  /* 0x00000001020c7824 */ /* 0x004fca00030e060c */
[----:B------:R0:W-:Y:S04]  /*5dea0*/  STL [R1+0x14d8], R12 ;  /* 0x0014d80c01007387 */ /* 0x0001e80000100800 */
[----:B0-----:R-:W2:Y:S02]  /*5deb0*/  LDL.LU R12, [R1+0x232c] ;  /* 0x00232c00010c7983 */ /* 0x001ea40000300800 */
[----:B--2---:R-:W-:-:S05]  /*5dec0*/  IADD3 R12, P6, PT, R3, R12, RZ ;  /* 0x0000000c030c7210 */ /* 0x004fca0007fde0ff */
[----:B------:R0:W-:Y:S04]  /*5ded0*/  STL [R1+0x18b4], R12 ;  /* 0x0018b40c01007387 */ /* 0x0001e80000100800 */
[----:B0-----:R-:W2:Y:S01]  /*5dee0*/  LDL.LU R12, [R1+0x2328] ;  /* 0x00232800010c7983 */ /* 0x001ea20000300800 */
[C---:B----4-:R-:W-:Y:S01]  /*5def0*/  IMAD.X R14, R2.reuse, 0x1, R14, P2 ;  /* 0x00000001020e7824 */ /* 0x050fe200010e060e */
[C---:B------:R-:W-:Y:S01]  /*5df00*/  IADD3 R15, P2, PT, R3.reuse, R15, RZ ;  /* 0x0000000f030f7210 */ /* 0x040fe20007f5e0ff */
[C---:B------:R-:W-:Y:S01]  /*5df10*/  IMAD.X R24, R2.reuse, 0x1, R24, P3 ;  /* 0x0000000102187824 */ /* 0x040fe200018e0618 */
        /* <DEDUP_REMOVED lines=16> */
[----:B------:R-:W-:Y:S01]  /*5e020*/  IADD3 R28, P6, PT, R3, R28, RZ ;  /* 0x0000001c031c7210 */ /* 0x000fe20007fde0ff */
[----:B------:R-:W-:-:S02]  /*5e030*/  IMAD.X R0, R2, 0x1, R0, P2 ;  /* 0x0000000102007824 */ /* 0x000fc400010e0600 */
[----:B--2---:R-:W-:Y:S01]  /*5e040*/  IMAD.X R12, R2, 0x1, R12, P1 ;  /* 0x00000001020c7824 */ /* 0x004fe200008e060c */
[----:B---3--:R-:W-:-:S04]  /*5e050*/  IADD3 R13, P1, PT, R3, R13, RZ ;  /* 0x0000000d030d7210 */ /* 0x008fc80007f3e0ff */
        /* <DEDUP_REMOVED lines=8> */
[----:B------:R-:W-:-:S03]  /*5e0e0*/  IMAD.X R8, R2, 0x1, R8, P1 ;  /* 0x0000000102087824 */ /* 0x000fc600008e0608 */
[----:B------:R-:W-:Y:S01]  /*5e0f0*/  STL [R1+0x18b8], R4 ;  /* 0x0018b80401007387 */ /* 0x000fe20000100800 */
[----:B------:R-:W-:-:S03]  /*5e100*/  IADD3 R9, P1, PT, R3, R9, RZ ;  /* 0x0000000903097210 */ /* 0x000fc60007f3e0ff */
        /* <DEDUP_REMOVED lines=17> */
[----:B------:R0:W-:Y:S04]  /*5e220*/  STL [R1+0x2324], R2 ;  /* 0x0023240201007387 */ /* 0x0001e80000100800 */
[----:B------:R-:W-:Y:S04]  /*5e230*/  STL [R1+0x1878], R23 ;  /* 0x0018781701007387 */ /* 0x000fe80000100800 */
        /* <DEDUP_REMOVED lines=8> */
[----:B--2---:R-:W-:-:S03]  /*5e2c0*/  IADD3 R2, P2, PT, R3, R2, RZ ;  /* 0x0000000203027210 */ /* 0x004fc60007f5e0ff */
        /* <DEDUP_REMOVED lines=30> */
[----:B--2---:R-:W-:-:S05]  /*5e4b0*/  IMAD.X R12, R2, 0x1, R12, P3 ;  /* 0x00000001020c7824 */ /* 0x004fca00018e060c */
[----:B------:R0:W-:Y:S04]  /*5e4c0*/  STL [R1+0x1868], R12 ;  /* 0x0018680c01007387 */ /* 0x0001e80000100800 */
[----:B0-----:R-:W2:Y:S02]  /*5e4d0*/  LDL.LU R12, [R1+0x2320] ;  /* 0x00232000010c7983 */ /* 0x001ea40000300800 */
[----:B--2---:R-:W-:-:S05]  /*5e4e0*/  IADD3 R12, P3, PT, R3, R12, RZ ;  /* 0x0000000c030c7210 */ /* 0x004fca0007f7e0ff */
[----:B------:R0:W-:Y:S04]  /*5e4f0*/  STL [R1+0x183c], R12 ;  /* 0x00183c0c01007387 */ /* 0x0001e80000100800 */
[----:B0-----:R-:W2:Y:S02]  /*5e500*/  LDL.LU R12, [R1+0x231c] ;  /* 0x00231c00010c7983 */ /* 0x001ea40000300800 */
[----:B--2---:R-:W-:-:S05]  /*5e510*/  IMAD.X R12, R2, 0x1, R12, P4 ;  /* 0x00000001020c7824 */ /* 0x004fca00020e060c */
[----:B------:R0:W-:Y:S04]  /*5e520*/  STL [R1+0x1860], R12 ;  /* 0x0018600c01007387 */ /* 0x0001e80000100800 */
[----:B0-----:R-:W2:Y:S01]  /*5e530*/  LDL.LU R12, [R1+0x2318] ;  /* 0x00231800010c7983 */ /* 0x001ea20000300800 */
[C---:B---3--:R-:W-:Y:S01]  /*5e540*/  IMAD.X R13, R2.reuse, 0x1, R13, P5 ;  /* 0x00000001020d7824 */ /* 0x048fe200028e060d */
[C---:B----4-:R-:W-:Y:S01]  /*5e550*/  IADD3 R14, P5, PT, R3.reuse, R14, RZ ;  /* 0x0000000e030e7210 */ /* 0x050fe20007fbe0ff */
        /* <DEDUP_REMOVED lines=18> */
[----:B------:R-:W-:Y:S01]  /*5e680*/  IMAD.X R22, R2, 0x1, R22, P5 ;  /* 0x0000000102167824 */ /* 0x000fe200028e0616 */
[----:B------:R-:W-:-:S02]  /*5e690*/  IADD3 R0, P5, PT, R3, R0, RZ ;  /* 0x0000000003007210 */ /* 0x000fc40007fbe0ff */
[----:B--2---:R-:W-:-:S05]  /*5e6a0*/  IADD3 R12, P4, PT, R3, R12, RZ ;  /* 0x0000000c030c7210 */ /* 0x004fca0007f9e0ff */
        /* <DEDUP_REMOVED lines=22> */
[----:B------:R-:W-:Y:S04]  /*5e810*/  STL [R1+0x1810], R19 ;  /* 0x0018101301007387 */ /* 0x000fe80000100800 */
[----:B------:R-:W-:Y:S01]  /*5e820*/  STL [R1+0x17e4], R20 ;  /* 0x0017e41401007387 */ /* 0x000fe20000100800 */
[----:B------:R-:W-:-:S03]  /*5e830*/  IADD3 R23, P4, PT, R3, R23, RZ ;  /* 0x0000001703177210 */ /* 0x000fc60007f9e0ff */
[----:B------:R-:W-:Y:S04]  /*5e840*/  STL [R1+0x1808], R21 ;  /* 0x0018081501007387 */ /* 0x000fe80000100800 */
        /* <DEDUP_REMOVED lines=511> */
[----:B------:R0:W-:Y:S04]  /*60840*/  STL [R1+0x1588], R0 ;  /* 0x0015880001007387 */ /* 0x0001e80000100800 */
[----:B0-----:R-:W3:Y:S04]  /*60850*/  LDL.LU R0, [R1+0x154c] ;  /* 0x00154c0001007983 */ /* 0x001ee80000300800 */
        /* <DEDUP_REMOVED lines=63> */
[C---:B------:R-:W-:Y:S02]  /*60c50*/  IMAD.X R29, R2.reuse, 0x1, R29, P2 ;  /* 0x00000001021d7824 */ /* 0x040fe400010e061d */
[C---:B------:R-:W-:Y:S02]  /*60c60*/  IMAD.X R28, R2.reuse, 0x1, R28, P3 ;  /* 0x00000001021c7824 */ /* 0x040fe400018e061c */
[C---:B------:R-:W-:Y:S02]  /*60c70*/  IMAD.X R22, R2.reuse, 0x1, R22, P5 ;  /* 0x0000000102167824 */ /* 0x040fe400028e0616 */
[----:B------:R-:W-:Y:S01]  /*60c80*/  IMAD.X R23, R2, 0x1, R23, P4 ;  /* 0x0000000102177824 */ /* 0x000fe200020e0617 */
[----:B--2---:R-:W-:-:S05]  /*60c90*/  IADD3 R0, P1, PT, R3, R0, RZ ;  /* 0x0000000003007210 */ /* 0x004fca0007f3e0ff */
[----:B------:R0:W-:Y:S01]  /*60ca0*/  STL [R1+0x154c], R0 ;  /* 0x00154c0001007387 */ /* 0x0001e20000100800 */
[C---:B------:R-:W-:Y:S01]  /*60cb0*/  IMAD.X R6, R2.reuse, 0x1, R6, P1 ;  /* 0x0000000102067824 */ /* 0x040fe200008e0606 */
[----:B------:R-:W-:Y:S02]  /*60cc0*/  IADD3 R7, P1, PT, R3, R7, RZ ;  /* 0x0000000703077210 */ /* 0x000fe40007f3e0ff */
[----:B0-----:R1:W5:Y:S04]  /*60cd0*/  LDL.LU R0, [R1+0x22b4] ;  /* 0x0022b40001007983 */ /* 0x0013680000300800 */
[----:B------:R1:W-:Y:S04]  /*60ce0*/  STL [R1+0x1570], R12 ;  /* 0x0015700c01007387 */ /* 0x0003e80000100800 */
        /* <DEDUP_REMOVED lines=15> */
[----:B------:R1:W-:Y:S01]  /*60de0*/  STL [R1+0x1530], R16 ;  /* 0x0015301001007387 */ /* 0x0003e20000100800 */
[----:B------:R-:W-:-:S03]  /*60df0*/  IMAD.X R21, R2, 0x1, R21, P1 ;  /* 0x0000000102157824 */ /* 0x000fc600008e0615 */
        /* <DEDUP_REMOVED lines=9> */
[----:B------:R-:W-:Y:S05]  /*60e90*/  @P0 BRA `(.L_x_1) ;  /* 0xfffffb3800840947 */ /* 0x000fea000383ffff */
.L_x_0:
[----:B-1----:R-:W2:Y:S01]  /*60ea0*/  LDL.LU R12, [R1+0x310] ;  /* 0x00031000010c7983 */ /* 0x002ea20000300800 */
[----:B------:R-:W1:Y:S03]  /*60eb0*/  LDCU.64 UR24, c[0x0][0x398] ;  /* 0x00007300ff1877ac */ /* 0x000e660008000a00 */
[----:B------:R-:W2:Y:S01]  /*60ec0*/  LDL.LU R11, [R1+0x314] ;  /* 0x00031400010b7983 */ /* 0x000ea20000300800 */
[----:B------:R-:W3:Y:S03]  /*60ed0*/  LDCU.64 UR12, c[0x0][0x398] ;  /* 0x00007300ff0c77ac */ /* 0x000ee60008000a00 */
[----:B------:R-:W4:Y:S01]  /*60ee0*/  LDL.LU R9, [R1+0x318] ;  /* 0x0003180001097983 */ /* 0x000f220000300800 */
[----:B------:R-:W0:Y:S01]  /*60ef0*/  S2UR UR5, SR_CgaCtaId ;  /* 0x00000000000579c3 */ /* 0x000e220000008800 */
[----:B------:R-:W-:Y:S01]  /*60f00*/  UMOV UR4, 0x400 ;  /* 0x0000040000047882 */ /* 0x000fe20000000000 */
[----:B------:R-:W0:Y:S01]  /*60f10*/  LDCU.64 UR6, c[0x0][0x390] ;  /* 0x00007200ff0677ac */ /* 0x000e220008000a00 */
[----:B------:R-:W4:Y:S01]  /*60f20*/  LDL.LU R8, [R1+0x31c] ;  /* 0x00031c0001087983 */ /* 0x000f220000300800 */
[----:B------:R-:W0:Y:S03]  /*60f30*/  LDCU UR8, c[0x0][0x3b4] ;  /* 0x00007680ff0877ac */ /* 0x000e260008000800 */
[----:B------:R-:W3:Y:S01]  /*60f40*/  LDL.LU R7, [R1+0x3d0] ;  /* 0x0003d00001077983 */ /* 0x000ee20000300800 */
[----:B------:R-:W0:Y:S03]  /*60f50*/  LDCU.64 UR14, c[0x0][0x398] ;  /* 0x00007300ff0e77ac */ /* 0x000e260008000a00 */
[----:B------:R-:W3:Y:S01]  /*60f60*/  LDL.LU R6, [R1+0x3d4] ;  /* 0x0003d40001067983 */ /* 0x000ee20000300800 */
[----:B------:R-:W0:Y:S03]  /*60f70*/  LDCU.64 UR10, c[0x0][0x390] ;  /* 0x00007200ff0a77ac */ /* 0x000e260008000a00 */
[----:B------:R-:W3:Y:S01]  /*60f80*/  LDL.LU R5, [R1+0x3d8] ;  /* 0x0003d80001057983 */ /* 0x000ee20000300800 */
[----:B------:R-:W0:Y:S03]  /*60f90*/  LDCU.64 UR26, c[0x0][0x398] ;  /* 0x00007300ff1a77ac */ /* 0x000e260008000a00 */
[----:B0-----:R-:W3:Y:S01]  /*60fa0*/  LDL.LU R4, [R1+0x3dc] ;  /* 0x0003dc0001047983 */ /* 0x001ee20000300800 */
[----:B------:R-:W0:Y:S03]  /*60fb0*/  LDCU.64 UR28, c[0x0][0x398] ;  /* 0x00007300ff1c77ac */ /* 0x000e260008000a00 */
[----:B------:R-:W3:Y:S01]  /*60fc0*/  LDL.LU R3, [R1+0x3c0] ;  /* 0x0003c00001037983 */ /* 0x000ee20000300800 */
[----:B------:R-:W0:Y:S03]  /*60fd0*/  LDCU UR22, c[0x0][0x3b8] ;  /* 0x00007700ff1677ac */ /* 0x000e260008000800 */
[----:B------:R-:W3:Y:S01]  /*60fe0*/  LDL.LU R2, [R1+0x3c4] ;  /* 0x0003c40001027983 */ /* 0x000ee20000300800 */
[----:B------:R-:W0:Y:S03]  /*60ff0*/  LDCU.64 UR20, c[0x0][0x398] ;  /* 0x00007300ff1477ac */ /* 0x000e260008000a00 */
[----:B------:R-:W-:Y:S01]  /*61000*/  STL [R1+0x23ac], R10 ;  /* 0x0023ac0a01007387 */ /* 0x000fe20000100800 */
[----:B------:R-:W0:Y:S01]  /*61010*/  LDCU.64 UR18, c[0x0][0x398] ;  /* 0x00007300ff1277ac */ /* 0x000e220008000a00 */
[----:B------:R-:W0:Y:S01]  /*61020*/  LDCU.64 UR16, c[0x0][0x398] ;  /* 0x00007300ff1077ac */ /* 0x000e220008000a00 */
[----:B------:R-:W-:Y:S01]  /*61030*/  BAR.SYNC.DEFER_BLOCKING 0x0 ;  /* 0x0000000000007b1d */ /* 0x000fe20000010000 */
[----:B--2--5:R-:W-:-:S02]  /*61040*/  F2FP.SATFINITE.E5M2.F32.PACK_AB_MERGE_C R0, R11, R12, RZ ;  /* 0x0000000c0b00723e */ /* 0x024fc400048060ff */
[----:B----4-:R-:W-:-:S05]  /*61050*/  F2FP.SATFINITE.E5M2.F32.PACK_AB_MERGE_C R21, R8, R9, RZ ;  /* 0x000000090815723e */ /* 0x010fca00048060ff */
[----:B------:R-:W-:Y:S01]  /*61060*/  STL [R1+0x23b8], R21 ;  /* 0x0023b81501007387 */ /* 0x000fe20000100800 */
[----:B---3--:R-:W-:-:S03]  /*61070*/  F2FP.SATFINITE.E5M2.F32.PACK_AB_MERGE_C R6, R6, R7, RZ ;  /* 0x000000070606723e */ /* 0x008fc600048060ff */
[----:B------:R2:W-:Y:S04]  /*61080*/  STL [R1+0x20], R0 ;  /* 0x0000200001007387 */ /* 0x0005e80000100800 */
[----:B------:R-:W-:Y:S01]  /*61090*/  STL [R1+0xc0], R6 ;  /* 0x0000c00601007387 */ /* 0x000fe20000100800 */
[----:B------:R-:W-:-:S03]  /*610a0*/  F2FP.SATFINITE.E5M2.F32.PACK_AB_MERGE_C R4, R4, R5, RZ ;  /* 0x000000050404723e */ /* 0x000fc600048060ff */
[----:B------:R-:W3:Y:S04]  /*610b0*/  LDL.LU R20, [R1+0x694] ;  /* 0x0006940001147983 */ /* 0x000ee80000300800 */
[----:B------:R-:W-:Y:S01]  /*610c0*/  STL [R1+0xb8], R4 ;  /* 0x0000b80401007387 */ /* 0x000fe20000100800 */
[----:B--2---:R-:W-:-:S03]  /*610d0*/  F2FP.SATFINITE.E5M2.F32.PACK_AB_MERGE_C R0, R2, R3, RZ ;  /* 0x000000030200723e */ /* 0x004fc600048060ff */
[----:B---3--:R2:W-:Y:S04]  /*610e0*/  STL [R1+0x2510], R20 ;  /* 0x0025101401007387 */ /* 0x0085e80000100800 */
[----:B------:R-:W-:Y:S04]  /*610f0*/  STL [R1+0xe8], R0 ;  /* 0x0000e80001007387 */ /* 0x000fe80000100800 */
[----:B--2---:R-:W2:Y:S04]  /*61100*/  LDL.LU R20, [R1+0x39c] ;  /* 0x00039c0001147983 */ /* 0x004ea80000300800 */
[----:B--2---:R2:W-:Y:S04]  /*61110*/  STL [R1+0x2518], R20 ;  /* 0x0025181401007387 */ /* 0x0045e80000100800 */
        /* <DEDUP_REMOVED lines=19> */
[----:B------:R-:W3:Y:S04]  /*61250*/  LDL.LU R21, [R1+0x670] ;  /* 0x0006700001157983 */ /* 0x000ee80000300800 */
[----:B---3--:R3:W-:Y:S04]  /*61260*/  STL [R1+0x24f8], R21 ;  /* 0x0024f81501007387 */ /* 0x0087e80000100800 */
[----:B---3--:R-:W3:Y:S04]  /*61270*/  LDL.LU R21, [R1+0x688] ;  /* 0x0006880001157983 */ /* 0x008ee80000300800 */
        /* <DEDUP_REMOVED lines=27> */
[----:B---3--:R-:W2:Y:S04]  /*61430*/  LDL.LU R21, [R1+0x3c8] ;  /* 0x0003c80001157983 */ /* 0x008ea80000300800 */
[----:B------:R-:W3:Y:S04]  /*61440*/  LDL.LU R10, [R1+0x674] ;  /* 0x00067400010a7983 */ /* 0x000ee80000300800 */
[----:B---3--:R3:W-:Y:S04]  /*61450*/  STL [R1+0x2500], R10 ;  /* 0x0025000a01007387 */ /* 0x0087e80000100800 */
[----:B---3--:R-:W3:Y:S01]  /*61460*/  LDL.LU R10, [R1+0x680] ;  /* 0x00068000010a7983 */ /* 0x008ee20000300800 */
[----:B--2---:R-:W-:-:S03]  /*61470*/  F2FP.SATFINITE.E5M2.F32.PACK_AB_MERGE_C R20, R20, R21, RZ ;  /* 0x000000151414723e */ /* 0x004fc600048060ff */
[----:B---3--:R2:W-:Y:S04]  /*61480*/  STL [R1+0x2508], R10 ;  /* 0x0025080a01007387 */ /* 0x0085e80000100800 */
[----:B--2---:R-:W2:Y:S04]  /*61490*/  LDL.LU R10, [R1+0x698] ;  /* 0x00069800010a7983 */ /* 0x004ea80000300800 */
        /* <DEDUP_REMOVED lines=29> */
[----:B--2---:R-:W-:-:S02]  /*61670*/  F2FP.SATFINITE.E5M2.F32.PACK_AB_MERGE_C R20, R20, R21, RZ ;  /* 0x000000151414723e */ /* 0x004fc400048060ff */
        /* <DEDUP_REMOVED lines=42> */
[----:B0-----:R-:W3:Y:S01]  /*61920*/  LDL.LU R20, [R1+0x68c] ;  /* 0x00068c0001147983 */ /* 0x001ee20000300800 */
[----:B--2---:R-:W-:-:S03]  /*61930*/  F2FP.SATFINITE.E5M2.F32.PACK_AB_MERGE_C R21, R21, R10, RZ ;  /* 0x0000000a1515723e */ /* 0x004fc600048060ff */
[----:B------:R-:W2:Y:S04]  /*61940*/  LDL.LU R10, [R1+0x2508] ;  /* 0x00250800010a7983 */ /* 0x000ea80000300800 */
[----:B------:R0:W-:Y:S04]  /*61950*/  STL [R1+0xb0], R21 ;  /* 0x0000b01501007387 */ /* 0x0001e80000100800 */
[----:B0-----:R-:W2:Y:S02]  /*61960*/  LDL.LU R21, [R1+0x2504] ;  /* 0x0025040001157983 */ /* 0x001ea40000300800 */
[----:B--2---:R-:W-:-:S02]  /*61970*/  F2FP.SATFINITE.E5M2.F32.PACK_AB_MERGE_C R21, R21, R10, RZ ;  /* 0x0000000a1515723e */ /* 0x004fc400048060ff */
[----:B------:R-:W2:Y:S04]  /*61980*/  LDL.LU R10, [R1+0x2500] ;  /* 0x00250000010a7983 */ /* 0x000ea80000300800 */
[----:B------:R0:W-:Y:S04]  /*61990*/  STL [R1+0xd0], R21 ;  /* 0x0000d01501007387 */ /* 0x0001e80000100800 */
[----:B0-----:R-:W3:Y:S02]  /*619a0*/  LDL.LU R21, [R1+0x24fc] ;  /* 0x0024fc0001157983 */ /* 0x001ee40000300800 */
[----:B---3--:R-:W-:-:S02]  /*619b0*/  F2FP.SATFINITE.E5M2.F32.PACK_AB_MERGE_C R20, R20, R21, RZ ;  /* 0x000000151414723e */ /* 0x008fc400048060ff */
[----:B------:R-:W2:Y:S04]  /*619c0*/  LDL.LU R21, [R1+0x24f8] ;  /* 0x0024f80001157983 */ /* 0x000ea80000300800 */
[----:B------:R0:W-:Y:S02]  /*619d0*/  STL [R1+0xb4], R20 ;  /* 0x0000b41401007387 */ /* 0x0001e40000100800 */
[----:B0-----:R-:W-:Y:S02]  /*619e0*/  F2FP.SATFINITE.E5M2.F32.PACK_AB_MERGE_C R20, R29, R0, RZ ;  /* 0x000000001d14723e */ /* 0x001fe400048060ff */
[----:B----4-:R-:W-:Y:S02]  /*619f0*/  F2FP.SATFINITE.E5M2.F32.PACK_AB_MERGE_C R0, R27, R28, RZ ;  /* 0x0000001c1b00723e */ /* 0x010fe400048060ff */
[----:B------:R-:W-:-:S02]  /*61a00*/  F2FP.SATFINITE.E5M2.F32.PACK_AB_MERGE_C R15, R15, R16, RZ ;  /* 0x000000100f0f723e */ /* 0x000fc400048060ff */
[----:B------:R-:W-:Y:S02]  /*61a10*/  F2FP.SATFINITE.E5M2.F32.PACK_AB_MERGE_C R8, R8, R9, RZ ;  /* 0x000000090808723e */ /* 0x000fe400048060ff */
[----:B--2---:R-:W-:-:S05]  /*61a20*/  F2FP.SATFINITE.E5M2.F32.PACK_AB_MERGE_C R10, R10, R21, RZ ;  /* 0x000000150a0a723e */ /* 0x004fca00048060ff */
[----:B------:R0:W-:Y:S04]  /*61a30*/  STL [R1+0xd8], R10 ;  /* 0x0000d80a01007387 */ /* 0x0001e80000100800 */
[----:B------:R2:W-:Y:S04]  /*61a40*/  STL [R1+0xd4], R20 ;  /* 0x0000d41401007387 */ /* 0x0005e80000100800 */
[----:B------:R3:W-:Y:S01]  /*61a50*/  STL [R1+0xe0], R0 ;  /* 0x0000e00001007387 */ /* 0x0007e20000100800 */
[----:B0-----:R-:W-:Y:S02]  /*61a60*/  F2FP.SATFINITE.E5M2.F32.PACK_AB_MERGE_C R10, R25, R26, RZ ;  /* 0x0000001a190a723e */ /* 0x001fe400048060ff */
[----:B--2---:R-:W-:-:S03]  /*61a70*/  F2FP.SATFINITE.E5M2.F32.PACK_AB_MERGE_C R20, R23, R24, RZ ;  /* 0x000000181714723e */ /* 0x004fc600048060ff */
[----:B------:R0:W-:Y:S01]  /*61a80*/  STL [R1+0xdc], R10 ;  /* 0x0000dc0a01007387 */ /* 0x0001e20000100800 */
[----:B---3--:R-:W-:-:S03]  /*61a90*/  F2FP.SATFINITE.E5M2.F32.PACK_AB_MERGE_C R0, R19, R22, RZ ;  /* 0x000000161300723e */ /* 0x008fc600048060ff */
[----:B------:R-:W-:Y:S04]  /*61aa0*/  STL [R1+0xf0], R20 ;  /* 0x0000f01401007387 */ /* 0x000fe80000100800 */
[----:B------:R2:W-:Y:S01]  /*61ab0*/  STL [R1+0xec], R0 ;  /* 0x0000ec0001007387 */ /* 0x0005e20000100800 */
[----:B0-----:R-:W-:-:S05]  /*61ac0*/  F2FP.SATFINITE.E5M2.F32.PACK_AB_MERGE_C R10, R17, R18, RZ ;  /* 0x00000012110a723e */ /* 0x001fca00048060ff */
[----:B------:R0:W-:Y:S01]  /*61ad0*/  STL [R1+0xfc], R10 ;  /* 0x0000fc0a01007387 */ /* 0x0001e20000100800 */
[----:B--2---:R-:W-:-:S03]  /*61ae0*/  F2FP.SATFINITE.E5M2.F32.PACK_AB_MERGE_C R0, R13, R14, RZ ;  /* 0x0000000e0d00723e */ /* 0x004fc600048060ff */
[----:B------:R-:W-:Y:S04]  /*61af0*/  STL [R1+0xf4], R15 ;  /* 0x0000f40f01007387 */ /* 0x000fe80000100800 */
[----:B------:R2:W-:Y:S01]  /*61b00*/  STL [R1+0x108], R0 ;  /* 0x0001080001007387 */ /* 0x0005e20000100800 */
[----:B0-----:R-:W-:Y:S02]  /*61b10*/  F2FP.SATFINITE.E5M2.F32.PACK_AB_MERGE_C R10, R11, R12, RZ ;  /* 0x0000000c0b0a723e */ /* 0x001fe400048060ff */
[----:B--2---:R-:W-:Y:S02]  /*61b20*/  F2FP.SATFINITE.E5M2.F32.PACK_AB_MERGE_C R0, R6, R7, RZ ;  /* 0x000000070600723e */ /* 0x004fe400048060ff */
[----:B------:R-:W-:Y:S01]  /*61b30*/  F2FP.SATFINITE.E5M2.F32.PACK_AB_MERGE_C R7, R4, R5, RZ ;  /* 0x000000050407723e */ /* 0x000fe200048060ff */
[----:B------:R-:W-:Y:S04]  /*61b40*/  STL [R1+0x104], R10 ;  /* 0x0001040a01007387 */ /* 0x000fe80000100800 */
[----:B------:R-:W-:Y:S04]  /*61b50*/  STL [R1+0x114], R8 ;  /* 0x0001140801007387 */ /* 0x000fe80000100800 */
[----:B------:R-:W-:Y:S04]  /*61b60*/  STL [R1+0x23c0], R7 ;  /* 0x0023c00701007387 */ /* 0x000fe80000100800 */
[----:B------:R-:W-:Y:S04]  /*61b70*/  STL [R1+0x110], R0 ;  /* 0x0001100001007387 */ /* 0x000fe80000100800 */
[----:B------:R-:W2:Y:S04]  /*61b80*/  LDL.LU R25, [R1+0x614] ;  /* 0x0006140001197983 */ /* 0x000ea80000300800 */
[----:B------:R-:W3:Y:S04]  /*61b90*/  LDL.LU R19, [R1+0x61c] ;  /* 0x00061c0001137983 */ /* 0x000ee80000300800 */
[----:B---3--:R0:W-:Y:S04]  /*61ba0*/  STL [R1+0x24f4], R19 ;  /* 0x0024f41301007387 */ /* 0x0081e80000100800 */
[----:B0-----:R-:W2:Y:S04]  /*61bb0*/  LDL.LU R19, [R1+0x610] ;  /* 0x0006100001137983 */ /* 0x001ea80000300800 */
[----:B------:R-:W3:Y:S04]  /*61bc0*/  LDL.LU R10, [R1+0x60c] ;  /* 0x00060c00010a7983 */ /* 0x000ee80000300800 */
[----:B---3--:R0:W-:Y:S04]  /*61bd0*/  STL [R1+0x24e8], R10 ;  /* 0x0024e80a01007387 */ /* 0x0081e80000100800 */
[----:B0-----:R-:W3:Y:S04]  /*61be0*/  LDL.LU R10, [R1+0x604] ;  /* 0x00060400010a7983 */ /* 0x001ee80000300800 */
[----:B---3--:R0:W-:Y:S04]  /*61bf0*/  STL [R1+0x24f0], R10 ;  /* 0x0024f00a01007387 */ /* 0x0081e80000100800 */
[----:B0-----:R-:W3:Y:S04]  /*61c00*/  LDL.LU R10, [R1+0x618] ;  /* 0x00061800010a7983 */ /* 0x001ee80000300800 */
[----:B------:R-:W4:Y:S04]  /*61c10*/  LDL.LU R7, [R1+0x5cc] ;  /* 0x0005cc0001077983 */ /* 0x000f280000300800 */
[----:B----4-:R0:W-:Y:S04]  /*61c20*/  STL [R1+0x24b8], R7 ;  /* 0x0024b80701007387 */ /* 0x0101e80000100800 */
[----:B0-----:R-:W4:Y:S04]  /*61c30*/  LDL.LU R7, [R1+0x5d8] ;  /* 0x0005d80001077983 */ /* 0x001f280000300800 */
        /* <DEDUP_REMOVED lines=14> */
[----:B------:R-:W2:Y:S04]  /*61d20*/  LDL.LU R20, [R1+0x290] ;  /* 0x0002900001147983 */ /* 0x000ea80000300800 */
[----:B--2---:R0:W-:Y:S04]  /*61d30*/  STL [R1+0x24c0], R20 ;  /* 0x0024c01401007387 */ /* 0x0041e80000100800 */
[----:B0-----:R-:W2:Y:S04]  /*61d40*/  LDL.LU R20, [R1+0x5d0] ;  /* 0x0005d00001147983 */ /* 0x001ea80000300800 */
[----:B--2---:R0:W-:Y:S04]  /*61d50*/  STL [R1+0x24c8], R20 ;  /* 0x0024c81401007387 */ /* 0x0041e80000100800 */
[----:B0-----:R-:W2:Y:S04]  /*61d60*/  LDL.LU R20, [R1+0x5e8] ;  /* 0x0005e80001147983 */ /* 0x001ea80000300800 */
[----:B--2---:R0:W-:Y:S04]  /*61d70*/  STL [R1+0x24d0], R20 ;  /* 0x0024d01401007387 */ /* 0x0041e80000100800 */
[----:B0-----:R-:W2:Y:S04]  /*61d80*/  LDL.LU R20, [R1+0x5e0] ;  /* 0x0005e00001147983 */ /* 0x001ea80000300800 */
[----:B--2---:R0:W-:Y:S04]  /*61d90*/  STL [R1+0x24d8], R20 ;  /* 0x0024d81401007387 */ /* 0x0041e80000100800 */
[----:B0-----:R-:W2:Y:S01]  /*61da0*/  LDL.LU R20, [R1+0x5f8] ;  /* 0x0005f80001147983 */ /* 0x001ea20000300800 */
[----:B------:R-:W-:-:S02]  /*61db0*/  F2FP.SATFINITE.E5M2.F32.PACK_AB_MERGE_C R6, R2, R3, RZ ;  /* 0x000000030206723e */ /* 0x000fc400048060ff */
[----:B------:R-:W-:Y:S01]  /*61dc0*/  F2FP.SATFINITE.E5M2.F32.PACK_AB_MERGE_C R25, R25, R19, RZ ;  /* 0x000000131919723e */ /* 0x000fe200048060ff */
[----:B--2---:R0:W-:Y:S04]  /*61dd0*/  STL [R1+0x24e0], R20 ;  /* 0x0024e01401007387 */ /* 0x0041e80000100800 */
        /* <DEDUP_REMOVED lines=26> */
[----:B------:R-:W3:Y:S04]  /*61f80*/  LDL.LU R19, [R1+0x24f4] ;  /* 0x0024f40001137983 */ /* 0x000ee80000300800 */
[----:B------:R0:W-:Y:S04]  /*61f90*/  STL [R1+0x23b4], R25 ;  /* 0x0023b41901007387 */ /* 0x0001e80000100800 */
[----:B0-----:R-:W2:Y:S01]  /*61fa0*/  LDL.LU R25, [R1+0x5c4] ;  /* 0x0005c40001197983 */ /* 0x001ea20000300800 */
[----:B---3--:R-:W-:-:S03]  /*61fb0*/  F2FP.SATFINITE.E5M2.F32.PACK_AB_MERGE_C R19, R19, R10, RZ ;  /* 0x0000000a1313723e */ /* 0x008fc600048060ff */
[----:B------:R-:W4:Y:S04]  /*61fc0*/  LDL.LU R10, [R1+0x24f0] ;  /* 0x0024f000010a7983 */ /* 0x000f280000300800 */
[----:B------:R0:W-:Y:S04]  /*61fd0*/  STL [R1+0x23c8], R19 ;  /* 0x0023c81301007387 */ /* 0x0001e80000100800 */
[----:B0-----:R-:W3:Y:S01]  /*61fe0*/  LDL.LU R19, [R1+0x5c0] ;  /* 0x0005c00001137983 */ /* 0x001ee20000300800 */
[----:B----4-:R-:W-:-:S03]  /*61ff0*/  F2FP.SATFINITE.E5M2.F32.PACK_AB_MERGE_C R10, R10, R7, RZ ;  /* 0x000000070a0a723e */ /* 0x010fc600048060ff */
[----:B------:R-:W4:Y:S04]  /*62000*/  LDL.LU R7, [R1+0x24ec] ;  /* 0x0024ec0001077983 */ /* 0x000f280000300800 */
[----:B------:R0:W-:Y:S04]  /*62010*/  STL [R1+0x88], R10 ;  /* 0x0000880a01007387 */ /* 0x0001e80000100800 */
[----:B0-----:R-:W4:Y:S02]  /*62020*/  LDL.LU R10, [R1+0x24e8] ;  /* 0x0024e800010a7983 */ /* 0x001f240000300800 */
[----:B----4-:R-:W-:-:S02]  /*62030*/  F2FP.SATFINITE.E5M2.F32.PACK_AB_MERGE_C R10, R10, R7, RZ ;  /* 0x000000070a0a723e */ /* 0x010fc400048060ff */
[----:B------:R-:W2:Y:S04]  /*62040*/  LDL.LU R7, [R1+0x24e4] ;  /* 0x0024e40001077983 */ /* 0x000ea80000300800 */
[----:B------:R0:W-:Y:S04]  /*62050*/  STL [R1+0x23b0], R10 ;  /* 0x0023b00a01007387 */ /* 0x0001e80000100800 */
[----:B0-----:R-:W4:Y:S01]  /*62060*/  LDL.LU R10, [R1+0x5dc] ;  /* 0x0005dc00010a7983 */ /* 0x001f220000300800 */
[----:B--2---:R-:W-:-:S03]  /*62070*/  F2FP.SATFINITE.E5M2.F32.PACK_AB_MERGE_C R7, R7, R20, RZ ;  /* 0x000000140707723e */ /* 0x004fc600048060ff */
        /* <DEDUP_REMOVED lines=18> */
[----:B0-----:R-:W4:Y:S02]  /*621a0*/  LDL.LU R7, [R1+0x24bc] ;  /* 0x0024bc0001077983 */ /* 0x001f240000300800 */
[----:B----4-:R-:W-:-:S02]  /*621b0*/  F2FP.SATFINITE.E5M2.F32.PACK_AB_MERGE_C R10, R10, R7, RZ ;  /* 0x000000070a0a723e */ /* 0x010fc400048060ff */
[----:B------:R-:W4:Y:S04]  /*621c0*/  LDL.LU R7, [R1+0x24b8] ;  /* 0x0024b80001077983 */ /* 0x000f280000300800 */
[----:B------:R3:W-:Y:S01]  /*621d0*/  STL [R1+0xa8], R10 ;  /* 0x0000a80a01007387 */ /* 0x0007e20000100800 */
[----:B------:R-:W-:Y:S02]  /*621e0*/  F2FP.SATFINITE.E5M2.F32.PACK_AB_MERGE_C R5, R5, R28, RZ ;  /* 0x0000001c0505723e */ /* 0x000fe400048060ff */
[----:B------:R-:W-:Y:S02]  /*621f0*/  F2FP.SATFINITE.E5M2.F32.PACK_AB_MERGE_C R0, R29, R0, RZ ;  /* 0x000000001d00723e */ /* 0x000fe400048060ff */
[----:B------:R-:W-:Y:S02]  /*62200*/  F2FP.SATFINITE.E5M2.F32.PACK_AB_MERGE_C R9, R9, R27, RZ ;  /* 0x0000001b0909723e */ /* 0x000fe400048060ff */
[----:B---3--:R-:W-:-:S02]  /*62210*/  F2FP.SATFINITE.E5M2.F32.PACK_AB_MERGE_C R10, R25, R19, RZ ;  /* 0x00000013190a723e */ /* 0x008fc400048060ff */
[----:B------:R-:W-:-:S03]  /*62220*/  F2FP.SATFINITE.E5M2.F32.PACK_AB_MERGE_C R14, R14, R26, RZ ;  /* 0x0000001a0e0e723e */ /* 0x000fc600048060ff */
[----:B------:R-:W-:Y:S01]  /*62230*/  STL [R1+0xc4], R10 ;  /* 0x0000c40a01007387 */ /* 0x000fe20000100800 */
[----:B------:R-:W-:Y:S02]  /*62240*/  F2FP.SATFINITE.E5M2.F32.PACK_AB_MERGE_C R18, R18, R24, RZ ;  /* 0x000000181212723e */ /* 0x000fe400048060ff */
[----:B----4-:R-:W-:Y:S02]  /*62250*/  F2FP.SATFINITE.E5M2.F32.PACK_AB_MERGE_C R7, R7, R6, RZ ;  /* 0x000000060707723e */ /* 0x010fe400048060ff */
[----:B--2---:R-:W-:-:S03]  /*62260*/  F2FP.SATFINITE.E5M2.F32.PACK_AB_MERGE_C R6, R21, R20, RZ ;  /* 0x000000141506723e */ /* 0x004fc600048060ff */
[----:B------:R-:W-:Y:S04]  /*62270*/  STL [R1+0xbc], R7 ;  /* 0x0000bc0701007387 */ /* 0x000fe80000100800 */
[----:B------:R0:W-:Y:S04]  /*62280*/  STL [R1+0xcc], R6 ;  /* 0x0000cc0601007387 */ /* 0x0001e80000100800 */
[----:B------:R2:W-:Y:S04]  /*62290*/  STL [R1+0x23cc], R5 ;  /* 0x0023cc0501007387 */ /* 0x0005e80000100800 */
[----:B------:R3:W-:Y:S01]  /*622a0*/  STL [R1+0xc8], R0 ;  /* 0x0000c80001007387 */ /* 0x0007e20000100800 */
[----:B0-----:R-:W-:-:S03]  /*622b0*/  F2FP.SATFINITE.E5M2.F32.PACK_AB_MERGE_C R6, R22, R23, RZ ;  /* 0x000000171606723e */ /* 0x001fc600048060ff */
[----:B------:R-:W-:Y:S01]  /*622c0*/  STL [R1+0x23d0], R9 ;  /* 0x0023d00901007387 */ /* 0x000fe20000100800 */
[----:B--2---:R-:W-:-:S03]  /*622d0*/  F2FP.SATFINITE.E5M2.F32.PACK_AB_MERGE_C R5, R16, R17, RZ ;  /* 0x000000111005723e */ /* 0x004fc600048060ff */
[----:B------:R-:W-:Y:S01]  /*622e0*/  STL [R1+0x23d4], R14 ;  /* 0x0023d40e01007387 */ /* 0x000fe20000100800 */
[----:B---3--:R-:W-:-:S03]  /*622f0*/  F2FP.SATFINITE.E5M2.F32.PACK_AB_MERGE_C R0, R13, R15, RZ ;  /* 0x0000000f0d00723e */ /* 0x008fc600048060ff */
[----:B------:R-:W-:Y:S04]  /*62300*/  STL [R1+0x23d8], R18 ;  /* 0x0023d81201007387 */ /* 0x000fe80000100800 */
[----:B------:R0:W-:Y:S04]  /*62310*/  STL [R1+0x60], R6 ;  /* 0x0000600601007387 */ /* 0x0001e80000100800 */
[----:B------:R2:W-:Y:S01]  /*62320*/  STL [R1+0x5c], R5 ;  /* 0x00005c0501007387 */ /* 0x0005e20000100800 */
[----:B0-----:R-:W-:-:S03]  /*62330*/  F2FP.SATFINITE.E5M2.F32.PACK_AB_MERGE_C R6, R11, R12, RZ ;  /* 0x0000000c0b06723e */ /* 0x001fc600048060ff */
[----:B------:R0:W-:Y:S01]  /*62340*/  STL [R1+0x68], R0 ;  /* 0x0000680001007387 */ /* 0x0001e20000100800 */
[----:B--2---:R-:W-:-:S03]  /*62350*/  F2FP.SATFINITE.E5M2.F32.PACK_AB_MERGE_C R5, R4, R8, RZ ;  /* 0x000000080405723e */ /* 0x004fc600048060ff */
[----:B------:R-:W-:Y:S04]  /*62360*/  STL [R1+0x64], R6 ;  /* 0x0000640601007387 */ /* 0x000fe80000100800 */
[----:B------:R-:W2:Y:S01]  /*62370*/  LDL.LU R4, [R1+0x4c4] ;  /* 0x0004c40001047983 */ /* 0x000ea20000300800 */
[----:B0-----:R-:W-:-:S03]  /*62380*/  F2FP.SATFINITE.E5M2.F32.PACK_AB_MERGE_C R0, R2, R3, RZ ;  /* 0x000000030200723e */ /* 0x001fc600048060ff */
[----:B------:R-:W-:Y:S04]  /*62390*/  STL [R1+0x70], R5 ;  /* 0x0000700501007387 */ /* 0x000fe80000100800 */
[----:B--2---:R0:W-:Y:S04]  /*623a0*/  STL [R1+0x2488], R4 ;  /* 0x0024880401007387 */ /* 0x0041e80000100800 */
[----:B------:R-:W-:Y:S04]  /*623b0*/  STL [R1+0x6c], R0 ;  /* 0x00006c0001007387 */ /* 0x000fe80000100800 */
[----:B0-----:R-:W2:Y:S04]  /*623c0*/  LDL.LU R4, [R1+0x28c] ;  /* 0x00028c0001047983 */ /* 0x001ea80000300800 */
[----:B--2---:R0:W-:Y:S04]  /*623d0*/  STL [R1+0x2490], R4 ;  /* 0x0024900401007387 */ /* 0x0041e80000100800 */
        /* <DEDUP_REMOVED lines=9> */
[----:B------:R-:W3:Y:S04]  /*62470*/  LDL.LU R3, [R1+0x4cc] ;  /* 0x0004cc0001037983 */ /* 0x000ee80000300800 */
[----:B---3--:R0:W-:Y:S04]  /*62480*/  STL [R1+0x2484], R3 ;  /* 0x0024840301007387 */ /* 0x0081e80000100800 */
[----:B0-----:R-:W3:Y:S04]  /*62490*/  LDL.LU R3, [R1+0x4c0] ;  /* 0x0004c00001037983 */ /* 0x001ee80000300800 */
        /* <DEDUP_REMOVED lines=11> */
[----:B0-----:R-:W2:Y:S04]  /*62550*/  LDL.LU R3, [R1+0x4e0] ;  /* 0x0004e00001037983 */ /* 0x001ea80000300800 */
[----:B------:R-:W3:Y:S04]  /*62560*/  LDL.LU R23, [R1+0x4b4] ;  /* 0x0004b40001177983 */ /* 0x000ee80000300800 */
[----:B---3--:R0:W-:Y:S04]  /*62570*/  STL [R1+0x2480], R23 ;  /* 0x0024801701007387 */ /* 0x0081e80000100800 */
[----:B0-----:R-:W3:Y:S04]  /*62580*/  LDL.LU R23, [R1+0x4c8] ;  /* 0x0004c80001177983 */ /* 0x001ee80000300800 */
[----:B------:R-:W4:Y:S04]  /*62590*/  LDL.LU R22, [R1+0x4bc] ;  /* 0x0004bc0001167983 */ /* 0x000f280000300800 */
[----:B----4-:R0:W-:Y:S04]  /*625a0*/  STL [R1+0x247c], R22 ;  /* 0x00247c1601007387 */ /* 0x0101e80000100800 */
[----:B0-----:R-:W4:Y:S04]  /*625b0*/  LDL.LU R22, [R1+0x4b0] ;  /* 0x0004b00001167983 */ /* 0x001f280000300800 */
[----:B------:R-:W3:Y:S01]  /*625c0*/  LDL.LU R13, [R1+0x4a4] ;  /* 0x0004a400010d7983 */ /* 0x000ee20000300800 */
[----:B--2---:R-:W-:-:S03]  /*625d0*/  F2FP.SATFINITE.E5M2.F32.PACK_AB_MERGE_C R4, R4, R3, RZ ;  /* 0x000000030404723e */ /* 0x004fc600048060ff */
[----:B---3--:R0:W-:Y:S04]  /*625e0*/  STL [R1+0x2478], R13 ;  /* 0x0024780d01007387 */ /* 0x0081e80000100800 */
[----:B0-----:R-:W2:Y:S04]  /*625f0*/  LDL.LU R13, [R1+0x4b8] ;  /* 0x0004b800010d7983 */ /* 0x001ea80000300800 */
        /* <DEDUP_REMOVED lines=52> */
[----:B------:R-:W4:Y:S04]  /*62940*/  LDL.LU R23, [R1+0x2480] ;  /* 0x0024800001177983 */ /* 0x000f280000300800 */
[----:B------:R0:W-:Y:S04]  /*62950*/  STL [R1+0x23e0], R3 ;  /* 0x0023e00301007387 */ /* 0x0001e80000100800 */
[----:B0-----:R-:W3:Y:S01]  /*62960*/  LDL.LU R3, [R1+0x4a8] ;  /* 0x0004a80001037983 */ /* 0x001ee20000300800 */
[----:B----4-:R-:W-:-:S03]  /*62970*/  F2FP.SATFINITE.E5M2.F32.PACK_AB_MERGE_C R23, R23, R22, RZ ;  /* 0x000000161717723e */ /* 0x010fc600048060ff */
[----:B------:R-:W2:Y:S04]  /*62980*/  LDL.LU R22, [R1+0x247c] ;  /* 0x00247c0001167983 */ /* 0x000ea80000300800 */
[----:B------:R0:W-:Y:S04]  /*62990*/  STL [R1+0x23e4], R23 ;  /* 0x0023e41701007387 */ /* 0x0001e80000100800 */
[----:B0-----:R-:W4:Y:S01]  /*629a0*/  LDL.LU R23, [R1+0x4a0] ;  /* 0x0004a00001177983 */ /* 0x001f220000300800 */
[----:B--2---:R-:W-:-:S03]  /*629b0*/  F2FP.SATFINITE.E5M2.F32.PACK_AB_MERGE_C R22, R22, R13, RZ ;  /* 0x0000000d1616723e */ /* 0x004fc600048060ff */
[----:B------:R-:W4:Y:S01]  /*629c0*/  LDL.LU R13, [R1+0x2478] ;  /* 0x00247800010d7983 */ /* 0x000f220000300800 */
[----:B---3--:R-:W-:Y:S02]  /*629d0*/  F2FP.SATFINITE.E5M2.F32.PACK_AB_MERGE_C R12, R12, R3, RZ ;  /* 0x000000030c0c723e */ /* 0x008fe400048060ff */
[----:B------:R-:W-:Y:S01]  /*629e0*/  F2FP.SATFINITE.E5M2.F32.PACK_AB_MERGE_C R3, R18, R4, RZ ;  /* 0x000000041203723e */ /* 0x000fe200048060ff */
[----:B------:R-:W-:Y:S01]  /*629f0*/  STL [R1+0x23e8], R22 ;  /* 0x0023e81601007387 */ /* 0x000fe20000100800 */
[----:B------:R-:W-:Y:S02]  /*62a00*/  F2FP.SATFINITE.E5M2.F32.PACK_AB_MERGE_C R9, R9, R14, RZ ;  /* 0x0000000e0909723e */ /* 0x000fe400048060ff */
[----:B------:R-:W-:Y:S02]  /*62a10*/  F2FP.SATFINITE.E5M2.F32.PACK_AB_MERGE_C R4, R10, R5, RZ ;  /* 0x000000050a04723e */ /* 0x000fe400048060ff */
[----:B------:R-:W-:Y:S02]  /*62a20*/  F2FP.SATFINITE.E5M2.F32.PACK_AB_MERGE_C R5, R7, R6, RZ ;  /* 0x000000060705723e */ /* 0x000fe400048060ff */
[----:B----4-:R-:W-:-:S05]  /*62a30*/  F2FP.SATFINITE.E5M2.F32.PACK_AB_MERGE_C R13, R13, R23, RZ ;  /* 0x000000170d0d723e */ /* 0x010fca00048060ff */
[----:B------:R-:W-:Y:S04]  /*62a40*/  STL [R1+0x23ec], R13 ;  /* 0x0023ec0d01007387 */ /* 0x000fe80000100800 */
[----:B------:R-:W-:Y:S04]  /*62a50*/  STL [R1+0x23f0], R12 ;  /* 0x0023f00c01007387 */ /* 0x000fe80000100800 */
[----:B------:R0:W-:Y:S04]  /*62a60*/  STL [R1+0x18], R3 ;  /* 0x0000180301007387 */ /* 0x0001e80000100800 */
[----:B------:R-:W-:Y:S01]  /*62a70*/  STL [R1+0x14], R9 ;  /* 0x0000140901007387 */ /* 0x000fe20000100800 */
[----:B0-----:R-:W-:-:S03]  /*62a80*/  F2FP.SATFINITE.E5M2.F32.PACK_AB_MERGE_C R3, R25, R19, RZ ;  /* 0x000000131903723e */ /* 0x001fc600048060ff */
[----:B------:R0:W-:Y:S04]  /*62a90*/  STL [R1+0x24], R4 ;  /* 0x0000240401007387 */ /* 0x0001e80000100800 */
[----:B------:R2:W-:Y:S01]  /*62aa0*/  STL [R1+0x1c], R3 ;  /* 0x00001c0301007387 */ /* 0x0005e20000100800 */
[----:B0-----:R-:W-:-:S03]  /*62ab0*/  F2FP.SATFINITE.E5M2.F32.PACK_AB_MERGE_C R4, R21, R20, RZ ;  /* 0x000000141504723e */ /* 0x001fc600048060ff */
[----:B------:R-:W-:Y:S01]  /*62ac0*/  STL [R1+0x2c], R5 ;  /* 0x00002c0501007387 */ /* 0x000fe20000100800 */
[----:B--2---:R-:W-:Y:S02]  /*62ad0*/  F2FP.SATFINITE.E5M2.F32.PACK_AB_MERGE_C R3, R29, R0, RZ ;  /* 0x000000001d03723e */ /* 0x004fe400048060ff */
[----:B------:R-:W-:Y:S01]  /*62ae0*/  F2FP.SATFINITE.E5M2.F32.PACK_AB_MERGE_C R0, R27, R28, RZ ;  /* 0x0000001c1b00723e */ /* 0x000fe200048060ff */
[----:B------:R0:W-:Y:S04]  /*62af0*/  STL [R1+0x28], R4 ;  /* 0x0000280401007387 */ /* 0x0001e80000100800 */
[----:B------:R2:W-:Y:S04]  /*62b00*/  STL [R1+0x3c], R3 ;  /* 0x00003c0301007387 */ /* 0x0005e80000100800 */
[----:B------:R3:W-:Y:S01]  /*62b10*/  STL [R1+0x38], R0 ;  /* 0x0000380001007387 */ /* 0x0007e20000100800 */
[----:B0-----:R-:W-:-:S02]  /*62b20*/  F2FP.SATFINITE.E5M2.F32.PACK_AB_MERGE_C R4, R24, R26, RZ ;  /* 0x0000001a1804723e */ /* 0x001fc400048060ff */
[----:B--2---:R-:W-:Y:S02]  /*62b30*/  F2FP.SATFINITE.E5M2.F32.PACK_AB_MERGE_C R3, R16, R17, RZ ;  /* 0x000000111003723e */ /* 0x004fe400048060ff */
[----:B---3--:R-:W-:Y:S01]  /*62b40*/  F2FP.SATFINITE.E5M2.F32.PACK_AB_MERGE_C R0, R11, R15, RZ ;  /* 0x0000000f0b00723e */ /* 0x008fe200048060ff */
        /* <DEDUP_REMOVED lines=13> */
[----:B------:R-:W2:Y:S04]  /*62c20*/  LDL.LU R26, [R1+0x2a4] ;  /* 0x0002a400011a7983 */ /* 0x000ea80000300800 */
[----:B--2---:R0:W-:Y:S04]  /*62c30*/  STL [R1+0x2468], R26 ;  /* 0x0024681a01007387 */ /* 0x0041e80000100800 */
[----:B0-----:R-:W2:Y:S04]  /*62c40*/  LDL.LU R26, [R1+0x438] ;  /* 0x00043800011a7983 */ /* 0x001ea80000300800 */
[----:B------:R-:W2:Y:S04]  /*62c50*/  LDL.LU R24, [R1+0x2ac] ;  /* 0x0002ac0001187983 */ /* 0x000ea80000300800 */
[----:B--2---:R0:W-:Y:S04]  /*62c60*/  STL [R1+0x2464], R24 ;  /* 0x0024641801007387 */ /* 0x0041e80000100800 */
[----:B0-----:R-:W2:Y:S04]  /*62c70*/  LDL.LU R24, [R1+0x2a0] ;  /* 0x0002a00001187983 */ /* 0x001ea80000300800 */
[----:B------:R-:W2:Y:S04]  /*62c80*/  LDL.LU R28, [R1+0x2b4] ;  /* 0x0002b400011c7983 */ /* 0x000ea80000300800 */
[----:B--2---:R0:W-:Y:S04]  /*62c90*/  STL [R1+0x2460], R28 ;  /* 0x0024601c01007387 */ /* 0x0041e80000100800 */
[----:B0-----:R-:W2:Y:S04]  /*62ca0*/  LDL.LU R28, [R1+0x2a8] ;  /* 0x0002a800011c7983 */ /* 0x001ea80000300800 */
[----:B------:R-:W2:Y:S01]  /*62cb0*/  LDL.LU R27, [R1+0x2bc] ;  /* 0x0002bc00011b7983 */ /* 0x000ea20000300800 */
        /* <DEDUP_REMOVED lines=36> */
[----:B0-----:R-:W3:Y:S01]  /*62f00*/  LDL.LU R16, [R1+0x2c8] ;  /* 0x0002c80001107983 */ /* 0x001ee20000300800 */
[----:B----4-:R-:W-:-:S03]  /*62f10*/  F2FP.SATFINITE.E5M2.F32.PACK_AB_MERGE_C R15, R15, R26, RZ ;  /* 0x0000001a0f0f723e */ /* 0x010fc600048060ff */
[----:B------:R-:W4:Y:S04]  /*62f20*/  LDL.LU R26, [R1+0x2468] ;  /* 0x00246800011a7983 */ /* 0x000f280000300800 */
[----:B------:R0:W-:Y:S04]  /*62f30*/  STL [R1+0x2404], R15 ;  /* 0x0024040f01007387 */ /* 0x0001e80000100800 */
[----:B0-----:R-:W2:Y:S01]  /*62f40*/  LDL.LU R15, [R1+0x2c4] ;  /* 0x0002c400010f7983 */ /* 0x001ea20000300800 */
[----:B----4-:R-:W-:-:S03]  /*62f50*/  F2FP.SATFINITE.E5M2.F32.PACK_AB_MERGE_C R26, R26, R24, RZ ;  /* 0x000000181a1a723e */ /* 0x010fc600048060ff */
[----:B------:R-:W4:Y:S04]  /*62f60*/  LDL.LU R24, [R1+0x2464] ;  /* 0x0024640001187983 */ /* 0x000f280000300800 */
[----:B------:R0:W-:Y:S04]  /*62f70*/  STL [R1+0x23a4], R26 ;  /* 0x0023a41a01007387 */ /* 0x0001e80000100800 */
[----:B0-----:R-:W2:Y:S01]  /*62f80*/  LDL.LU R26, [R1+0x2c0] ;  /* 0x0002c000011a7983 */ /* 0x001ea20000300800 */
[----:B----4-:R-:W-:-:S03]  /*62f90*/  F2FP.SATFINITE.E5M2.F32.PACK_AB_MERGE_C R24, R24, R28, RZ ;  /* 0x0000001c1818723e */ /* 0x010fc600048060ff */
[----:B------:R-:W2:Y:S04]  /*62fa0*/  LDL.LU R28, [R1+0x2460] ;  /* 0x00246000011c7983 */ /* 0x000ea80000300800 */
[----:B------:R0:W-:Y:S04]  /*62fb0*/  STL [R1+0x2408], R24 ;  /* 0x0024081801007387 */ /* 0x0001e80000100800 */
[----:B0-----:R-:W4:Y:S01]  /*62fc0*/  LDL.LU R24, [R1+0x2b8] ;  /* 0x0002b80001187983 */ /* 0x001f220000300800 */
[----:B--2---:R-:W-:-:S03]  /*62fd0*/  F2FP.SATFINITE.E5M2.F32.PACK_AB_MERGE_C R28, R28, R27, RZ ;  /* 0x0000001b1c1c723e */ /* 0x004fc600048060ff */
[----:B------:R-:W4:Y:S01]  /*62fe0*/  LDL.LU R27, [R1+0x245c] ;  /* 0x00245c00011b7983 */ /* 0x000f220000300800 */
[----:B------:R-:W-:-:S03]  /*62ff0*/  F2FP.SATFINITE.E5M2.F32.PACK_AB_MERGE_C R29, R29, R23, RZ ;  /* 0x000000171d1d723e */ /* 0x000fc600048060ff */
[----:B------:R-:W-:Y:S01]  /*63000*/  STL [R1+0x23a0], R28 ;  /* 0x0023a01c01007387 */ /* 0x000fe20000100800 */
[----:B----4-:R-:W-:Y:S02]  /*63010*/  F2FP.SATFINITE.E5M2.F32.PACK_AB_MERGE_C R27, R27, R24, RZ ;  /* 0x000000181b1b723e */ /* 0x010fe400048060ff */
[----:B------:R-:W-:Y:S02]  /*63020*/  F2FP.SATFINITE.E5M2.F32.PACK_AB_MERGE_C R24, R15, R26, RZ ;  /* 0x0000001a0f18723e */ /* 0x000fe400048060ff */
[----:B---3--:R-:W-:Y:S02]  /*63030*/  F2FP.SATFINITE.E5M2.F32.PACK_AB_MERGE_C R15, R11, R16, RZ ;  /* 0x000000100b0f723e */ /* 0x008fe400048060ff */
[----:B------:R-:W-:Y:S01]  /*63040*/  F2FP.SATFINITE.E5M2.F32.PACK_AB_MERGE_C R11, R8, R17, RZ ;  /* 0x00000011080b723e */ /* 0x000fe200048060ff */
[----:B------:R-:W-:Y:S01]  /*63050*/  STL [R1+0x240c], R27 ;  /* 0x00240c1b01007387 */ /* 0x000fe20000100800 */
[----:B------:R-:W-:Y:S02]  /*63060*/  F2FP.SATFINITE.E5M2.F32.PACK_AB_MERGE_C R8, R12, R0, RZ ;  /* 0x000000000c08723e */ /* 0x000fe400048060ff */
[----:B------:R-:W-:Y:S01]  /*63070*/  F2FP.SATFINITE.E5M2.F32.PACK_AB_MERGE_C R0, R22, R13, RZ ;  /* 0x0000000d1600723e */ /* 0x000fe200048060ff */
[----:B------:R-:W-:Y:S04]  /*63080*/  STL [R1+0x8], R24 ;  /* 0x0000081801007387 */ /* 0x000fe80000100800 */
[----:B------:R-:W-:Y:S04]  /*63090*/  STL [R1], R15 ;  /* 0x0000000f01007387 */ /* 0x000fe80000100800 */
[----:B------:R-:W-:Y:S04]  /*630a0*/  STL [R1+0x10], R11 ;  /* 0x0000100b01007387 */ /* 0x000fe80000100800 */
[----:B------:R-:W-:Y:S04]  /*630b0*/  STL [R1+0xc], R8 ;  /* 0x00000c0801007387 */ /* 0x000fe80000100800 */
[----:B------:R-:W-:Y:S04]  /*630c0*/  STL [R1+0x2374], R29 ;  /* 0x0023741d01007387 */ /* 0x000fe80000100800 */
[----:B------:R0:W-:Y:S02]  /*630d0*/  STL [R1+0x4], R0 ;  /* 0x0000040001007387 */ /* 0x0001e40000100800 */
[----:B0-----:R-:W-:-:S02]  /*630e0*/  F2FP.SATFINITE.E5M2.F32.PACK_AB_MERGE_C R0, R4, R3, RZ ;  /* 0x000000030400723e */ /* 0x001fc400048060ff */
[----:B------:R-:W-:Y:S02]  /*630f0*/  F2FP.SATFINITE.E5M2.F32.PACK_AB_MERGE_C R4, R14, R18, RZ ;  /* 0x000000120e04723e */ /* 0x000fe400048060ff */
[----:B------:R-:W-:Y:S01]  /*63100*/  F2FP.SATFINITE.E5M2.F32.PACK_AB_MERGE_C R3, R5, R9, RZ ;  /* 0x000000090503723e */ /* 0x000fe200048060ff */
[----:B------:R0:W-:Y:S04]  /*63110*/  STL [R1+0x188], R0 ;  /* 0x0001880001007387 */ /* 0x0001e80000100800 */
[----:B------:R2:W-:Y:S01]  /*63120*/  STL [R1+0x184], R4 ;  /* 0x0001840401007387 */ /* 0x0005e20000100800 */
[----:B0-----:R-:W-:-:S03]  /*63130*/  F2FP.SATFINITE.E5M2.F32.PACK_AB_MERGE_C R0, R19, R10, RZ ;  /* 0x0000000a1300723e */ /* 0x001fc600048060ff */
[----:B------:R0:W-:Y:S01]  /*63140*/  STL [R1+0x1a0], R3 ;  /* 0x0001a00301007387 */ /* 0x0001e20000100800 */
[----:B--2---:R-:W-:-:S03]  /*63150*/  F2FP.SATFINITE.E5M2.F32.PACK_AB_MERGE_C R4, R6, R25, RZ ;  /* 0x000000190604723e */ /* 0x004fc600048060ff */
[----:B------:R2:W-:Y:S01]  /*63160*/  STL [R1+0x19c], R0 ;  /* 0x00019c0001007387 */ /* 0x0005e20000100800 */
[----:B0-----:R-:W-:-:S03]  /*63170*/  F2FP.SATFINITE.E5M2.F32.PACK_AB_MERGE_C R3, R20, R7, RZ ;  /* 0x000000071403723e */ /* 0x001fc600048060ff */
[----:B------:R-:W-:Y:S01]  /*63180*/  STL [R1+0x1c8], R4 ;  /* 0x0001c80401007387 */ /* 0x000fe20000100800 */
[----:B--2---:R-:W-:-:S03]  /*63190*/  F2FP.SATFINITE.E5M2.F32.PACK_AB_MERGE_C R0, R2, R21, RZ ;  /* 0x000000150200723e */ /* 0x004fc600048060ff */
[----:B------:R-:W2:Y:S04]  /*631a0*/  LDL.LU R20, [R1+0x408] ;  /* 0x0004080001147983 */ /* 0x000ea80000300800 */
[----:B------:R-:W-:Y:S04]  /*631b0*/  STL [R1+0x1bc], R3 ;  /* 0x0001bc0301007387 */ /* 0x000fe80000100800 */
[----:B------:R-:W2:Y:S04]  /*631c0*/  LDL.LU R21, [R1+0x40c] ;  /* 0x00040c0001157983 */ /* 0x000ea80000300800 */
[----:B------:R-:W-:Y:S04]  /*631d0*/  STL [R1+0x1f8], R0 ;  /* 0x0001f80001007387 */ /* 0x000fe80000100800 */
        /* <DEDUP_REMOVED lines=39> */
[----:B0-----:R-:W2:Y:S01]  /*63450*/  LDL.LU R24, [R1+0x380] ;  /* 0x0003800001187983 */ /* 0x001ea20000300800 */
[----:B------:R-:W-:-:S02]  /*63460*/  F2FP.SATFINITE.E5M2.F32.PACK_AB_MERGE_C R7, R21, R20, RZ ;  /* 0x000000141507723e */ /* 0x000fc400048060ff */
[----:B---3--:R-:W-:Y:S01]  /*63470*/  F2FP.SATFINITE.E5M2.F32.PACK_AB_MERGE_C R25, R25, R28, RZ ;  /* 0x0000001c1919723e */ /* 0x008fe200048060ff */
[----:B--2---:R0:W-:Y:S04]  /*63480*/  STL [R1+0x2418], R24 ;  /* 0x0024181801007387 */ /* 0x0041e80000100800 */
        /* <DEDUP_REMOVED lines=39> */
[----:B------:R-:W4:Y:S04]  /*63700*/  LDL.LU R28, [R1+0x2440] ;  /* 0x00244000011c7983 */ /* 0x000f280000300800 */
[----:B------:R0:W-:Y:S04]  /*63710*/  STL [R1+0x254], R25 ;  /* 0x0002541901007387 */ /* 0x0001e80000100800 */
[----:B0-----:R-:W2:Y:S01]  /*63720*/  LDL.LU R25, [R1+0x20] ;  /* 0x0000200001197983 */ /* 0x001ea20000300800 */
[----:B----4-:R-:W-:-:S03]  /*63730*/  F2FP.SATFINITE.E5M2.F32.PACK_AB_MERGE_C R28, R28, R27, RZ ;  /* 0x0000001b1c1c723e */ /* 0x010fc600048060ff */
[----:B------:R-:W4:Y:S04]  /*63740*/  LDL.LU R27, [R1+0x243c] ;  /* 0x00243c00011b7983 */ /* 0x000f280000300800 */
[----:B------:R0:W-:Y:S04]  /*63750*/  STL [R1+0x270], R28 ;  /* 0x0002701c01007387 */ /* 0x0001e80000100800 */
[----:B0-----:R-:W4:Y:S02]  /*63760*/  LDL.LU R28, [R1+0x2438] ;  /* 0x00243800011c7983 */ /* 0x001f240000300800 */
[----:B----4-:R-:W-:-:S02]  /*63770*/  F2FP.SATFINITE.E5M2.F32.PACK_AB_MERGE_C R28, R28, R27, RZ ;  /* 0x0000001b1c1c723e */ /* 0x010fc400048060ff */
        /* <DEDUP_REMOVED lines=14> */
[----:B0-----:R-:W2:Y:S01]  /*63860*/  LDL R28, [R1+0xbd4] ;  /* 0x000bd400011c7983 */ /* 0x001ea20000100800 */
[----:B----4-:R-:W-:-:S03]  /*63870*/  F2FP.SATFINITE.E5M2.F32.PACK_AB_MERGE_C R27, R27, R24, RZ ;  /* 0x000000181b1b723e */ /* 0x010fc600048060ff */
[----:B------:R-:W4:Y:S04]  /*63880*/  LDL.LU R24, [R1+0x2418] ;  /* 0x0024180001187983 */ /* 0x000f280000300800 */
[----:B------:R0:W-:Y:S04]  /*63890*/  STL [R1+0x170], R27 ;  /* 0x0001701b01007387 */ /* 0x0001e80000100800 */
[----:B0-----:R-:W4:Y:S02]  /*638a0*/  LDL.LU R27, [R1+0x2414] ;  /* 0x00241400011b7983 */ /* 0x001f240000300800 */
[----:B----4-:R-:W-:-:S02]  /*638b0*/  F2FP.SATFINITE.E5M2.F32.PACK_AB_MERGE_C R27, R27, R24, RZ ;  /* 0x000000181b1b723e */ /* 0x010fc400048060ff */
[----:B------:R-:W3:Y:S01]  /*638c0*/  LDL.LU R24, [R1+0x2410] ;  /* 0x0024100001187983 */ /* 0x000ee20000300800 */
[----:B------:R-:W-:-:S03]  /*638d0*/  F2FP.SATFINITE.E5M2.F32.PACK_AB_MERGE_C R17, R17, R11, RZ ;  /* 0x0000000b1111723e */ /* 0x000fc600048060ff */
[----:B------:R0:W-:Y:S01]  /*638e0*/  STL [R1+0x190], R27 ;  /* 0x0001901b01007387 */ /* 0x0001e20000100800 */
[----:B------:R-:W-:Y:S02]  /*638f0*/  F2FP.SATFINITE.E5M2.F32.PACK_AB_MERGE_C R0, R0, R8, RZ ;  /* 0x000000080000723e */ /* 0x000fe400048060ff */
[----:B------:R-:W-:Y:S01]  /*63900*/  F2FP.SATFINITE.E5M2.F32.PACK_AB_MERGE_C R13, R13, R12, RZ ;  /* 0x0000000c0d0d723e */ /* 0x000fe200048060ff */
[----:B0-----:R-:W4:Y:S01]  /*63910*/  LDL.LU R27, [R1+0x240c] ;  /* 0x00240c00011b7983 */ /* 0x001f220000300800 */
[----:B------:R-:W-:Y:S02]  /*63920*/  F2FP.SATFINITE.E5M2.F32.PACK_AB_MERGE_C R23, R23, R22, RZ ;  /* 0x000000161717723e */ /* 0x000fe400048060ff */
[----:B------:R-:W-:Y:S02]  /*63930*/  F2FP.SATFINITE.E5M2.F32.PACK_AB_MERGE_C R4, R4, R3, RZ ;  /* 0x000000030404723e */ /* 0x000fe400048060ff */
[----:B------:R-:W-:Y:S02]  /*63940*/  F2FP.SATFINITE.E5M2.F32.PACK_AB_MERGE_C R14, R14, R18, RZ ;  /* 0x000000120e0e723e */ /* 0x000fe400048060ff */
[----:B------:R-:W-:-:S02]  /*63950*/  F2FP.SATFINITE.E5M2.F32.PACK_AB_MERGE_C R5, R5, R9, RZ ;  /* 0x000000090505723e */ /* 0x000fc400048060ff */
[----:B------:R-:W-:Y:S02]  /*63960*/  F2FP.SATFINITE.E5M2.F32.PACK_AB_MERGE_C R16, R16, R26, RZ ;  /* 0x0000001a1010723e */ /* 0x000fe400048060ff */
[----:B------:R-:W-:Y:S02]  /*63970*/  F2FP.SATFINITE.E5M2.F32.PACK_AB_MERGE_C R2, R2, R10, RZ ;  /* 0x0000000a0202723e */ /* 0x000fe400048060ff */
[----:B------:R-:W-:Y:S02]  /*63980*/  F2FP.SATFINITE.E5M2.F32.PACK_AB_MERGE_C R6, R6, R19, RZ ;  /* 0x000000130606723e */ /* 0x000fe400048060ff */
[----:B------:R-:W-:Y:S02]  /*63990*/  F2FP.SATFINITE.E5M2.F32.PACK_AB_MERGE_C R20, R20, R7, RZ ;  /* 0x000000071414723e */ /* 0x000fe400048060ff */
[----:B------:R-:W-:Y:S02]  /*639a0*/  F2FP.SATFINITE.E5M2.F32.PACK_AB_MERGE_C R29, R29, R21, RZ ;  /* 0x000000151d1d723e */ /* 0x000fe400048060ff */
[----:B---3--:R-:W-:-:S02]  /*639b0*/  F2FP.SATFINITE.E5M2.F32.PACK_AB_MERGE_C R15, R15, R24, RZ ;  /* 0x000000180f0f723e */ /* 0x008fc400048060ff */
[----:B------:R-:W3:Y:S04]  /*639c0*/  LDL.LU R24, [R1+0x2408] ;  /* 0x0024080001187983 */ /* 0x000ee80000300800 */
[----:B------:R0:W-:Y:S04]  /*639d0*/  STL [R1+0x18c], R15 ;  /* 0x00018c0f01007387 */ /* 0x0001e80000100800 */
[----:B0-----:R-:W3:Y:S04]  /*639e0*/  LDL.LU R15, [R1+0x2404] ;  /* 0x00240400010f7983 */ /* 0x001ee80000300800 */
        /* <DEDUP_REMOVED lines=15> */
[----:B------:R-:W4:Y:S04]  /*63ae0*/  LDL.LU R18, [R1+0x23d8] ;  /* 0x0023d80001127983 */ /* 0x000f280000300800 */
[----:B------:R0:W-:Y:S04]  /*63af0*/  STL [R1+0x1cc], R14 ;  /* 0x0001cc0e01007387 */ /* 0x0001e80000100800 */
[----:B0-----:R-:W4:Y:S04]  /*63b00*/  LDL.LU R14, [R1+0x23d4] ;  /* 0x0023d400010e7983 */ /* 0x001f280000300800 */
[----:B------:R-:W4:Y:S04]  /*63b10*/  LDL.LU R9, [R1+0x23d0] ;  /* 0x0023d00001097983 */ /* 0x000f280000300800 */
[----:B------:R0:W-:Y:S04]  /*63b20*/  STL [R1+0x204], R5 ;  /* 0x0002040501007387 */ /* 0x0001e80000100800 */
[----:B0-----:R-:W4:Y:S04]  /*63b30*/  LDL.LU R5, [R1+0x23cc] ;  /* 0x0023cc0001057983 */ /* 0x001f280000300800 */
[----:B------:R-:W4:Y:S04]  /*63b40*/  LDL.LU R26, [R1+0xc0] ;  /* 0x0000c000011a7983 */ /* 0x000f280000300800 */
[----:B------:R0:W-:Y:S04]  /*63b50*/  STL [R1+0x1fc], R16 ;  /* 0x0001fc1001007387 */ /* 0x0001e80000100800 */
[----:B0-----:R-:W4:Y:S04]  /*63b60*/  LDL.LU R16, [R1+0xb8] ;  /* 0x0000b80001107983 */ /* 0x001f280000300800 */
[----:B------:R-:W-:Y:S04]  /*63b70*/  STL [R1+0x240], R2 ;  /* 0x0002400201007387 */ /* 0x000fe80000100800 */
[----:B------:R-:W4:Y:S04]  /*63b80*/  LDL.LU R10, [R1+0xb0] ;  /* 0x0000b000010a7983 */ /* 0x000f280000300800 */
[----:B------:R-:W4:Y:S04]  /*63b90*/  LDL.LU R19, [R1+0x23c8] ;  /* 0x0023c80001137983 */ /* 0x000f280000300800 */
[----:B------:R0:W-:Y:S04]  /*63ba0*/  STL [R1+0x23c], R6 ;  /* 0x00023c0601007387 */ /* 0x0001e80000100800 */
[----:B0-----:R-:W4:Y:S04]  /*63bb0*/  LDL.LU R6, [R1+0x23c4] ;  /* 0x0023c40001067983 */ /* 0x001f280000300800 */
[----:B------:R-:W4:Y:S04]  /*63bc0*/  LDL.LU R7, [R1+0x23c0] ;  /* 0x0023c00001077983 */ /* 0x000f280000300800 */
[----:B------:R0:W-:Y:S04]  /*63bd0*/  STL [R1+0x268], R20 ;  /* 0x0002681401007387 */ /* 0x0001e80000100800 */
[----:B0-----:R-:W4:Y:S04]  /*63be0*/  LDL.LU R20, [R1+0x23bc] ;  /* 0x0023bc0001147983 */ /* 0x001f280000300800 */
[----:B------:R-:W4:Y:S04]  /*63bf0*/  LDL.LU R21, [R1+0x23b8] ;  /* 0x0023b80001157983 */ /* 0x000f280000300800 */
[----:B------:R2:W-:Y:S02]  /*63c00*/  STL [R1+0x264], R29 ;  /* 0x0002641d01007387 */ /* 0x0005e40000100800 */
[----:B--2---:R-:W-:-:S05]  /*63c10*/  LOP3.LUT R29, R25, 0xffff, RZ, 0xc0, !PT ;  /* 0x0000ffff191d7812 */ /* 0x004fca00078ec0ff */
[----:B------:R-:W-:Y:S01]  /*63c20*/  STL [R1+0x34], R29 ;  /* 0x0000341d01007387 */ /* 0x000fe20000100800 */
[----:B---3--:R-:W-:Y:S02]  /*63c30*/  LOP3.LUT R25, R4, 0xffff, RZ, 0xc0, !PT ;  /* 0x0000ffff04197812 */ /* 0x008fe400078ec0ff */
[----:B------:R-:W-:Y:S02]  /*63c40*/  LOP3.LUT R4, R0, 0xffff, RZ, 0xc0, !PT ;  /* 0x0000ffff00047812 */ /* 0x000fe400078ec0ff */
[----:B------:R-:W-:Y:S02]  /*63c50*/  PRMT R0, R25, 0x3340, R1 ;  /* 0x0000334019007816 */ /* 0x000fe40000000001 */
[----:B----4-:R-:W-:Y:S02]  /*63c60*/  LOP3.LUT R6, R6, 0xffff, RZ, 0xc0, !PT ;  /* 0x0000ffff06067812 */ /* 0x010fe400078ec0ff */
[----:B------:R-:W-:Y:S02]  /*63c70*/  LOP3.LUT R7, R7, 0xffff, RZ, 0xc0, !PT ;  /* 0x0000ffff07077812 */ /* 0x000fe400078ec0ff */
[----:B------:R-:W-:-:S02]  /*63c80*/  LOP3.LUT R20, R20, 0xffff, RZ, 0xc0, !PT ;  /* 0x0000ffff14147812 */ /* 0x000fc400078ec0ff */
[----:B------:R-:W-:-:S05]  /*63c90*/  LOP3.LUT R21, R21, 0xffff, RZ, 0xc0, !PT ;  /* 0x0000ffff15157812 */ /* 0x000fca00078ec0ff */
[----:B------:R-:W-:Y:S04]  /*63ca0*/  STL [R1+0x58], R21 ;  /* 0x0000581501007387 */ /* 0x000fe80000100800 */
[----:B------:R-:W-:Y:S04]  /*63cb0*/  STL [R1+0x30], R7 ;  /* 0x0000300701007387 */ /* 0x000fe80000100800 */
[----:B------:R-:W-:Y:S04]  /*63cc0*/  STL [R1+0x54], R20 ;  /* 0x0000541401007387 */ /* 0x000fe80000100800 */
[----:B------:R-:W-:Y:S04]  /*63cd0*/  STL [R1+0x50], R6 ;  /* 0x0000500601007387 */ /* 0x000fe80000100800 */
[----:B------:R0:W-:Y:S04]  /*63ce0*/  STL [R1+0x4c], R25 ;  /* 0x00004c1901007387 */ /* 0x0001e80000100800 */
[----:B0-----:R-:W2:Y:S01]  /*63cf0*/  LDL.LU R25, [R1+0x23b4] ;  /* 0x0023b40001197983 */ /* 0x001ea20000300800 */
[----:B------:R-:W-:Y:S01]  /*63d00*/  VIADD R2, R28, 0x3f ;  /* 0x0000003f1c027836 */ /* 0x000fe20000000000 */
[----:B------:R-:W-:-:S04]  /*63d10*/  LOP3.LUT R3, R3, 0xffff, RZ, 0xc0, !PT ;  /* 0x0000ffff03037812 */ /* 0x000fc800078ec0ff */
[----:B-1----:R-:W-:Y:S01]  /*63d20*/  ISETP.GE.AND P0, PT, R2, UR25, PT ;  /* 0x0000001902007c0c */ /* 0x002fe2000bf06270 */
[----:B------:R-:W-:Y:S01]  /*63d30*/  VIADD R2, R28, 0x1 ;  /* 0x000000011c027836 */ /* 0x000fe20000000000 */
[----:B------:R-:W-:Y:S01]  /*63d40*/  LOP3.LUT R28, R5, 0xffff, RZ, 0xc0, !PT ;  /* 0x0000ffff051c7812 */ /* 0x000fe200078ec0ff */
[----:B------:R0:W-:Y:S01]  /*63d50*/  STL [R1+0x48], R3 ;  /* 0x0000480301007387 */ /* 0x0001e20000100800 */
[----:B------:R-:W-:Y:S02]  /*63d60*/  PRMT R5, R29, 0x3340, R7 ;  /* 0x000033401d057816 */ /* 0x000fe40000000007 */
[----:B------:R-:W-:Y:S01]  /*63d70*/  PRMT R6, R21, 0x3340, R6 ;  /* 0x0000334015067816 */ /* 0x000fe20000000006 */
[----:B------:R1:W-:Y:S01]  /*63d80*/  STL [R1+0x94], R4 ;  /* 0x0000940401007387 */ /* 0x0003e20000100800 */
[----:B------:R-:W-:Y:S02]  /*63d90*/  PRMT R7, R20, 0x3340, R28 ;  /* 0x0000334014077816 */ /* 0x000fe4000000001c */
[----:B------:R-:W-:-:S02]  /*63da0*/  ISETP.GE.AND P1, PT, R2, UR13, PT ;  /* 0x0000000d02007c0c */ /* 0x000fc4000bf26270 */
[--C-:B0-----:R-:W-:Y:S02]  /*63db0*/  PRMT R3, R3, 0x3340, R1.reuse ;  /* 0x0000334003037816 */ /* 0x101fe40000000001 */
[----:B------:R-:W-:Y:S02]  /*63dc0*/  PRMT R5, R5, 0x5410, R0 ;  /* 0x0000541005057816 */ /* 0x000fe40000000000 */
[----:B-1----:R-:W-:Y:S02]  /*63dd0*/  PRMT R4, R4, 0x3340, R1 ;  /* 0x0000334004047816 */ /* 0x002fe40000000001 */
[----:B------:R-:W-:Y:S02]  /*63de0*/  PRMT R2, R6, 0x5410, R3 ;  /* 0x0000541006027816 */ /* 0x000fe40000000003 */
[----:B------:R-:W-:Y:S01]  /*63df0*/  PRMT R0, R7, 0x5410, R4 ;  /* 0x0000541007007816 */ /* 0x000fe20000000004 */
[----:B------:R0:W-:Y:S01]  /*63e00*/  STL [R1+0x20], R28 ;  /* 0x0000201c01007387 */ /* 0x0001e20000100800 */
[----:B------:R-:W-:-:S03]  /*63e10*/  LOP3.LUT R7, R16, 0xffff, RZ, 0xc0, !PT ;  /* 0x0000ffff10077812 */ /* 0x000fc600078ec0ff */
[----:B------:R-:W-:Y:S01]  /*63e20*/  STL [R1+0x1e8], R5 ;  /* 0x0001e80501007387 */ /* 0x000fe20000100800 */
[----:B------:R-:W-:-:S03]  /*63e30*/  LOP3.LUT R20, R10, 0xffff, RZ, 0xc0, !PT ;  /* 0x0000ffff0a147812 */ /* 0x000fc600078ec0ff */
[----:B------:R1:W-:Y:S01]  /*63e40*/  STL [R1+0x1e4], R2 ;  /* 0x0001e40201007387 */ /* 0x0003e20000100800 */
[----:B------:R-:W-:-:S03]  /*63e50*/  LOP3.LUT R10, R19, 0xffff, RZ, 0xc0, !PT ;  /* 0x0000ffff130a7812 */ /* 0x000fc600078ec0ff */
[----:B------:R-:W-:Y:S01]  /*63e60*/  STL [R1+0x1e0], R0 ;  /* 0x0001e00001007387 */ /* 0x000fe20000100800 */
[----:B------:R-:W-:-:S03]  /*63e70*/  LOP3.LUT R6, R8, 0xffff, RZ, 0xc0, !PT ;  /* 0x0000ffff08067812 */ /* 0x000fc600078ec0ff */
[----:B0-----:R-:W3:Y:S01]  /*63e80*/  LDL.LU R28, [R1+0xe8] ;  /* 0x0000e800011c7983 */ /* 0x001ee20000300800 */
[----:B------:R-:W-:-:S03]  /*63e90*/  LOP3.LUT R21, R26, 0xffff, RZ, 0xc0, !PT ;  /* 0x0000ffff1a157812 */ /* 0x000fc600078ec0ff */
[----:B------:R-:W4:Y:S01]  /*63ea0*/  LDL.LU R29, [R1+0xd0] ;  /* 0x0000d000011d7983 */ /* 0x000f220000300800 */
[----:B------:R-:W-:-:S03]  /*63eb0*/  LOP3.LUT R23, R23, 0xffff, RZ, 0xc0, !PT ;  /* 0x0000ffff17177812 */ /* 0x000fc600078ec0ff */
[----:B------:R0:W-:Y:S01]  /*63ec0*/  STL [R1+0xc0], R7 ;  /* 0x0000c00701007387 */ /* 0x0001e20000100800 */
[----:B------:R-:W-:-:S03]  /*63ed0*/  PRMT R8, R6, 0x3340, R1 ;  /* 0x0000334006087816 */ /* 0x000fc60000000001 */
[----:B------:R-:W3:Y:S01]  /*63ee0*/  LDL.LU R26, [R1+0xb4] ;  /* 0x0000b400011a7983 */ /* 0x000ee20000300800 */
[----:B-1----:R-:W-:-:S03]  /*63ef0*/  LOP3.LUT R2, R9, 0xffff, RZ, 0xc0, !PT ;  /* 0x0000ffff09027812 */ /* 0x002fc600078ec0ff */
[----:B------:R-:W3:Y:S01]  /*63f00*/  LDL.LU R16, [R1+0x88] ;  /* 0x0000880001107983 */ /* 0x000ee20000300800 */
[----:B------:R-:W-:-:S03]  /*63f10*/  LOP3.LUT R22, R22, 0xffff, RZ, 0xc0, !PT ;  /* 0x0000ffff16167812 */ /* 0x000fc600078ec0ff */
[----:B------:R-:W-:Y:S04]  /*63f20*/  STL [R1+0xb0], R10 ;  /* 0x0000b00a01007387 */ /* 0x000fe80000100800 */
[----:B------:R1:W-:Y:S01]  /*63f30*/  STL [R1+0x2378], R6 ;  /* 0x0023780601007387 */ /* 0x0003e20000100800 */
[----:B0-----:R-:W-:-:S03]  /*63f40*/  PRMT R7, R7, 0x3340, R10 ;  /* 0x0000334007077816 */ /* 0x001fc6000000000a */
[----:B-1----:R-:W4:Y:S04]  /*63f50*/  LDL.LU R6, [R1+0xe4] ;  /* 0x0000e40001067983 */ /* 0x002f280000300800 */
[----:B------:R-:W-:Y:S04]  /*63f60*/  STL [R1+0x237c], R23 ;  /* 0x00237c1701007387 */ /* 0x000fe80000100800 */
[----:B------:R-:W-:Y:S04]  /*63f70*/  STL [R1+0x2384], R20 ;  /* 0x0023841401007387 */ /* 0x000fe80000100800 */
[----:B------:R0:W-:Y:S04]  /*63f80*/  STL [R1+0x2380], R2 ;  /* 0x0023800201007387 */ /* 0x0001e80000100800 */
[----:B------:R-:W-:Y:S04]  /*63f90*/  STL [R1+0x2388], R22 ;  /* 0x0023881601007387 */ /* 0x000fe80000100800 */
[----:B------:R-:W-:Y:S01]  /*63fa0*/  STL [R1+0x2390], R21 ;  /* 0x0023901501007387 */ /* 0x000fe20000100800 */
[----:B--2---:R-:W-:-:S05]  /*63fb0*/  LOP3.LUT R0, R25, 0xffff, RZ, 0xc0, !PT ;  /* 0x0000ffff19007812 */ /* 0x004fca00078ec0ff */
[----:B------:R1:W-:Y:S04]  /*63fc0*/  STL [R1+0x238c], R0 ;  /* 0x00238c0001007387 */ /* 0x0003e80000100800 */
[----:B------:R-:W2:Y:S01]  /*63fd0*/  LDL.LU R10, [R1+0x23b0] ;  /* 0x0023b000010a7983 */ /* 0x000ea20000300800 */
[----:B------:R-:W1:Y:S01]  /*63fe0*/  S2R R5, SR_TID.X ;  /* 0x0000000000057919 */ /* 0x000e620000002100 */
[----:B------:R-:W-:Y:S01]  /*63ff0*/  ULEA UR4, UR5, UR4, 0x18 ;  /* 0x0000000405047291 */ /* 0x000fe2000f8ec0ff */
[----:B------:R-:W-:Y:S01]  /*64000*/  PRMT R9, R20, 0x3340, R2 ;  /* 0x0000334014097816 */ /* 0x000fe20000000002 */
[----:B------:R-:W1:Y:S01]  /*64010*/  LDCU UR5, c[0x0][0x3b8] ;  /* 0x00007700ff0577ac */ /* 0x000e620008000800 */
[--C-:B------:R-:W-:Y:S02]  /*64020*/  PRMT R3, R23, 0x3340, R1.reuse ;  /* 0x0000334017037816 */ /* 0x100fe40000000001 */
[----:B------:R-:W-:-:S04]  /*64030*/  PRMT R4, R22, 0x3340, R1 ;  /* 0x0000334016047816 */ /* 0x000fc80000000001 */
[----:B0-----:R-:W-:Y:S01]  /*64040*/  PRMT R2, R7, 0x5410, R4 ;  /* 0x0000541007027816 */ /* 0x001fe20000000004 */
[C---:B-1----:R-:W-:Y:S02]  /*64050*/  IMAD.SHL.U32 R19, R5.reuse, 0x10, RZ ;  /* 0x0000001005137824 */ /* 0x042fe400078e00ff */
[----:B------:R-:W-:-:S03]  /*64060*/  IMAD.SHL.U32 R25, R5, 0x20, RZ ;  /* 0x0000002005197824 */ /* 0x000fc600078e00ff */
[----:B------:R-:W-:Y:S02]  /*64070*/  LOP3.LUT R19, R19, 0xf0, RZ, 0xc0, !PT ;  /* 0x000000f013137812 */ /* 0x000fe400078ec0ff */
[----:B------:R-:W-:Y:S02]  /*64080*/  LOP3.LUT R25, R25, 0x200, RZ, 0xc0, !PT ;  /* 0x0000020019197812 */ /* 0x000fe400078ec0ff */
[----:B------:R-:W-:Y:S02]  /*64090*/  PRMT R5, R21, 0x3340, R0 ;  /* 0x0000334015057816 */ /* 0x000fe40000000000 */
[----:B------:R-:W-:Y:S02]  /*640a0*/  IADD3 R25, PT, PT, R25, UR4, R19 ;  /* 0x0000000419197c10 */ /* 0x000fe4000fffe013 */
[----:B------:R-:W-:-:S03]  /*640b0*/  PRMT R0, R9, 0x5410, R8 ;  /* 0x0000541009007816 */ /* 0x000fc60000000008 */
[----:B------:R-:W-:Y:S04]  /*640c0*/  STL [R1+0x2394], R25 ;  /* 0x0023941901007387 */ /* 0x000fe80000100800 */
[----:B------:R0:W-:Y:S01]  /*640d0*/  STL [R1+0x1ac], R0 ;  /* 0x0001ac0001007387 */ /* 0x0001e20000100800 */
[----:B---3--:R-:W-:Y:S02]  /*640e0*/  LOP3.LUT R28, R28, 0xffff, RZ, 0xc0, !PT ;  /* 0x0000ffff1c1c7812 */ /* 0x008fe400078ec0ff */
[----:B0-----:R-:W-:Y:S02]  /*640f0*/  PRMT R0, R5, 0x5410, R3 ;  /* 0x0000541005007816 */ /* 0x001fe40000000003 */
[----:B------:R-:W-:-:S03]  /*64100*/  LOP3.LUT R5, R26, 0xffff, RZ, 0xc0, !PT ;  /* 0x0000ffff1a057812 */ /* 0x000fc600078ec0ff */
[----:B------:R4:W-:Y:S04]  /*64110*/  STL [R1+0x260], R0 ;  /* 0x0002600001007387 */ /* 0x0009e80000100800 */
[----:B------:R0:W-:Y:S01]  /*64120*/  STL [R1+0x25c], R2 ;  /* 0x00025c0201007387 */ /* 0x0001e20000100800 */
[----:B----4-:R-:W-:-:S03]  /*64130*/  LOP3.LUT R0, R6, 0xffff, RZ, 0xc0, !PT ;  /* 0x0000ffff06007812 */ /* 0x010fc600078ec0ff */
[----:B------:R-:W-:Y:S01]  /*64140*/  STL [R1+0xb8], R28 ;  /* 0x0000b81c01007387 */ /* 0x000fe20000100800 */
[----:B------:R-:W-:-:S03]  /*64150*/  LOP3.LUT R19, R16, 0xffff, RZ, 0xc0, !PT ;  /* 0x0000ffff10137812 */ /* 0x000fc600078ec0ff */
[----:B------:R-:W-:Y:S04]  /*64160*/  STL [R1+0x10c], R0 ;  /* 0x00010c0001007387 */ /* 0x000fe80000100800 */
[----:B------:R1:W-:Y:S04]  /*64170*/  STL [R1+0xb4], R5 ;  /* 0x0000b40501007387 */ /* 0x0003e80000100800 */
[----:B------:R-:W3:Y:S04]  /*64180*/  LDL.LU R21, [R1+0x100] ;  /* 0x0001000001157983 */ /* 0x000ee80000300800 */
[----:B------:R-:W4:Y:S04]  /*64190*/  LDL.LU R22, [R1+0xf8] ;  /* 0x0000f80001167983 */ /* 0x000f280000300800 */
[----:B0-----:R-:W3:Y:S01]  /*641a0*/  LDL.LU R2, [R1+0xd8] ;  /* 0x0000d80001027983 */ /* 0x001ee20000300800 */
[----:B--2---:R-:W-:-:S03]  /*641b0*/  LOP3.LUT R16, R10, 0xffff, RZ, 0xc0, !PT ;  /* 0x0000ffff0a107812 */ /* 0x004fc600078ec0ff */
[----:B------:R-:W2:Y:S01]  /*641c0*/  LDL.LU R10, [R1+0x23ac] ;  /* 0x0023ac00010a7983 */ /* 0x000ea20000300800 */
[----:B------:R-:W-:-:S03]  /*641d0*/  LOP3.LUT R17, R17, 0xffff, RZ, 0xc0, !PT ;  /* 0x0000ffff11117812 */ /* 0x000fc600078ec0ff */
[----:B------:R-:W3:Y:S01]  /*641e0*/  LDL.LU R25, [R1+0xd4] ;  /* 0x0000d40001197983 */ /* 0x000ee20000300800 */
[----:B------:R-:W-:Y:S01]  /*641f0*/  LOP3.LUT R3, R14, 0xffff, RZ, 0xc0, !PT ;  /* 0x0000ffff0e037812 */ /* 0x000fe200078ec0ff */
[----:B------:R-:W-:Y:S01]  /*64200*/  IMAD.MOV.U32 R14, RZ, RZ, R5 ;  /* 0x000000ffff0e7224 */ /* 0x000fe200078e0005 */
[----:B------:R-:W-:Y:S01]  /*64210*/  LOP3.LUT R9, R13, 0xffff, RZ, 0xc0, !PT ;  /* 0x0000ffff0d097812 */ /* 0x000fe200078ec0ff */
[----:B------:R-:W3:Y:S01]  /*64220*/  LDL.LU R20, [R1+0x9c] ;  /* 0x00009c0001147983 */ /* 0x000ee20000300800 */
[----:B------:R-:W-:-:S03]  /*64230*/  LOP3.LUT R12, R12, 0xffff, RZ, 0xc0, !PT ;  /* 0x0000ffff0c0c7812 */ /* 0x000fc600078ec0ff */
[----:B------:R-:W3:Y:S01]  /*64240*/  LDL.LU R23, [R1+0x98] ;  /* 0x0000980001177983 */ /* 0x000ee20000300800 */
[----:B-1----:R-:W-:-:S03]  /*64250*/  LOP3.LUT R5, R11, 0xffff, RZ, 0xc0, !PT ;  /* 0x0000ffff0b057812 */ /* 0x002fc600078ec0ff */
[----:B------:R-:W-:Y:S01]  /*64260*/  STL [R1+0xe4], R16 ;  /* 0x0000e41001007387 */ /* 0x000fe20000100800 */
[----:B------:R-:W-:-:S03]  /*64270*/  LOP3.LUT R18, R18, 0xffff, RZ, 0xc0, !PT ;  /* 0x0000ffff12127812 */ /* 0x000fc600078ec0ff */
[----:B------:R-:W3:Y:S04]  /*64280*/  LDL.LU R6, [R1+0x60] ;  /* 0x0000600001067983 */ /* 0x000ee80000300800 */
[----:B------:R-:W4:Y:S01]  /*64290*/  LDL.LU R26, [R1+0x5c] ;  /* 0x00005c00011a7983 */ /* 0x000f220000300800 */
[----:B------:R-:W-:-:S03]  /*642a0*/  LOP3.LUT R4, R29, 0xffff, RZ, 0xc0, !PT ;  /* 0x0000ffff1d047812 */ /* 0x000fc600078ec0ff */
[----:B------:R-:W-:Y:S01]  /*642b0*/  STL [R1+0x2398], R17 ;  /* 0x0023981101007387 */ /* 0x000fe20000100800 */
[----:B------:R-:W-:-:S03]  /*642c0*/  PRMT R13, R28, 0x3340, R19 ;  /* 0x000033401c0d7816 */ /* 0x000fc60000000013 */
[----:B------:R-:W-:Y:S04]  /*642d0*/  STL [R1+0x84], R9 ;  /* 0x0000840901007387 */ /* 0x000fe80000100800 */
[----:B------:R0:W-:Y:S04]  /*642e0*/  STL [R1+0xd0], R12 ;  /* 0x0000d00c01007387 */ /* 0x0001e80000100800 */
[----:B------:R1:W-:Y:S04]  /*642f0*/  STL [R1+0x239c], R5 ;  /* 0x00239c0501007387 */ /* 0x0003e80000100800 */
[----:B------:R-:W4:Y:S04]  /*64300*/  LDL.LU R29, [R1+0x18] ;  /* 0x00001800011d7983 */ /* 0x000f280000300800 */
[----:B------:R-:W4:Y:S01]  /*64310*/  LDL.LU R28, [R1+0x14] ;  /* 0x00001400011c7983 */ /* 0x000f220000300800 */
[----:B--2---:R-:W-:-:S02]  /*64320*/  PRMT R10, R12, 0x3340, R10 ;  /* 0x000033400c0a7816 */ /* 0x004fc4000000000a */
[----:B0-----:R-:W-:Y:S02]  /*64330*/  PRMT R12, R14, 0x3340, R18 ;  /* 0x000033400e0c7816 */ /* 0x001fe40000000012 */
[----:B------:R-:W-:Y:S02]  /*64340*/  PRMT R14, R0, 0x3340, R16 ;  /* 0x00003340000e7816 */ /* 0x000fe40000000010 */
[----:B------:R-:W2:Y:S01]  /*64350*/  LDL.LU R16, [R1+0x23a8] ;  /* 0x0023a80001107983 */ /* 0x000ea20000300800 */
[----:B------:R-:W-:Y:S02]  /*64360*/  PRMT R7, R17, 0x3340, R1 ;  /* 0x0000334011077816 */ /* 0x000fe40000000001 */
[----:B------:R-:W-:Y:S02]  /*64370*/  PRMT R11, R4, 0x3340, R3 ;  /* 0x00003340040b7816 */ /* 0x000fe40000000003 */
[--C-:B------:R-:W-:Y:S02]  /*64380*/  PRMT R8, R5, 0x3340, R1.reuse ;  /* 0x0000334005087816 */ /* 0x100fe40000000001 */
[----:B------:R-:W-:-:S02]  /*64390*/  PRMT R9, R9, 0x3340, R1 ;  /* 0x0000334009097816 */ /* 0x000fc40000000001 */
[----:B-1----:R-:W-:Y:S02]  /*643a0*/  PRMT R5, R11, 0x5410, R7 ;  /* 0x000054100b057816 */ /* 0x002fe40000000007 */
[----:B------:R-:W-:Y:S02]  /*643b0*/  PRMT R7, R12, 0x5410, R8 ;  /* 0x000054100c077816 */ /* 0x000fe40000000008 */
[----:B------:R-:W-:Y:S01]  /*643c0*/  PRMT R0, R13, 0x5410, R9 ;  /* 0x000054100d007816 */ /* 0x000fe20000000009 */
[----:B------:R0:W-:Y:S01]  /*643d0*/  STL [R1+0x218], R5 ;  /* 0x0002180501007387 */ /* 0x0001e20000100800 */
[----:B---3--:R-:W-:-:S03]  /*643e0*/  LOP3.LUT R17, R21, 0xffff, RZ, 0xc0, !PT ;  /* 0x0000ffff15117812 */ /* 0x008fc600078ec0ff */
[----:B------:R-:W-:Y:S01]  /*643f0*/  STL [R1+0x214], R7 ;  /* 0x0002140701007387 */ /* 0x000fe20000100800 */
[----:B0-----:R-:W-:-:S03]  /*64400*/  PRMT R5, R14, 0x5410, R10 ;  /* 0x000054100e057816 */ /* 0x001fc6000000000a */
[----:B------:R4:W-:Y:S01]  /*64410*/  STL [R1+0x250], R0 ;  /* 0x0002500001007387 */ /* 0x0009e20000100800 */
[----:B------:R-:W-:-:S03]  /*64420*/  LOP3.LUT R14, R25, 0xffff, RZ, 0xc0, !PT ;  /* 0x0000ffff190e7812 */ /* 0x000fc600078ec0ff */
[----:B------:R0:W-:Y:S01]  /*64430*/  STL [R1+0x24c], R5 ;  /* 0x00024c0501007387 */ /* 0x0001e20000100800 */
[----:B------:R-:W-:-:S03]  /*64440*/  LOP3.LUT R25, R20, 0xffff, RZ, 0xc0, !PT ;  /* 0x0000ffff14197812 */ /* 0x000fc600078ec0ff */
[----:B------:R-:W3:Y:S01]  /*64450*/  LDL.LU R21, [R1+0x11c] ;  /* 0x00011c0001157983 */ /* 0x000ee20000300800 */
[----:B----4-:R-:W-:-:S03]  /*64460*/  LOP3.LUT R0, R22, 0xffff, RZ, 0xc0, !PT ;  /* 0x0000ffff16007812 */ /* 0x010fc600078ec0ff */
[----:B------:R-:W-:Y:S01]  /*64470*/  STL [R1+0xe8], R17 ;  /* 0x0000e81101007387 */ /* 0x000fe20000100800 */
[----:B------:R-:W-:Y:S02]  /*64480*/  LOP3.LUT R7, R2, 0xffff, RZ, 0xc0, !PT ;  /* 0x0000ffff02077812 */ /* 0x000fe400078ec0ff */
[----:B0-----:R-:W-:Y:S01]  /*64490*/  LOP3.LUT R5, R23, 0xffff, RZ, 0xc0, !PT ;  /* 0x0000ffff17057812 */ /* 0x001fe200078ec0ff */
[----:B------:R-:W4:Y:S01]  /*644a0*/  LDL.LU R22, [R1+0x118] ;  /* 0x0001180001167983 */ /* 0x000f220000300800 */
[----:B------:R-:W-:-:S03]  /*644b0*/  LOP3.LUT R26, R26, 0xffff, RZ, 0xc0, !PT ;  /* 0x0000ffff1a1a7812 */ /* 0x000fc600078ec0ff */
[----:B------:R-:W-:Y:S04]  /*644c0*/  STL [R1+0x140], R0 ;  /* 0x0001400001007387 */ /* 0x000fe80000100800 */
[----:B------:R-:W3:Y:S01]  /*644d0*/  LDL.LU R2, [R1+0xe0] ;  /* 0x0000e00001027983 */ /* 0x000ee20000300800 */
[----:B------:R-:W-:-:S03]  /*644e0*/  LOP3.LUT R8, R6, 0xffff, RZ, 0xc0, !PT ;  /* 0x0000ffff06087812 */ /* 0x000fc600078ec0ff */
[----:B------:R0:W-:Y:S01]  /*644f0*/  STL [R1+0xd4], R14 ;  /* 0x0000d40e01007387 */ /* 0x0001e20000100800 */
[----:B------:R-:W-:-:S03]  /*64500*/  LOP3.LUT R10, R15, 0xffff, RZ, 0xc0, !PT ;  /* 0x0000ffff0f0a7812 */ /* 0x000fc600078ec0ff */
[----:B------:R-:W-:Y:S01]  /*64510*/  STL [R1+0xd8], R25 ;  /* 0x0000d81901007387 */ /* 0x000fe20000100800 */
[----:B------:R-:W-:-:S03]  /*64520*/  LOP3.LUT R11, R29, 0xffff, RZ, 0xc0, !PT ;  /* 0x0000ffff1d0b7812 */ /* 0x000fc600078ec0ff */
[----:B------:R-:W4:Y:S04]  /*64530*/  LDL.LU R20, [R1+0xdc] ;  /* 0x0000dc0001147983 */ /* 0x000f280000300800 */
[----:B------:R-:W-:Y:S01]  /*64540*/  STL [R1+0x128], R5 ;  /* 0x0001280501007387 */ /* 0x000fe20000100800 */
[----:B------:R-:W-:-:S03]  /*64550*/  PRMT R13, R7, 0x3340, R8 ;  /* 0x00003340070d7816 */ /* 0x000fc60000000008 */
[----:B------:R-:W-:Y:S01]  /*64560*/  STL [R1+0x88], R26 ;  /* 0x0000881a01007387 */ /* 0x000fe20000100800 */
[----:B------:R-:W-:-:S03]  /*64570*/  LOP3.LUT R12, R28, 0xffff, RZ, 0xc0, !PT ;  /* 0x0000ffff1c0c7812 */ /* 0x000fc600078ec0ff */
[----:B------:R-:W4:Y:S01]  /*64580*/  LDL.LU R29, [R1+0xa4] ;  /* 0x0000a400011d7983 */ /* 0x000f220000300800 */
[----:B0-----:R-:W-:Y:S02]  /*64590*/  PRMT R14, R14, 0x3340, R26 ;  /* 0x000033400e0e7816 */ /* 0x001fe4000000001a */
[----:B--2---:R-:W-:-:S05]  /*645a0*/  LOP3.LUT R9, R16, 0xffff, RZ, 0xc0, !PT ;  /* 0x0000ffff10097812 */ /* 0x004fca00078ec0ff */
[----:B------:R0:W-:Y:S01]  /*645b0*/  STL [R1+0x5c], R9 ;  /* 0x00005c0901007387 */ /* 0x0001e20000100800 */
[----:B------:R-:W-:-:S03]  /*645c0*/  PRMT R16, R0, 0x3340, R5 ;  /* 0x0000334000107816 */ /* 0x000fc60000000005 */
[----:B------:R-:W2:Y:S04]  /*645d0*/  LDL.LU R23, [R1+0xa0] ;  /* 0x0000a00001177983 */ /* 0x000ea80000300800 */
[----:B------:R1:W-:Y:S01]  /*645e0*/  STL [R1+0x60], R10 ;  /* 0x0000600a01007387 */ /* 0x0003e20000100800 */
[----:B0-----:R-:W-:-:S03]  /*645f0*/  PRMT R9, R9, 0x3340, R1 ;  /* 0x0000334009097816 */ /* 0x001fc60000000001 */
[----:B------:R0:W-:Y:S01]  /*64600*/  STL [R1+0xf8], R11 ;  /* 0x0000f80b01007387 */ /* 0x0001e20000100800 */
[----:B------:R-:W-:-:S03]  /*64610*/  PRMT R5, R13, 0x5410, R9 ;  /* 0x000054100d057816 */ /* 0x000fc60000000009 */
[----:B------:R-:W2:Y:S01]  /*64620*/  LDL.LU R6, [R1+0x68] ;  /* 0x0000680001067983 */ /* 0x000ea20000300800 */
[----:B-1----:R-:W-:-:S03]  /*64630*/  PRMT R10, R10, 0x3340, R1 ;  /* 0x000033400a0a7816 */ /* 0x002fc60000000001 */
[----:B------:R-:W2:Y:S04]  /*64640*/  LDL.LU R28, [R1+0x64] ;  /* 0x00006400011c7983 */ /* 0x000ea80000300800 */
[----:B------:R1:W-:Y:S01]  /*64650*/  STL [R1+0x100], R12 ;  /* 0x0001000c01007387 */ /* 0x0003e20000100800 */
[----:B------:R-:W-:-:S03]  /*64660*/  PRMT R0, R14, 0x5410, R10 ;  /* 0x000054100e007816 */ /* 0x000fc6000000000a */
[----:B------:R-:W2:Y:S04]  /*64670*/  LDL.LU R26, [R1+0x23a4] ;  /* 0x0023a400011a7983 */ /* 0x000ea80000300800 */
[----:B------:R-:W2:Y:S04]  /*64680*/  LDL.LU R9, [R1+0x1c] ;  /* 0x00001c0001097983 */ /* 0x000ea80000300800 */
[----:B------:R3:W-:Y:S04]  /*64690*/  STL [R1+0x208], R5 ;  /* 0x0002080501007387 */ /* 0x0007e80000100800 */
[----:B------:R-:W2:Y:S01]  /*646a0*/  LDL.LU R10, [R1+0x24] ;  /* 0x00002400010a7983 */ /* 0x000ea20000300800 */
[----:B0-----:R-:W-:-:S02]  /*646b0*/  PRMT R11, R11, 0x3340, R1 ;  /* 0x000033400b0b7816 */ /* 0x001fc40000000001 */
[----:B------:R-:W-:Y:S02]  /*646c0*/  PRMT R15, R17, 0x3340, R25 ;  /* 0x00003340110f7816 */ /* 0x000fe40000000019 */
[----:B-1----:R-:W-:Y:S01]  /*646d0*/  PRMT R12, R12, 0x3340, R1 ;  /* 0x000033400c0c7816 */ /* 0x002fe20000000001 */
[----:B------:R0:W-:Y:S01]  /*646e0*/  STL [R1+0x200], R0 ;  /* 0x0002000001007387 */ /* 0x0001e20000100800 */
[----:B---3--:R-:W-:Y:S02]  /*646f0*/  PRMT R5, R15, 0x5410, R11 ;  /* 0x000054100f057816 */ /* 0x008fe4000000000b */
[----:B------:R-:W-:Y:S02]  /*64700*/  LOP3.LUT R15, R21, 0xffff, RZ, 0xc0, !PT ;  /* 0x0000ffff150f7812 */ /* 0x000fe400078ec0ff */
[----:B------:R-:W-:Y:S01]  /*64710*/  LOP3.LUT R13, R2, 0xffff, RZ, 0xc0, !PT ;  /* 0x0000ffff020d7812 */ /* 0x000fe200078ec0ff */
[----:B------:R4:W-:Y:S01]  /*64720*/  STL [R1+0x248], R5 ;  /* 0x0002480501007387 */ /* 0x0009e20000100800 */
[----:B0-----:R-:W-:-:S05]  /*64730*/  PRMT R0, R16, 0x5410, R12 ;  /* 0x0000541010007816 */ /* 0x001fca000000000c */
[----:B------:R0:W-:Y:S01]  /*64740*/  STL [R1+0x244], R0 ;  /* 0x0002440001007387 */ /* 0x0001e20000100800 */
[----:B----4-:R-:W-:-:S03]  /*64750*/  LOP3.LUT R5, R22, 0xffff, RZ, 0xc0, !PT ;  /* 0x0000ffff16057812 */ /* 0x010fc600078ec0ff */
[----:B------:R-:W3:Y:S01]  /*64760*/  LDL.LU R17, [R1+0x124] ;  /* 0x0001240001117983 */ /* 0x000ee20000300800 */
[----:B------:R-:W-:-:S03]  /*64770*/  LOP3.LUT R14, R20, 0xffff, RZ, 0xc0, !PT ;  /* 0x0000ffff140e7812 */ /* 0x000fc600078ec0ff */
[----:B------:R1:W-:Y:S01]  /*64780*/  STL [R1+0x11c], R15 ;  /* 0x00011c0f01007387 */ /* 0x0003e20000100800 */
[----:B------:R-:W-:-:S03]  /*64790*/  LOP3.LUT R29, R29, 0xffff, RZ, 0xc0, !PT ;  /* 0x0000ffff1d1d7812 */ /* 0x000fc600078ec0ff */
[----:B------:R-:W4:Y:S04]  /*647a0*/  LDL.LU R25, [R1+0x120] ;  /* 0x0001200001197983 */ /* 0x000f280000300800 */
[----:B------:R1:W-:Y:S04]  /*647b0*/  STL [R1+0x18], R13 ;  /* 0x0000180d01007387 */ /* 0x0003e80000100800 */
[----:B------:R-:W-:Y:S04]  /*647c0*/  STL [R1+0x14c], R5 ;  /* 0x00014c0501007387 */ /* 0x000fe80000100800 */
[----:B0-----:R-:W4:Y:S04]  /*647d0*/  LDL.LU R0, [R1+0xf0] ;  /* 0x0000f00001007983 */ /* 0x001f280000300800 */
[----:B------:R-:W4:Y:S04]  /*647e0*/  LDL.LU R21, [R1+0xec] ;  /* 0x0000ec0001157983 */ /* 0x000f280000300800 */
[----:B------:R-:W4:Y:S04]  /*647f0*/  LDL.LU R22, [R1+0xac] ;  /* 0x0000ac0001167983 */ /* 0x000f280000300800 */
[----:B------:R0:W-:Y:S04]  /*64800*/  STL [R1+0xdc], R14 ;  /* 0x0000dc0e01007387 */ /* 0x0001e80000100800 */
[----:B------:R-:W-:Y:S04]  /*64810*/  STL [R1+0xe0], R29 ;  /* 0x0000e01d01007387 */ /* 0x000fe80000100800 */
[----:B------:R-:W4:Y:S01]  /*64820*/  LDL.LU R20, [R1+0xa8] ;  /* 0x0000a80001147983 */ /* 0x000f220000300800 */
[----:B-1----:R-:W-:-:S02]  /*64830*/  PRMT R15, R15, 0x3340, R29 ;  /* 0x000033400f0f7816 */ /* 0x002fc4000000001d */
[----:B--2---:R-:W-:Y:S02]  /*64840*/  LOP3.LUT R16, R23, 0xffff, RZ, 0xc0, !PT ;  /* 0x0000ffff17107812 */ /* 0x004fe400078ec0ff */
[----:B------:R-:W-:Y:S02]  /*64850*/  LOP3.LUT R23, R6, 0xffff, RZ, 0xc0, !PT ;  /* 0x0000ffff06177812 */ /* 0x000fe400078ec0ff */
[----:B------:R-:W-:-:S03]  /*64860*/  LOP3.LUT R28, R28, 0xffff, RZ, 0xc0, !PT ;  /* 0x0000ffff1c1c7812 */ /* 0x000fc600078ec0ff */
[----:B------:R1:W-:Y:S04]  /*64870*/  STL [R1+0x14], R23 ;  /* 0x0000141701007387 */ /* 0x0003e80000100800 */
[----:B------:R-:W-:Y:S04]  /*64880*/  STL [R1+0x144], R16 ;  /* 0x0001441001007387 */ /* 0x000fe80000100800 */
[----:B------:R2:W-:Y:S01]  /*64890*/  STL [R1+0x64], R28 ;  /* 0x0000641c01007387 */ /* 0x0005e20000100800 */
[----:B------:R-:W-:-:S03]  /*648a0*/  LOP3.LUT R12, R9, 0xffff, RZ, 0xc0, !PT ;  /* 0x0000ffff090c7812 */ /* 0x000fc600078ec0ff */
[----:B------:R-:W4:Y:S04]  /*648b0*/  LDL.LU R2, [R1+0x70] ;  /* 0x0000700001027983 */ /* 0x000f280000300800 */
[----:B------:R-:W4:Y:S01]  /*648c0*/  LDL.LU R6, [R1+0x6c] ;  /* 0x00006c0001067983 */ /* 0x000f220000300800 */
[----:B------:R-:W-:Y:S02]  /*648d0*/  LOP3.LUT R11, R10, 0xffff, RZ, 0xc0, !PT ;  /* 0x0000ffff0a0b7812 */ /* 0x000fe400078ec0ff */
[----:B------:R-:W-:-:S03]  /*648e0*/  PRMT R13, R13, 0x3340, R23 ;  /* 0x000033400d0d7816 */ /* 0x000fc60000000017 */
[----:B------:R2:W-:Y:S01]  /*648f0*/  STL [R1+0x118], R11 ;  /* 0x0001180b01007387 */ /* 0x0005e20000100800 */
[----:B0-----:R-:W-:-:S03]  /*64900*/  PRMT R14, R14, 0x3340, R28 ;  /* 0x000033400e0e7816 */ /* 0x001fc6000000001c */
[----:B------:R0:W-:Y:S04]  /*64910*/  STL [R1+0x134], R12 ;  /* 0x0001340c01007387 */ /* 0x0001e80000100800 */
[----:B-1----:R-:W4:Y:S04]  /*64920*/  LDL.LU R23, [R1+0x2c] ;  /* 0x00002c0001177983 */ /* 0x002f280000300800 */
[----:B--2---:R-:W2:Y:S04]  /*64930*/  LDL.LU R28, [R1+0x23a0] ;  /* 0x0023a000011c7983 */ /* 0x004ea80000300800 */
[----:B------:R-:W2:Y:S01]  /*64940*/  LDL.LU R29, [R1+0x28] ;  /* 0x00002800011d7983 */ /* 0x000ea20000300800 */
[----:B------:R-:W-:-:S02]  /*64950*/  LOP3.LUT R26, R26, 0xffff, RZ, 0xc0, !PT ;  /* 0x0000ffff1a1a7812 */ /* 0x000fc400078ec0ff */
[----:B------:R-:W-:Y:S02]  /*64960*/  LOP3.LUT R24, R24, 0xffff, RZ, 0xc0, !PT ;  /* 0x0000ffff18187812 */ /* 0x000fe400078ec0ff */
[--C-:B------:R-:W-:Y:S02]  /*64970*/  PRMT R9, R26, 0x3340, R1.reuse ;  /* 0x000033401a097816 */ /* 0x100fe40000000001 */
[----:B------:R-:W-:Y:S02]  /*64980*/  PRMT R16, R5, 0x3340, R16 ;  /* 0x0000334005107816 */ /* 0x000fe40000000010 */
[----:B------:R-:W-:Y:S02]  /*64990*/  PRMT R10, R24, 0x3340, R1 ;  /* 0x00003340180a7816 */ /* 0x000fe40000000001 */
[----:B------:R-:W-:Y:S02]  /*649a0*/  PRMT R5, R13, 0x5410, R9 ;  /* 0x000054100d057816 */ /* 0x000fe40000000009 */
[----:B------:R-:W-:-:S02]  /*649b0*/  PRMT R11, R11, 0x3340, R1 ;  /* 0x000033400b0b7816 */ /* 0x000fc40000000001 */
[----:B0-----:R-:W-:Y:S01]  /*649c0*/  PRMT R12, R12, 0x3340, R1 ;  /* 0x000033400c0c7816 */ /* 0x001fe20000000001 */
[----:B------:R0:W-:Y:S01]  /*649d0*/  STL [R1+0x1f0], R5 ;  /* 0x0001f00501007387 */ /* 0x0001e20000100800 */
[----:B------:R-:W-:Y:S02]  /*649e0*/  PRMT R10, R14, 0x5410, R10 ;  /* 0x000054100e0a7816 */ /* 0x000fe4000000000a */
[----:B------:R-:W-:Y:S02]  /*649f0*/  PRMT R9, R15, 0x5410, R11 ;  /* 0x000054100f097816 */ /* 0x000fe4000000000b */
[----:B---3--:R-:W-:Y:S01]  /*64a00*/  LOP3.LUT R15, R17, 0xffff, RZ, 0xc0, !PT ;  /* 0x0000ffff110f7812 */ /* 0x008fe200078ec0ff */
[----:B------:R1:W-:Y:S01]  /*64a10*/  STL [R1+0x1ec], R10 ;  /* 0x0001ec0a01007387 */ /* 0x0003e20000100800 */
[----:B----4-:R-:W-:Y:S02]  /*64a20*/  LOP3.LUT R13, R0, 0xffff, RZ, 0xc0, !PT ;  /* 0x0000ffff000d7812 */ /* 0x010fe400078ec0ff */
[----:B0-----:R-:W-:Y:S01]  /*64a30*/  PRMT R5, R16, 0x5410, R12 ;  /* 0x0000541010057816 */ /* 0x001fe2000000000c */
[----:B------:R-:W-:Y:S01]  /*64a40*/  STL [R1+0x238], R9 ;  /* 0x0002380901007387 */ /* 0x000fe20000100800 */
[----:B------:R-:W-:-:S02]  /*64a50*/  LOP3.LUT R16, R25, 0xffff, RZ, 0xc0, !PT ;  /* 0x0000ffff19107812 */ /* 0x000fc400078ec0ff */
[----:B------:R-:W-:Y:S01]  /*64a60*/  LOP3.LUT R14, R21, 0xffff, RZ, 0xc0, !PT ;  /* 0x0000ffff150e7812 */ /* 0x000fe200078ec0ff */
[----:B------:R-:W-:Y:S01]  /*64a70*/  STL [R1+0x234], R5 ;  /* 0x0002340501007387 */ /* 0x000fe20000100800 */
[----:B------:R-:W-:-:S03]  /*64a80*/  LOP3.LUT R25, R22, 0xffff, RZ, 0xc0, !PT ;  /* 0x0000ffff16197812 */ /* 0x000fc600078ec0ff */
[----:B------:R0:W-:Y:S04]  /*64a90*/  STL [R1+0x124], R15 ;  /* 0x0001240f01007387 */ /* 0x0001e80000100800 */
[----:B------:R-:W-:Y:S04]  /*64aa0*/  STL [R1+0x68], R13 ;  /* 0x0000680d01007387 */ /* 0x000fe80000100800 */
[----:B------:R3:W-:Y:S01]  /*64ab0*/  STL [R1+0x15c], R16 ;  /* 0x00015c1001007387 */ /* 0x0007e20000100800 */
[----:B------:R-:W-:-:S03]  /*64ac0*/  LOP3.LUT R21, R20, 0xffff, RZ, 0xc0, !PT ;  /* 0x0000ffff14157812 */ /* 0x000fc600078ec0ff */
[----:B------:R4:W-:Y:S04]  /*64ad0*/  STL [R1+0xec], R14 ;  /* 0x0000ec0e01007387 */ /* 0x0009e80000100800 */
[----:B------:R-:W4:Y:S01]  /*64ae0*/  LDL.LU R22, [R1+0xf4] ;  /* 0x0000f40001167983 */ /* 0x000f220000300800 */
[----:B-1----:R-:W-:-:S03]  /*64af0*/  LOP3.LUT R10, R27, 0xffff, RZ, 0xc0, !PT ;  /* 0x0000ffff1b0a7812 */ /* 0x002fc600078ec0ff */
[----:B------:R-:W-:Y:S04]  /*64b00*/  STL [R1+0xf0], R25 ;  /* 0x0000f01901007387 */ /* 0x000fe80000100800 */
[----:B------:R-:W4:Y:S04]  /*64b10*/  LDL.LU R20, [R1+0xc4] ;  /* 0x0000c40001147983 */ /* 0x000f280000300800 */
[----:B------:R-:W-:Y:S01]  /*64b20*/  STL [R1+0x150], R21 ;  /* 0x0001501501007387 */ /* 0x000fe20000100800 */
[----:B0-----:R-:W-:Y:S02]  /*64b30*/  PRMT R15, R15, 0x3340, R25 ;  /* 0x000033400f0f7816 */ /* 0x001fe40000000019 */
[----:B---3--:R-:W-:-:S02]  /*64b40*/  PRMT R16, R16, 0x3340, R21 ;  /* 0x0000334010107816 */ /* 0x008fc40000000015 */
[----:B------:R-:W-:Y:S02]  /*64b50*/  LOP3.LUT R5, R2, 0xffff, RZ, 0xc0, !PT ;  /* 0x0000ffff02057812 */ /* 0x000fe400078ec0ff */
[----:B------:R-:W-:Y:S02]  /*64b60*/  LOP3.LUT R17, R6, 0xffff, RZ, 0xc0, !PT ;  /* 0x0000ffff06117812 */ /* 0x000fe400078ec0ff */
[----:B------:R-:W3:Y:S04]  /*64b70*/  LDL.LU R6, [R1+0xbc] ;  /* 0x0000bc0001067983 */ /* 0x000ee80000300800 */
[----:B------:R0:W-:Y:S04]  /*64b80*/  STL [R1+0x24], R5 ;  /* 0x0000240501007387 */ /* 0x0001e80000100800 */
[----:B------:R1:W-:Y:S04]  /*64b90*/  STL [R1+0x70], R17 ;  /* 0x0000701101007387 */ /* 0x0003e80000100800 */
[----:B------:R-:W3:Y:S01]  /*64ba0*/  LDL.LU R27, [R1+0xfc] ;  /* 0x0000fc00011b7983 */ /* 0x000ee20000300800 */
[----:B------:R-:W-:-:S03]  /*64bb0*/  LOP3.LUT R11, R23, 0xffff, RZ, 0xc0, !PT ;  /* 0x0000ffff170b7812 */ /* 0x000fc600078ec0ff */
[----:B------:R-:W3:Y:S01]  /*64bc0*/  LDL.LU R0, [R1+0x78] ;  /* 0x0000780001007983 */ /* 0x000ee20000300800 */
[----:B--2---:R-:W-:-:S03]  /*64bd0*/  LOP3.LUT R28, R28, 0xffff, RZ, 0xc0, !PT ;  /* 0x0000ffff1c1c7812 */ /* 0x004fc600078ec0ff */
[----:B------:R2:W-:Y:S01]  /*64be0*/  STL [R1+0x6c], R10 ;  /* 0x00006c0a01007387 */ /* 0x0005e20000100800 */
[----:B------:R-:W-:-:S03]  /*64bf0*/  LOP3.LUT R12, R29, 0xffff, RZ, 0xc0, !PT ;  /* 0x0000ffff1d0c7812 */ /* 0x000fc600078ec0ff */
[----:B------:R-:W3:Y:S01]  /*64c00*/  LDL.LU R2, [R1+0x74] ;  /* 0x0000740001027983 */ /* 0x000ee20000300800 */
[----:B------:R-:W-:Y:S02]  /*64c10*/  PRMT R9, R28, 0x3340, R1 ;  /* 0x000033401c097816 */ /* 0x000fe40000000001 */
[----:B------:R-:W-:Y:S01]  /*64c20*/  PRMT R13, R13, 0x3340, R5 ;  /* 0x000033400d0d7816 */ /* 0x000fe20000000005 */
[----:B------:R0:W-:Y:S01]  /*64c30*/  STL [R1+0x120], R11 ;  /* 0x0001200b01007387 */ /* 0x0001e20000100800 */
[----:B----4-:R-:W-:-:S03]  /*64c40*/  PRMT R14, R14, 0x3340, R17 ;  /* 0x000033400e0e7816 */ /* 0x010fc60000000011 */
[----:B------:R-:W4:Y:S01]  /*64c50*/  LDL.LU R29, [R1+0x8] ;  /* 0x00000800011d7983 */ /* 0x000f220000300800 */
[----:B------:R-:W-:-:S03]  /*64c60*/  PRMT R9, R13, 0x5410, R9 ;  /* 0x000054100d097816 */ /* 0x000fc60000000009 */
[----:B------:R-:W-:Y:S04]  /*64c70*/  STL [R1+0x148], R12 ;  /* 0x0001480c01007387 */ /* 0x000fe80000100800 */
[----:B------:R-:W4:Y:S04]  /*64c80*/  LDL.LU R23, [R1] ;  /* 0x0000000001177983 */ /* 0x000f280000300800 */
[----:B0-----:R-:W4:Y:S04]  /*64c90*/  LDL.LU R5, [R1+0x239c] ;  /* 0x00239c0001057983 */ /* 0x001f280000300800 */
[----:B-1----:R-:W4:Y:S04]  /*64ca0*/  LDL.LU R17, [R1+0x2398] ;  /* 0x0023980001117983 */ /* 0x002f280000300800 */
[----:B------:R-:W4:Y:S04]  /*64cb0*/  LDL.LU R25, [R1+0x2394] ;  /* 0x0023940001197983 */ /* 0x000f280000300800 */
[----:B------:R-:W4:Y:S04]  /*64cc0*/  LDL.LU R21, [R1+0x2390] ;  /* 0x0023900001157983 */ /* 0x000f280000300800 */
[----:B------:R-:W4:Y:S01]  /*64cd0*/  LDL.LU R13, [R1+0x130] ;  /* 0x00013000010d7983 */ /* 0x000f220000300800 */
[----:B--2---:R-:W-:-:S03]  /*64ce0*/  PRMT R10, R10, 0x3340, R1 ;  /* 0x000033400a0a7816 */ /* 0x004fc60000000001 */
[----:B------:R0:W-:Y:S01]  /*64cf0*/  STL [R1+0x1dc], R9 ;  /* 0x0001dc0901007387 */ /* 0x0001e20000100800 */
[--C-:B------:R-:W-:Y:S02]  /*64d00*/  PRMT R11, R11, 0x3340, R1.reuse ;  /* 0x000033400b0b7816 */ /* 0x100fe40000000001 */
[----:B------:R-:W-:Y:S01]  /*64d10*/  PRMT R10, R14, 0x5410, R10 ;  /* 0x000054100e0a7816 */ /* 0x000fe2000000000a */
[----:B0-----:R-:W2:Y:S01]  /*64d20*/  LDL.LU R9, [R1+0x12c] ;  /* 0x00012c0001097983 */ /* 0x001ea20000300800 */
[----:B------:R-:W-:Y:S02]  /*64d30*/  PRMT R12, R12, 0x3340, R1 ;  /* 0x000033400c0c7816 */ /* 0x000fe40000000001 */
[----:B------:R-:W-:Y:S02]  /*64d40*/  PRMT R14, R15, 0x5410, R11 ;  /* 0x000054100f0e7816 */ /* 0x000fe4000000000b */
[----:B------:R-:W2:Y:S04]  /*64d50*/  LDL.LU R11, [R1+0x3c] ;  /* 0x00003c00010b7983 */ /* 0x000ea80000300800 */
[----:B------:R0:W-:Y:S04]  /*64d60*/  STL [R1+0x1d8], R10 ;  /* 0x0001d80a01007387 */ /* 0x0001e80000100800 */
[----:B------:R1:W-:Y:S01]  /*64d70*/  STL [R1+0x228], R14 ;  /* 0x0002280e01007387 */ /* 0x0003e20000100800 */
[----:B0-----:R-:W-:-:S03]  /*64d80*/  PRMT R10, R16, 0x5410, R12 ;  /* 0x00005410100a7816 */ /* 0x001fc6000000000c */
[----:B------:R-:W2:Y:S01]  /*64d90*/  LDL.LU R12, [R1+0x38] ;  /* 0x00003800010c7983 */ /* 0x000ea20000300800 */
[----:B-1----:R-:W-:-:S03]  /*64da0*/  LOP3.LUT R14, R22, 0xffff, RZ, 0xc0, !PT ;  /* 0x0000ffff160e7812 */ /* 0x002fc600078ec0ff */
[----:B------:R4:W-:Y:S01]  /*64db0*/  STL [R1+0x220], R10 ;  /* 0x0002200a01007387 */ /* 0x0009e20000100800 */
[----:B------:R-:W-:Y:S02]  /*64dc0*/  LOP3.LUT R22, R20, 0xffff, RZ, 0xc0, !PT ;  /* 0x0000ffff14167812 */ /* 0x000fe400078ec0ff */
[----:B---3--:R-:W-:Y:S02]  /*64dd0*/  LOP3.LUT R20, R6, 0xffff, RZ, 0xc0, !PT ;  /* 0x0000ffff06147812 */ /* 0x008fe400078ec0ff */
[----:B----4-:R-:W-:Y:S02]  /*64de0*/  LOP3.LUT R10, R23, 0xffff, RZ, 0xc0, !PT ;  /* 0x0000ffff170a7812 */ /* 0x010fe400078ec0ff */
[----:B------:R-:W-:Y:S02]  /*64df0*/  LOP3.LUT R15, R13, 0xffff, RZ, 0xc0, !PT ;  /* 0x0000ffff0d0f7812 */ /* 0x000fe400078ec0ff */
[----:B------:R-:W-:-:S03]  /*64e00*/  LOP3.LUT R13, R27, 0xffff, RZ, 0xc0, !PT ;  /* 0x0000ffff1b0d7812 */ /* 0x000fc600078ec0ff */
[----:B------:R-:W-:Y:S01]  /*64e10*/  STL [R1+0x130], R15 ;  /* 0x0001300f01007387 */ /* 0x000fe20000100800 */
[----:B------:R-:W-:-:S03]  /*64e20*/  LOP3.LUT R27, R0, 0xffff, RZ, 0xc0, !PT ;  /* 0x0000ffff001b7812 */ /* 0x000fc600078ec0ff */
[----:B------:R0:W-:Y:S01]  /*64e30*/  STL [R1+0x28], R13 ;  /* 0x0000280d01007387 */ /* 0x0001e20000100800 */
[----:B--2---:R-:W-:Y:S02]  /*64e40*/  LOP3.LUT R16, R9, 0xffff, RZ, 0xc0, !PT ;  /* 0x0000ffff09107812 */ /* 0x004fe400078ec0ff */
[----:B------:R-:W-:-:S03]  /*64e50*/  LOP3.LUT R0, R2, 0xffff, RZ, 0xc0, !PT ;  /* 0x0000ffff02007812 */ /* 0x000fc600078ec0ff */
[----:B------:R-:W-:Y:S01]  /*64e60*/  STL [R1+0x168], R16 ;  /* 0x0001681001007387 */ /* 0x000fe20000100800 */
[----:B------:R-:W-:-:S03]  /*64e70*/  LOP3.LUT R9, R29, 0xffff, RZ, 0xc0, !PT ;  /* 0x0000ffff1d097812 */ /* 0x000fc600078ec0ff */
[----:B------:R1:W-:Y:S04]  /*64e80*/  STL [R1+0xfc], R14 ;  /* 0x0000fc0e01007387 */ /* 0x0003e80000100800 */
[----:B------:R-:W2:Y:S04]  /*64e90*/  LDL.LU R6, [R1+0xcc] ;  /* 0x0000cc0001067983 */ /* 0x000ea80000300800 */
[----:B------:R-:W-:Y:S01]  /*64ea0*/  STL [R1+0x12c], R22 ;  /* 0x00012c1601007387 */ /* 0x000fe20000100800 */
[----:B------:R-:W-:-:S03]  /*64eb0*/  LOP3.LUT R11, R11, 0xffff, RZ, 0xc0, !PT ;  /* 0x0000ffff0b0b7812 */ /* 0x000fc600078ec0ff */
[----:B------:R-:W-:Y:S01]  /*64ec0*/  STL [R1+0x160], R20 ;  /* 0x0001601401007387 */ /* 0x000fe20000100800 */
[----:B------:R-:W-:-:S03]  /*64ed0*/  LOP3.LUT R12, R12, 0xffff, RZ, 0xc0, !PT ;  /* 0x0000ffff0c0c7812 */ /* 0x000fc600078ec0ff */
[----:B------:R-:W3:Y:S01]  /*64ee0*/  LDL.LU R29, [R1+0xc8] ;  /* 0x0000c800011d7983 */ /* 0x000ee20000300800 */
[----:B0-----:R-:W-:-:S03]  /*64ef0*/  PRMT R13, R13, 0x3340, R27 ;  /* 0x000033400d0d7816 */ /* 0x001fc6000000001b */
[----:B------:R-:W-:Y:S04]  /*64f00*/  STL [R1+0xf4], R0 ;  /* 0x0000f40001007387 */ /* 0x000fe80000100800 */
[----:B------:R-:W4:Y:S04]  /*64f10*/  LDL.LU R2, [R1+0x80] ;  /* 0x0000800001027983 */ /* 0x000f280000300800 */
[----:B------:R0:W-:Y:S01]  /*64f20*/  STL [R1+0x8], R9 ;  /* 0x0000080901007387 */ /* 0x0001e20000100800 */
[----:B-1----:R-:W-:-:S03]  /*64f30*/  PRMT R14, R14, 0x3340, R0 ;  /* 0x000033400e0e7816 */ /* 0x002fc60000000000 */
[----:B------:R-:W4:Y:S01]  /*64f40*/  LDL.LU R23, [R1+0x7c] ;  /* 0x00007c0001177983 */ /* 0x000f220000300800 */
[----:B------:R-:W-:-:S03]  /*64f50*/  PRMT R15, R15, 0x3340, R22 ;  /* 0x000033400f0f7816 */ /* 0x000fc60000000016 */
[----:B------:R1:W-:Y:S01]  /*64f60*/  STL [R1+0xc4], R10 ;  /* 0x0000c40a01007387 */ /* 0x0003e20000100800 */
[----:B0-----:R-:W-:-:S03]  /*64f70*/  PRMT R9, R9, 0x3340, R1 ;  /* 0x0000334009097816 */ /* 0x001fc60000000001 */
[----:B------:R0:W-:Y:S01]  /*64f80*/  STL [R1+0x154], R11 ;  /* 0x0001540b01007387 */ /* 0x0001e20000100800 */
[----:B------:R-:W-:-:S03]  /*64f90*/  PRMT R9, R13, 0x5410, R9 ;  /* 0x000054100d097816 */ /* 0x000fc60000000009 */
[----:B------:R0:W-:Y:S01]  /*64fa0*/  STL [R1+0x158], R12 ;  /* 0x0001580c01007387 */ /* 0x0001e20000100800 */
[----:B-1----:R-:W-:-:S03]  /*64fb0*/  PRMT R10, R10, 0x3340, R1 ;  /* 0x000033400a0a7816 */ /* 0x002fc60000000001 */
[----:B------:R-:W4:Y:S01]  /*64fc0*/  LDL.LU R0, [R1+0x238c] ;  /* 0x00238c0001007983 */ /* 0x000f220000300800 */
[----:B------:R-:W-:Y:S02]  /*64fd0*/  PRMT R16, R16, 0x3340, R20 ;  /* 0x0000334010107816 */ /* 0x000fe40000000014 */
[----:B0-----:R-:W-:Y:S01]  /*64fe0*/  PRMT R11, R11, 0x3340, R1 ;  /* 0x000033400b0b7816 */ /* 0x001fe20000000001 */
[----:B------:R-:W4:Y:S01]  /*64ff0*/  LDL.LU R22, [R1+0x2388] ;  /* 0x0023880001167983 */ /* 0x000f220000300800 */
[----:B------:R-:W-:-:S03]  /*65000*/  PRMT R10, R14, 0x5410, R10 ;  /* 0x000054100e0a7816 */ /* 0x000fc6000000000a */
[----:B------:R-:W4:Y:S01]  /*65010*/  LDL.LU R20, [R1+0x2384] ;  /* 0x0023840001147983 */ /* 0x000f220000300800 */
[----:B------:R-:W-:-:S03]  /*65020*/  PRMT R11, R15, 0x5410, R11 ;  /* 0x000054100f0b7816 */ /* 0x000fc6000000000b */
[----:B------:R-:W4:Y:S01]  /*65030*/  LDL.LU R13, [R1+0x108] ;  /* 0x00010800010d7983 */ /* 0x000f220000300800 */
[----:B------:R-:W-:-:S03]  /*65040*/  PRMT R12, R12, 0x3340, R1 ;  /* 0x000033400c0c7816 */ /* 0x000fc60000000001 */
[----:B------:R0:W-:Y:S01]  /*65050*/  STL [R1+0x1c4], R9 ;  /* 0x0001c40901007387 */ /* 0x0001e20000100800 */
[----:B------:R-:W-:-:S03]  /*65060*/  PRMT R12, R16, 0x5410, R12 ;  /* 0x00005410100c7816 */ /* 0x000fc6000000000c */
[----:B0-----:R-:W4:Y:S04]  /*65070*/  LDL.LU R9, [R1+0x10] ;  /* 0x0000100001097983 */ /* 0x001f280000300800 */
        /* <DEDUP_REMOVED lines=8> */
[----:B0-----:R-:W4:Y:S01]  /*65100*/  LDL.LU R12, [R1+0x40] ;  /* 0x00004000010c7983 */ /* 0x001f220000300800 */
[----:B--2---:R-:W-:-:S02]  /*65110*/  LOP3.LUT R6, R6, 0xffff, RZ, 0xc0, !PT ;  /* 0x0000ffff06067812 */ /* 0x004fc400078ec0ff */
[----:B---3--:R-:W-:Y:S02]  /*65120*/  LOP3.LUT R29, R29, 0xffff, RZ, 0xc0, !PT ;  /* 0x0000ffff1d1d7812 */ /* 0x008fe400078ec0ff */
[----:B----4-:R-:W-:Y:S02]  /*65130*/  LOP3.LUT R2, R2, 0xffff, RZ, 0xc0, !PT ;  /* 0x0000ffff02027812 */ /* 0x010fe400078ec0ff */
[----:B------:R-:W-:Y:S02]  /*65140*/  LOP3.LUT R23, R23, 0xffff, RZ, 0xc0, !PT ;  /* 0x0000ffff17177812 */ /* 0x000fe400078ec0ff */
[----:B------:R-:W-:Y:S02]  /*65150*/  LOP3.LUT R13, R13, 0xffff, RZ, 0xc0, !PT ;  /* 0x0000ffff0d0d7812 */ /* 0x000fe400078ec0ff */
[----:B------:R-:W-:Y:S02]  /*65160*/  LOP3.LUT R9, R9, 0xffff, RZ, 0xc0, !PT ;  /* 0x0000ffff09097812 */ /* 0x000fe400078ec0ff */
[----:B------:R-:W-:-:S02]  /*65170*/  LOP3.LUT R14, R14, 0xffff, RZ, 0xc0, !PT ;  /* 0x0000ffff0e0e7812 */ /* 0x000fc400078ec0ff */
[----:B------:R-:W-:-:S05]  /*65180*/  LOP3.LUT R15, R15, 0xffff, RZ, 0xc0, !PT ;  /* 0x0000ffff0f0f7812 */ /* 0x000fca00078ec0ff */
[----:B------:R-:W-:Y:S01]  /*65190*/  STL [R1+0x13c], R15 ;  /* 0x00013c0f01007387 */ /* 0x000fe20000100800 */
[----:B------:R-:W-:-:S03]  /*651a0*/  LOP3.LUT R10, R10, 0xffff, RZ, 0xc0, !PT ;  /* 0x0000ffff0a0a7812 */ /* 0x000fc600078ec0ff */
[----:B------:R0:W-:Y:S01]  /*651b0*/  STL [R1+0x3c], R13 ;  /* 0x00003c0d01007387 */ /* 0x0001e20000100800 */
[----:B------:R-:W-:Y:S02]  /*651c0*/  LOP3.LUT R16, R16, 0xffff, RZ, 0xc0, !PT ;  /* 0x0000ffff10107812 */ /* 0x000fe400078ec0ff */
[----:B------:R-:W-:-:S03]  /*651d0*/  LOP3.LUT R11, R11, 0xffff, RZ, 0xc0, !PT ;  /* 0x0000ffff0b0b7812 */ /* 0x000fc600078ec0ff */
[----:B------:R-:W-:Y:S04]  /*651e0*/  STL [R1+0x180], R16 ;  /* 0x0001801001007387 */ /* 0x000fe80000100800 */
[----:B------:R1:W-:Y:S04]  /*651f0*/  STL [R1+0x104], R14 ;  /* 0x0001040e01007387 */ /* 0x0003e80000100800 */
[----:B------:R-:W-:Y:S01]  /*65200*/  STL [R1+0x108], R6 ;  /* 0x0001080601007387 */ /* 0x000fe20000100800 */
[----:B------:R-:W-:-:S03]  /*65210*/  LOP3.LUT R12, R12, 0xffff, RZ, 0xc0, !PT ;  /* 0x0000ffff0c0c7812 */ /* 0x000fc600078ec0ff */
[----:B------:R-:W-:Y:S01]  /*65220*/  STL [R1+0x38], R2 ;  /* 0x0000380201007387 */ /* 0x000fe20000100800 */
[----:B0-----:R-:W-:-:S03]  /*65230*/  PRMT R13, R13, 0x3340, R2 ;  /* 0x000033400d0d7816 */ /* 0x001fc60000000002 */
[----:B------:R-:W-:Y:S04]  /*65240*/  STL [R1+0x178], R29 ;  /* 0x0001781d01007387 */ /* 0x000fe80000100800 */
[----:B------:R0:W-:Y:S01]  /*65250*/  STL [R1+0xc8], R9 ;  /* 0x0000c80901007387 */ /* 0x0001e20000100800 */
[----:B-1----:R-:W-:-:S03]  /*65260*/  PRMT R14, R14, 0x3340, R23 ;  /* 0x000033400e0e7816 */ /* 0x002fc60000000017 */
[----:B------:R-:W-:Y:S04]  /*65270*/  STL [R1+0xcc], R23 ;  /* 0x0000cc1701007387 */ /* 0x000fe80000100800 */
[----:B------:R1:W-:Y:S01]  /*65280*/  STL [R1+0xc], R10 ;  /* 0x00000c0a01007387 */ /* 0x0003e20000100800 */
[----:B0-----:R-:W-:-:S03]  /*65290*/  PRMT R9, R9, 0x3340, R1 ;  /* 0x0000334009097816 */ /* 0x001fc60000000001 */
[----:B------:R0:W-:Y:S01]  /*652a0*/  STL [R1+0x138], R11 ;  /* 0x0001380b01007387 */ /* 0x0001e20000100800 */
[----:B------:R-:W-:Y:S02]  /*652b0*/  PRMT R15, R15, 0x3340, R6 ;  /* 0x000033400f0f7816 */ /* 0x000fe40000000006 */
[----:B------:R-:W-:Y:S01]  /*652c0*/  PRMT R9, R13, 0x5410, R9 ;  /* 0x000054100d097816 */ /* 0x000fe20000000009 */
[----:B------:R2:W-:Y:S01]  /*652d0*/  STL [R1+0x164], R12 ;  /* 0x0001640c01007387 */ /* 0x0005e20000100800 */
[----:B-1----:R-:W-:-:S03]  /*652e0*/  PRMT R10, R10, 0x3340, R1 ;  /* 0x000033400a0a7816 */ /* 0x002fc60000000001 */
[----:B------:R-:W3:Y:S01]  /*652f0*/  LDL.LU R2, [R1+0x2380] ;  /* 0x0023800001027983 */ /* 0x000ee20000300800 */
[----:B------:R-:W-:Y:S02]  /*65300*/  PRMT R16, R16, 0x3340, R29 ;  /* 0x0000334010107816 */ /* 0x000fe4000000001d */
[----:B0-----:R-:W-:Y:S01]  /*65310*/  PRMT R11, R11, 0x3340, R1 ;  /* 0x000033400b0b7816 */ /* 0x001fe20000000001 */
[----:B------:R-:W4:Y:S01]  /*65320*/  LDL.LU R23, [R1+0x237c] ;  /* 0x00237c0001177983 */ /* 0x000f220000300800 */
[----:B------:R-:W-:-:S03]  /*65330*/  PRMT R10, R14, 0x5410, R10 ;  /* 0x000054100e0a7816 */ /* 0x000fc6000000000a */
[----:B------:R-:W3:Y:S01]  /*65340*/  LDL.LU R6, [R1+0x2378] ;  /* 0x0023780001067983 */ /* 0x000ee20000300800 */
[----:B------:R-:W-:-:S03]  /*65350*/  PRMT R11, R15, 0x5410, R11 ;  /* 0x000054100f0b7816 */ /* 0x000fc6000000000b */
[----:B------:R-:W3:Y:S01]  /*65360*/  LDL.LU R29, [R1+0x2374] ;  /* 0x00237400011d7983 */ /* 0x000ee20000300800 */
[----:B--2---:R-:W-:-:S03]  /*65370*/  PRMT R12, R12, 0x3340, R1 ;  /* 0x000033400c0c7816 */ /* 0x004fc60000000001 */
[----:B------:R-:W2:Y:S04]  /*65380*/  LDL.LU R13, [R1+0x8c] ;  /* 0x00008c00010d7983 */ /* 0x000ea80000300800 */
[----:B------:R0:W-:Y:S01]  /*65390*/  STL [R1+0x1c0], R9 ;  /* 0x0001c00901007387 */ /* 0x0001e20000100800 */
[----:B------:R-:W-:-:S03]  /*653a0*/  PRMT R16, R16, 0x5410, R12 ;  /* 0x0000541010107816 */ /* 0x000fc6000000000c */
[----:B0-----:R-:W2:Y:S04]  /*653b0*/  LDL.LU R9, [R1+0x34] ;  /* 0x0000340001097983 */ /* 0x001ea80000300800 */
[----:B------:R-:W2:Y:S04]  /*653c0*/  LDL.LU R14, [R1+0x114] ;  /* 0x00011400010e7983 */ /* 0x000ea80000300800 */
[----:B------:R0:W-:Y:S04]  /*653d0*/  STL [R1+0x1b0], R10 ;  /* 0x0001b00a01007387 */ /* 0x0001e80000100800 */
[----:B0-----:R-:W3:Y:S04]  /*653e0*/  LDL.LU R10, [R1+0x30] ;  /* 0x00003000010a7983 */ /* 0x001ee80000300800 */
[----:B------:R-:W3:Y:S04]  /*653f0*/  LDL.LU R15, [R1+0x90] ;  /* 0x00009000010f7983 */ /* 0x000ee80000300800 */
[----:B------:R0:W-:Y:S04]  /*65400*/  STL [R1+0x210], R11 ;  /* 0x0002100b01007387 */ /* 0x0001e80000100800 */
[----:B0-----:R-:W3:Y:S04]  /*65410*/  LDL.LU R11, [R1+0x4] ;  /* 0x00000400010b7983 */ /* 0x001ee80000300800 */
[----:B------:R-:W3:Y:S04]  /*65420*/  LDL.LU R12, [R1+0x110] ;  /* 0x00011000010c7983 */ /* 0x000ee80000300800 */
[----:B------:R3:W-:Y:S01]  /*65430*/  STL [R1+0x20c], R16 ;  /* 0x00020c1001007387 */ /* 0x0007e20000100800 */
[----:B--2---:R-:W-:-:S02]  /*65440*/  LOP3.LUT R14, R14, 0xffff, RZ, 0xc0, !PT ;  /* 0x0000ffff0e0e7812 */ /* 0x004fc400078ec0ff */
[----:B---3--:R-:W-:Y:S02]  /*65450*/  LOP3.LUT R16, R12, 0xffff, RZ, 0xc0, !PT ;  /* 0x0000ffff0c107812 */ /* 0x008fe400078ec0ff */
[----:B------:R-:W-:-:S03]  /*65460*/  LOP3.LUT R12, R15, 0xffff, RZ, 0xc0, !PT ;  /* 0x0000ffff0f0c7812 */ /* 0x000fc600078ec0ff */
[----:B------:R-:W-:Y:S04]  /*65470*/  STL [R1+0x17c], R16 ;  /* 0x00017c1001007387 */ /* 0x000fe80000100800 */
[----:B------:R-:W-:Y:S04]  /*65480*/  STL [R1+0x44], R14 ;  /* 0x0000440e01007387 */ /* 0x000fe80000100800 */
[----:B------:R0:W-:Y:S04]  /*65490*/  STL [R1+0x40], R12 ;  /* 0x0000400c01007387 */ /* 0x0001e80000100800 */
[----:B------:R-:W2:Y:S01]  /*654a0*/  LDL R15, [R1+0x40] ;  /* 0x00004000010f7983 */ /* 0x000ea20000100800 */
[----:B------:R-:W-:-:S02]  /*654b0*/  LOP3.LUT R11, R11, 0xffff, RZ, 0xc0, !PT ;  /* 0x0000ffff0b0b7812 */ /* 0x000fc400078ec0ff */
[----:B------:R-:W-:-:S03]  /*654c0*/  LOP3.LUT R13, R13, 0xffff, RZ, 0xc0, !PT ;  /* 0x0000ffff0d0d7812 */ /* 0x000fc600078ec0ff */
[----:B------:R1:W-:Y:S01]  /*654d0*/  STL [R1+0x110], R11 ;  /* 0x0001100b01007387 */ /* 0x0003e20000100800 */
[----:B0-----:R-:W-:-:S03]  /*654e0*/  LOP3.LUT R12, R29, 0xffff, RZ, 0xc0, !PT ;  /* 0x0000ffff1d0c7812 */ /* 0x001fc600078ec0ff */
[----:B------:R-:W-:Y:S04]  /*654f0*/  STL [R1+0x16c], R13 ;  /* 0x00016c0d01007387 */ /* 0x000fe80000100800 */
[----:B------:R-:W3:Y:S01]  /*65500*/  LDL.LU R29, [R1+0x17c] ;  /* 0x00017c00011d7983 */ /* 0x000ee20000300800 */
[----:B-1----:R-:W-:-:S03]  /*65510*/  PRMT R11, R11, 0x3340, R1 ;  /* 0x000033400b0b7816 */ /* 0x002fc60000000001 */
[----:B------:R0:W-:Y:S01]  /*65520*/  STL [R1+0x114], R12 ;  /* 0x0001140c01007387 */ /* 0x0001e20000100800 */
[----:B------:R-:W-:Y:S02]  /*65530*/  SHF.R.U32.HI R10, RZ, 0x8, R10 ;  /* 0x00000008ff0a7819 */ /* 0x000fe4000001160a */
[----:B------:R-:W-:Y:S01]  /*65540*/  SHF.R.U32.HI R9, RZ, 0x8, R9 ;  /* 0x00000008ff097819 */ /* 0x000fe20000011609 */
[----:B------:R-:W4:Y:S01]  /*65550*/  LDL.LU R16, [R1+0x94] ;  /* 0x0000940001107983 */ /* 0x000f220000300800 */
[----:B0-----:R-:W-:Y:S02]  /*65560*/  PRMT R12, R12, 0x3340, R1 ;  /* 0x000033400c0c7816 */ /* 0x001fe40000000001 */
[----:B------:R-:W-:Y:S02]  /*65570*/  LOP3.LUT R10, R10, 0xffff, RZ, 0xc0, !PT ;  /* 0x0000ffff0a0a7812 */ /* 0x000fe400078ec0ff */
[----:B------:R-:W-:-:S04]  /*65580*/  LOP3.LUT R9, R9, 0xffff, RZ, 0xc0, !PT ;  /* 0x0000ffff09097812 */ /* 0x000fc800078ec0ff */
[----:B------:R-:W-:Y:S02]  /*65590*/  PRMT R9, R9, 0x3340, R10 ;  /* 0x0000334009097816 */ /* 0x000fe4000000000a */
[----:B--2---:R-:W-:Y:S02]  /*655a0*/  PRMT R14, R14, 0x3340, R15 ;  /* 0x000033400e0e7816 */ /* 0x004fe4000000000f */
[----:B------:R-:W0:Y:S02]  /*655b0*/  S2R R15, SR_TID.X ;  /* 0x00000000000f7919 */ /* 0x000e240000002100 */
[----:B------:R-:W-:Y:S02]  /*655c0*/  PRMT R14, R14, 0x5410, R11 ;  /* 0x000054100e0e7816 */ /* 0x000fe4000000000b */
[----:B------:R-:W2:Y:S01]  /*655d0*/  LDL.LU R11, [R1+0x50] ;  /* 0x00005000010b7983 */ /* 0x000ea20000300800 */
[----:B---3--:R-:W-:-:S03]  /*655e0*/  PRMT R13, R29, 0x3340, R13 ;  /* 0x000033401d0d7816 */ /* 0x008fc6000000000d */
[----:B------:R1:W-:Y:S01]  /*655f0*/  STL [R1+0x1d4], R14 ;  /* 0x0001d40e01007387 */ /* 0x0003e20000100800 */
[----:B------:R-:W-:-:S03]  /*65600*/  PRMT R13, R13, 0x5410, R12 ;  /* 0x000054100d0d7816 */ /* 0x000fc6000000000c */
[----:B-1----:R-:W3:Y:S04]  /*65610*/  LDL.LU R14, [R1+0x20] ;  /* 0x00002000010e7983 */ /* 0x002ee80000300800 */
[----:B------:R-:W2:Y:S01]  /*65620*/  LDL.LU R12, [R1+0x48] ;  /* 0x00004800010c7983 */ /* 0x000ea20000300800 */
[----:B0-----:R-:W-:-:S03]  /*65630*/  IMAD.SHL.U32 R15, R15, 0x8, RZ ;  /* 0x000000080f0f7824 */ /* 0x001fc600078e00ff */
[----:B------:R0:W-:Y:S02]  /*65640*/  STL [R1+0x1b8], R13 ;  /* 0x0001b80d01007387 */ /* 0x0001e40000100800 */
[----:B------:R-:W-:-:S05]  /*65650*/  LOP3.LUT R15, R15, 0x100, RZ, 0xc0, !PT ;  /* 0x000001000f0f7812 */ /* 0x000fca00078ec0ff */
[----:B------:R-:W-:Y:S01]  /*65660*/  IMAD.IADD R25, R15, 0x1, R25 ;  /* 0x000000010f197824 */ /* 0x000fe200078e0219 */
[----:B0-----:R-:W2:Y:S04]  /*65670*/  LDL.LU R13, [R1+0x54] ;  /* 0x00005400010d7983 */ /* 0x001ea80000300800 */
[----:B------:R-:W2:Y:S04]  /*65680*/  LDL.LU R15, [R1+0x58] ;  /* 0x00005800010f7983 */ /* 0x000ea80000300800 */
[----:B------:R-:W2:Y:S04]  /*65690*/  LDL.LU R10, [R1+0x4c] ;  /* 0x00004c00010a7983 */ /* 0x000ea80000300800 */
[----:B------:R2:W-:Y:S01]  /*656a0*/  STL [R1+0xbc], R9 ;  /* 0x0000bc0901007387 */ /* 0x0005e20000100800 */
[----:B------:R-:W-:-:S02]  /*656b0*/  SHF.R.U32.HI R20, RZ, 0x8, R20 ;  /* 0x00000008ff147819 */ /* 0x000fc40000011614 */
[----:B------:R-:W-:Y:S02]  /*656c0*/  SHF.R.U32.HI R2, RZ, 0x8, R2 ;  /* 0x00000008ff027819 */ /* 0x000fe40000011602 */
[----:B------:R-:W-:Y:S02]  /*656d0*/  SHF.R.U32.HI R6, RZ, 0x8, R6 ;  /* 0x00000008ff067819 */ /* 0x000fe40000011606 */
[----:B------:R-:W-:Y:S02]  /*656e0*/  SHF.R.U32.HI R0, RZ, 0x8, R0 ;  /* 0x00000008ff007819 */ /* 0x000fe40000011600 */
[----:B------:R-:W-:Y:S02]  /*656f0*/  LOP3.LUT R20, R20, 0xffff, RZ, 0xc0, !PT ;  /* 0x0000ffff14147812 */ /* 0x000fe400078ec0ff */
[----:B------:R-:W-:Y:S02]  /*65700*/  LOP3.LUT R2, R2, 0xffff, RZ, 0xc0, !PT ;  /* 0x0000ffff02027812 */ /* 0x000fe400078ec0ff */
[----:B--2---:R-:W-:-:S02]  /*65710*/  SHF.R.U32.HI R9, RZ, 0x8, R10 ;  /* 0x00000008ff097819 */ /* 0x004fc4000001160a */
[----:B------:R-:W-:Y:S02]  /*65720*/  SHF.R.U32.HI R10, RZ, 0x8, R15 ;  /* 0x00000008ff0a7819 */ /* 0x000fe4000001160f */
[----:B------:R-:W2:Y:S01]  /*65730*/  LDL.LU R15, [R1+0xb0] ;  /* 0x0000b000010f7983 */ /* 0x000ea20000300800 */
[----:B------:R-:W-:Y:S02]  /*65740*/  LOP3.LUT R9, R9, 0xffff, RZ, 0xc0, !PT ;  /* 0x0000ffff09097812 */ /* 0x000fe400078ec0ff */
[----:B------:R-:W-:Y:S02]  /*65750*/  SHF.R.U32.HI R11, RZ, 0x8, R11 ;  /* 0x00000008ff0b7819 */ /* 0x000fe4000001160b */
[----:B------:R-:W-:Y:S02]  /*65760*/  PRMT R9, R9, 0x3340, R1 ;  /* 0x0000334009097816 */ /* 0x000fe40000000001 */
[----:B------:R-:W-:Y:S02]  /*65770*/  SHF.R.U32.HI R12, RZ, 0x8, R12 ;  /* 0x00000008ff0c7819 */ /* 0x000fe4000001160c */
[----:B------:R-:W-:-:S02]  /*65780*/  LOP3.LUT R11, R11, 0xffff, RZ, 0xc0, !PT ;  /* 0x0000ffff0b0b7812 */ /* 0x000fc400078ec0ff */
[----:B------:R-:W-:Y:S01]  /*65790*/  LOP3.LUT R10, R10, 0xffff, RZ, 0xc0, !PT ;  /* 0x0000ffff0a0a7812 */ /* 0x000fe200078ec0ff */
[----:B------:R0:W-:Y:S01]  /*657a0*/  STL [R1+0x4], R9 ;  /* 0x0000040901007387 */ /* 0x0001e20000100800 */
[----:B------:R-:W-:Y:S02]  /*657b0*/  SHF.R.U32.HI R13, RZ, 0x8, R13 ;  /* 0x00000008ff0d7819 */ /* 0x000fe4000001160d */
[----:B---3--:R-:W-:Y:S02]  /*657c0*/  SHF.R.U32.HI R14, RZ, 0x8, R14 ;  /* 0x00000008ff0e7819 */ /* 0x008fe4000001160e */
[----:B------:R-:W-:Y:S02]  /*657d0*/  LOP3.LUT R12, R12, 0xffff, RZ, 0xc0, !PT ;  /* 0x0000ffff0c0c7812 */ /* 0x000fe400078ec0ff */
[----:B------:R-:W-:Y:S02]  /*657e0*/  LOP3.LUT R14, R14, 0xffff, RZ, 0xc0, !PT ;  /* 0x0000ffff0e0e7812 */ /* 0x000fe400078ec0ff */
[----:B0-----:R-:W-:-:S02]  /*657f0*/  PRMT R9, R10, 0x3340, R11 ;  /* 0x000033400a097816 */ /* 0x001fc4000000000b */
[----:B------:R-:W-:Y:S01]  /*65800*/  LOP3.LUT R13, R13, 0xffff, RZ, 0xc0, !PT ;  /* 0x0000ffff0d0d7812 */ /* 0x000fe200078ec0ff */
[----:B------:R-:W3:Y:S01]  /*65810*/  LDL.LU R11, [R1+0xc0] ;  /* 0x0000c000010b7983 */ /* 0x000ee20000300800 */
[----:B------:R-:W-:Y:S02]  /*65820*/  PRMT R12, R12, 0x3340, R1 ;  /* 0x000033400c0c7816 */ /* 0x000fe40000000001 */
[----:B------:R-:W-:Y:S01]  /*65830*/  PRMT R10, R13, 0x3340, R14 ;  /* 0x000033400d0a7816 */ /* 0x000fe2000000000e */
[----:B------:R4:W-:Y:S04]  /*65840*/  STL [R1+0xac], R9 ;  /* 0x0000ac0901007387 */ /* 0x0009e80000100800 */
[----:B------:R-:W-:Y:S01]  /*65850*/  STL [R1], R12 ;  /* 0x0000000c01007387 */ /* 0x000fe20000100800 */
[----:B----4-:R-:W-:-:S03]  /*65860*/  SHF.R.U32.HI R9, RZ, 0x8, R16 ;  /* 0x00000008ff097819 */ /* 0x010fc60000011610 */
[----:B------:R-:W4:Y:S01]  /*65870*/  LDL.LU R16, [R1+0xb8] ;  /* 0x0000b80001107983 */ /* 0x000f220000300800 */
[----:B------:R-:W-:-:S03]  /*65880*/  LOP3.LUT R9, R9, 0xffff, RZ, 0xc0, !PT ;  /* 0x0000ffff09097812 */ /* 0x000fc600078ec0ff */
[----:B------:R0:W-:Y:S01]  /*65890*/  STL [R1+0xa8], R10 ;  /* 0x0000a80a01007387 */ /* 0x0001e20000100800 */
[----:B------:R-:W-:Y:S02]  /*658a0*/  SHF.R.U32.HI R21, RZ, 0x8, R21 ;  /* 0x00000008ff157819 */ /* 0x000fe40000011615 */
[----:B0-----:R-:W-:Y:S02]  /*658b0*/  LOP3.LUT R10, R6, 0xffff, RZ, 0xc0, !PT ;  /* 0x0000ffff060a7812 */ /* 0x001fe400078ec0ff */
[----:B------:R-:W-:Y:S02]  /*658c0*/  LOP3.LUT R6, R0, 0xffff, RZ, 0xc0, !PT ;  /* 0x0000ffff00067812 */ /* 0x000fe400078ec0ff */
[----:B------:R-:W-:Y:S02]  /*658d0*/  PRMT R0, R9, 0x3340, R1 ;  /* 0x0000334009007816 */ /* 0x000fe40000000001 */
[----:B------:R-:W-:Y:S02]  /*658e0*/  PRMT R9, R20, 0x3340, R2 ;  /* 0x0000334014097816 */ /* 0x000fe40000000002 */
[----:B------:R-:W4:Y:S01]  /*658f0*/  LDL.LU R20, [R1+0xb4] ;  /* 0x0000b40001147983 */ /* 0x000f220000300800 */
[----:B------:R-:W-:-:S03]  /*65900*/  LOP3.LUT R21, R21, 0xffff, RZ, 0xc0, !PT ;  /* 0x0000ffff15157812 */ /* 0x000fc600078ec0ff */
[----:B------:R0:W-:Y:S02]  /*65910*/  STL [R1+0xa0], R9 ;  /* 0x0000a00901007387 */ /* 0x0001e40000100800 */
[----:B0-----:R-:W-:-:S05]  /*65920*/  PRMT R9, R21, 0x3340, R6 ;  /* 0x0000334015097816 */ /* 0x001fca0000000006 */
[----:B------:R2:W-:Y:S04]  /*65930*/  STL [R1+0xa4], R9 ;  /* 0x0000a40901007387 */ /* 0x0005e80000100800 */
[----:B------:R-:W4:Y:S04]  /*65940*/  LDL.LU R12, [R1+0x84] ;  /* 0x00008400010c7983 */ /* 0x000f280000300800 */
[----:B------:R-:W4:Y:S04]  /*65950*/  LDL.LU R13, [R1+0x10c] ;  /* 0x00010c00010d7983 */ /* 0x000f280000300800 */
[----:B------:R-:W4:Y:S01]  /*65960*/  LDL.LU R14, [R1+0xe4] ;  /* 0x0000e400010e7983 */ /* 0x000f220000300800 */
[----:B--2---:R-:W-:-:S03]  /*65970*/  SHF.R.U32.HI R9, RZ, 0x8, R15 ;  /* 0x00000008ff097819 */ /* 0x004fc6000001160f */
[----:B------:R-:W2:Y:S01]  /*65980*/  LDL.LU R15, [R1+0xd0] ;  /* 0x0000d000010f7983 */ /* 0x000ea20000300800 */
[----:B------:R-:W-:Y:S02]  /*65990*/  SHF.R.U32.HI R4, RZ, 0x8, R4 ;  /* 0x00000008ff047819 */ /* 0x000fe40000011604 */
[----:B------:R-:W-:Y:S02]  /*659a0*/  SHF.R.U32.HI R3, RZ, 0x8, R3 ;  /* 0x00000008ff037819 */ /* 0x000fe40000011603 */
[----:B------:R-:W-:Y:S02]  /*659b0*/  PRMT R2, R10, 0x3340, R1 ;  /* 0x000033400a027816 */ /* 0x000fe40000000001 */
[----:B------:R-:W-:Y:S02]  /*659c0*/  LOP3.LUT R9, R9, 0xffff, RZ, 0xc0, !PT ;  /* 0x0000ffff09097812 */ /* 0x000fe400078ec0ff */
[----:B------:R-:W-:Y:S02]  /*659d0*/  SHF.R.U32.HI R18, RZ, 0x8, R18 ;  /* 0x00000008ff127819 */ /* 0x000fe40000011612 */
[----:B---3--:R-:W-:-:S02]  /*659e0*/  SHF.R.U32.HI R6, RZ, 0x8, R11 ;  /* 0x00000008ff067819 */ /* 0x008fc4000001160b */
[----:B------:R-:W-:Y:S02]  /*659f0*/  LOP3.LUT R11, R4, 0xffff, RZ, 0xc0, !PT ;  /* 0x0000ffff040b7812 */ /* 0x000fe400078ec0ff */
[----:B------:R-:W-:Y:S02]  /*65a00*/  LOP3.LUT R10, R6, 0xffff, RZ, 0xc0, !PT ;  /* 0x0000ffff060a7812 */ /* 0x000fe400078ec0ff */
[----:B------:R-:W-:Y:S02]  /*65a10*/  LOP3.LUT R6, R3, 0xffff, RZ, 0xc0, !PT ;  /* 0x0000ffff03067812 */ /* 0x000fe400078ec0ff */
[----:B------:R-:W-:Y:S02]  /*65a20*/  PRMT R10, R10, 0x3340, R9 ;  /* 0x000033400a0a7816 */ /* 0x000fe40000000009 */
[----:B------:R-:W-:Y:S02]  /*65a30*/  PRMT R9, R11, 0x3340, R6 ;  /* 0x000033400b097816 */ /* 0x000fe40000000006 */
[----:B------:R-:W-:Y:S01]  /*65a40*/  SHF.R.U32.HI R23, RZ, 0x8, R23 ;  /* 0x00000008ff177819 */ /* 0x000fe20000011617 */
[----:B------:R-:W-:Y:S01]  /*65a50*/  STL [R1+0x94], R10 ;  /* 0x0000940a01007387 */ /* 0x000fe20000100800 */
[----:B------:R-:W-:-:S03]  /*65a60*/  SHF.R.U32.HI R19, RZ, 0x8, R19 ;  /* 0x00000008ff137819 */ /* 0x000fc60000011613 */
[----:B------:R4:W-:Y:S01]  /*65a70*/  STL [R1+0x9c], R9 ;  /* 0x00009c0901007387 */ /* 0x0009e20000100800 */
[----:B------:R-:W-:Y:S02]  /*65a80*/  LOP3.LUT R18, R18, 0xffff, RZ, 0xc0, !PT ;  /* 0x0000ffff12127812 */ /* 0x000fe400078ec0ff */
[----:B------:R-:W-:Y:S02]  /*65a90*/  LOP3.LUT R23, R23, 0xffff, RZ, 0xc0, !PT ;  /* 0x0000ffff17177812 */ /* 0x000fe400078ec0ff */
[----:B------:R-:W-:Y:S02]  /*65aa0*/  LOP3.LUT R19, R19, 0xffff, RZ, 0xc0, !PT ;  /* 0x0000ffff13137812 */ /* 0x000fe400078ec0ff */
[----:B----4-:R-:W-:-:S04]  /*65ab0*/  SHF.R.U32.HI R9, RZ, 0x8, R16 ;  /* 0x00000008ff097819 */ /* 0x010fc80000011610 */
[----:B------:R-:W-:Y:S02]  /*65ac0*/  LOP3.LUT R9, R9, 0xffff, RZ, 0xc0, !PT ;  /* 0x0000ffff09097812 */ /* 0x000fe400078ec0ff */
[----:B------:R-:W-:-:S04]  /*65ad0*/  SHF.R.U32.HI R6, RZ, 0x8, R20 ;  /* 0x00000008ff067819 */ /* 0x000fc80000011614 */
[----:B------:R-:W-:Y:S02]  /*65ae0*/  LOP3.LUT R10, R6, 0xffff, RZ, 0xc0, !PT ;  /* 0x0000ffff060a7812 */ /* 0x000fe400078ec0ff */
[----:B------:R-:W-:Y:S02]  /*65af0*/  PRMT R3, R23, 0x3340, R1 ;  /* 0x0000334017037816 */ /* 0x000fe40000000001 */
[----:B------:R-:W-:Y:S01]  /*65b00*/  PRMT R10, R10, 0x3340, R18 ;  /* 0x000033400a0a7816 */ /* 0x000fe20000000012 */
[----:B------:R-:W3:Y:S01]  /*65b10*/  LDL.LU R23, [R1+0x60] ;  /* 0x0000600001177983 */ /* 0x000ee20000300800 */
[----:B------:R-:W-:Y:S02]  /*65b20*/  SHF.R.U32.HI R17, RZ, 0x8, R17 ;  /* 0x00000008ff117819 */ /* 0x000fe40000011611 */
[----:B------:R-:W-:Y:S01]  /*65b30*/  SHF.R.U32.HI R22, RZ, 0x8, R22 ;  /* 0x00000008ff167819 */ /* 0x000fe20000011616 */
[----:B------:R-:W4:Y:S01]  /*65b40*/  LDL.LU R20, [R1+0xe8] ;  /* 0x0000e80001147983 */ /* 0x000f220000300800 */
[----:B------:R-:W-:-:S02]  /*65b50*/  PRMT R9, R9, 0x3340, R19 ;  /* 0x0000334009097816 */ /* 0x000fc40000000013 */
[----:B------:R-:W-:Y:S01]  /*65b60*/  SHF.R.U32.HI R5, RZ, 0x8, R5 ;  /* 0x00000008ff057819 */ /* 0x000fe20000011605 */
[----:B------:R0:W-:Y:S01]  /*65b70*/  STL [R1+0x30], R10 ;  /* 0x0000300a01007387 */ /* 0x0001e20000100800 */
[----:B------:R-:W-:Y:S02]  /*65b80*/  LOP3.LUT R17, R17, 0xffff, RZ, 0xc0, !PT ;  /* 0x0000ffff11117812 */ /* 0x000fe400078ec0ff */
[----:B------:R-:W-:Y:S01]  /*65b90*/  LOP3.LUT R22, R22, 0xffff, RZ, 0xc0, !PT ;  /* 0x0000ffff16167812 */ /* 0x000fe200078ec0ff */
[----:B------:R-:W3:Y:S01]  /*65ba0*/  LDL.LU R16, [R1+0xd8] ;  /* 0x0000d80001107983 */ /* 0x000ee20000300800 */
[----:B------:R-:W-:-:S03]  /*65bb0*/  LOP3.LUT R6, R5, 0xffff, RZ, 0xc0, !PT ;  /* 0x0000ffff05067812 */ /* 0x000fc600078ec0ff */
[----:B------:R-:W3:Y:S01]  /*65bc0*/  LDL.LU R19, [R1+0x88] ;  /* 0x0000880001137983 */ /* 0x000ee20000300800 */
[----:B------:R-:W-:-:S03]  /*65bd0*/  SHF.R.U32.HI R11, RZ, 0x8, R13 ;  /* 0x00000008ff0b7819 */ /* 0x000fc6000001160d */
[----:B------:R1:W-:Y:S01]  /*65be0*/  STL [R1+0x58], R9 ;  /* 0x0000580901007387 */ /* 0x0003e20000100800 */
[----:B0-----:R-:W-:Y:S02]  /*65bf0*/  SHF.R.U32.HI R10, RZ, 0x8, R14 ;  /* 0x00000008ff0a7819 */ /* 0x001fe4000001160e */
[--C-:B------:R-:W-:Y:S02]  /*65c00*/  PRMT R5, R17, 0x3340, R1.reuse ;  /* 0x0000334011057816 */ /* 0x100fe40000000001 */
[----:B------:R-:W-:Y:S02]  /*65c10*/  PRMT R4, R22, 0x3340, R1 ;  /* 0x0000334016047816 */ /* 0x000fe40000000001 */
[----:B-1----:R-:W-:Y:S02]  /*65c20*/  SHF.R.U32.HI R9, RZ, 0x8, R7 ;  /* 0x00000008ff097819 */ /* 0x002fe40000011607 */
[----:B--2---:R-:W-:Y:S02]  /*65c30*/  SHF.R.U32.HI R13, RZ, 0x8, R15 ;  /* 0x00000008ff0d7819 */ /* 0x004fe4000001160f */
[----:B------:R-:W2:Y:S04]  /*65c40*/  LDL.LU R15, [R1+0xf8] ;  /* 0x0000f800010f7983 */ /* 0x000ea80000300800 */
[----:B------:R-:W2:Y:S01]  /*65c50*/  LDL.LU R14, [R1+0x140] ;  /* 0x00014000010e7983 */ /* 0x000ea20000300800 */
[----:B------:R-:W-:-:S03]  /*65c60*/  LOP3.LUT R7, R13, 0xffff, RZ, 0xc0, !PT ;  /* 0x0000ffff0d077812 */ /* 0x000fc600078ec0ff */
[----:B------:R-:W2:Y:S04]  /*65c70*/  LDL.LU R18, [R1+0x128] ;  /* 0x0001280001127983 */ /* 0x000ea80000300800 */
[----:B------:R-:W2:Y:S04]  /*65c80*/  LDL.LU R17, [R1+0x100] ;  /* 0x0001000001117983 */ /* 0x000ea80000300800 */
[----:B------:R-:W2:Y:S04]  /*65c90*/  LDL.LU R22, [R1+0x18] ;  /* 0x0000180001167983 */ /* 0x000ea80000300800 */
[----:B------:R-:W2:Y:S04]  /*65ca0*/  LDL.LU R21, [R1+0x14] ;  /* 0x0000140001157983 */ /* 0x000ea80000300800 */
[----:B------:R-:W2:Y:S01]  /*65cb0*/  LDL.LU R13, [R1+0xd4] ;  /* 0x0000d400010d7983 */ /* 0x000ea20000300800 */
[----:B------:R-:W-:-:S04]  /*65cc0*/  SHF.R.U32.HI R12, RZ, 0x8, R12 ;  /* 0x00000008ff0c7819 */ /* 0x000fc8000001160c */
[----:B------:R-:W-:Y:S02]  /*65cd0*/  LOP3.LUT R12, R12, 0xffff, RZ, 0xc0, !PT ;  /* 0x0000ffff0c0c7812 */ /* 0x000fe400078ec0ff */
[----:B------:R-:W-:Y:S02]  /*65ce0*/  LOP3.LUT R10, R10, 0xffff, RZ, 0xc0, !PT ;  /* 0x0000ffff0a0a7812 */ /* 0x000fe400078ec0ff */
[----:B------:R-:W-:Y:S02]  /*65cf0*/  LOP3.LUT R11, R11, 0xffff, RZ, 0xc0, !PT ;  /* 0x0000ffff0b0b7812 */ /* 0x000fe400078ec0ff */
[--C-:B------:R-:W-:Y:S02]  /*65d00*/  PRMT R12, R12, 0x3340, R1.reuse ;  /* 0x000033400c0c7816 */ /* 0x100fe40000000001 */
[----:B------:R-:W-:Y:S02]  /*65d10*/  PRMT R7, R7, 0x3340, R1 ;  /* 0x0000334007077816 */ /* 0x000fe40000000001 */
[----:B------:R-:W-:Y:S01]  /*65d20*/  PRMT R10, R11, 0x3340, R10 ;  /* 0x000033400b0a7816 */ /* 0x000fe2000000000a */
[----:B------:R0:W-:Y:S01]  /*65d30*/  STL [R1+0x10], R12 ;  /* 0x0000100c01007387 */ /* 0x0001e20000100800 */
[----:B------:R-:W-:-:S02]  /*65d40*/  SHF.R.U32.HI R8, RZ, 0x8, R8 ;  /* 0x00000008ff087819 */ /* 0x000fc40000011608 */
[----:B------:R-:W-:Y:S02]  /*65d50*/  LOP3.LUT R9, R9, 0xffff, RZ, 0xc0, !PT ;  /* 0x0000ffff09097812 */ /* 0x000fe400078ec0ff */
[----:B------:R-:W-:Y:S01]  /*65d60*/  LOP3.LUT R8, R8, 0xffff, RZ, 0xc0, !PT ;  /* 0x0000ffff08087812 */ /* 0x000fe200078ec0ff */
[----:B0-----:R-:W2:Y:S04]  /*65d70*/  LDL.LU R12, [R1+0x5c] ;  /* 0x00005c00010c7983 */ /* 0x001ea80000300800 */
[----:B------:R0:W-:Y:S04]  /*65d80*/  STL [R1+0x2370], R7 ;  /* 0x0023700701007387 */ /* 0x0001e80000100800 */
[----:B------:R3:W-:Y:S01]  /*65d90*/  STL [R1+0x50], R10 ;  /* 0x0000500a01007387 */ /* 0x0007e20000100800 */
[----:B0-----:R-:W-:-:S05]  /*65da0*/  PRMT R7, R9, 0x3340, R8 ;  /* 0x0000334009077816 */ /* 0x001fca0000000008 */
[----:B------:R0:W-:Y:S01]  /*65db0*/  STL [R1+0x54], R7 ;  /* 0x0000540701007387 */ /* 0x0001e20000100800 */
[----:B----4-:R-:W-:Y:S02]  /*65dc0*/  SHF.R.U32.HI R9, RZ, 0x8, R20 ;  /* 0x00000008ff097819 */ /* 0x010fe40000011614 */
[----:B---3--:R-:W-:Y:S02]  /*65dd0*/  SHF.R.U32.HI R10, RZ, 0x8, R19 ;  /* 0x00000008ff0a7819 */ /* 0x008fe40000011613 */
[----:B------:R-:W-:Y:S01]  /*65de0*/  SHF.R.U32.HI R8, RZ, 0x8, R16 ;  /* 0x00000008ff087819 */ /* 0x000fe20000011610 */
[----:B------:R-:W3:Y:S01]  /*65df0*/  LDL.LU R19, [R1+0xdc] ;  /* 0x0000dc0001137983 */ /* 0x000ee20000300800 */
[----:B------:R-:W-:Y:S02]  /*65e00*/  LOP3.LUT R10, R10, 0xffff, RZ, 0xc0, !PT ;  /* 0x0000ffff0a0a7812 */ /* 0x000fe400078ec0ff */
[----:B------:R-:W-:Y:S02]  /*65e10*/  LOP3.LUT R8, R8, 0xffff, RZ, 0xc0, !PT ;  /* 0x0000ffff08087812 */ /* 0x000fe400078ec0ff */
[----:B------:R-:W-:-:S04]  /*65e20*/  LOP3.LUT R9, R9, 0xffff, RZ, 0xc0, !PT ;  /* 0x0000ffff09097812 */ /* 0x000fc800078ec0ff */
[----:B0-----:R-:W-:Y:S02]  /*65e30*/  PRMT R7, R9, 0x3340, R8 ;  /* 0x0000334009077816 */ /* 0x001fe40000000008 */
[----:B--2---:R-:W-:Y:S02]  /*65e40*/  SHF.R.U32.HI R15, RZ, 0x8, R15 ;  /* 0x00000008ff0f7819 */ /* 0x004fe4000001160f */
[----:B------:R-:W-:Y:S02]  /*65e50*/  SHF.R.U32.HI R14, RZ, 0x8, R14 ;  /* 0x00000008ff0e7819 */ /* 0x000fe4000001160e */
[----:B------:R-:W-:Y:S02]  /*65e60*/  LOP3.LUT R15, R15, 0xffff, RZ, 0xc0, !PT ;  /* 0x0000ffff0f0f7812 */ /* 0x000fe400078ec0ff */
[----:B------:R-:W-:-:S04]  /*65e70*/  SHF.R.U32.HI R11, RZ, 0x8, R13 ;  /* 0x00000008ff0b7819 */ /* 0x000fc8000001160d */
[----:B------:R-:W-:Y:S02]  /*65e80*/  LOP3.LUT R11, R11, 0xffff, RZ, 0xc0, !PT ;  /* 0x0000ffff0b0b7812 */ /* 0x000fe400078ec0ff */
[----:B------:R-:W-:Y:S02]  /*65e90*/  SHF.R.U32.HI R13, RZ, 0x8, R23 ;  /* 0x00000008ff0d7819 */ /* 0x000fe40000011617 */
[----:B------:R-:W-:Y:S01]  /*65ea0*/  PRMT R10, R11, 0x3340, R10 ;  /* 0x000033400b0a7816 */ /* 0x000fe2000000000a */
[----:B------:R-:W2:Y:S01]  /*65eb0*/  LDL.LU R23, [R1+0x64] ;  /* 0x0000640001177983 */ /* 0x000ea20000300800 */
[----:B------:R-:W-:-:S03]  /*65ec0*/  SHF.R.U32.HI R11, RZ, 0x8, R18 ;  /* 0x00000008ff0b7819 */ /* 0x000fc60000011612 */
[----:B------:R-:W4:Y:S01]  /*65ed0*/  LDL.LU R20, [R1+0x11c] ;  /* 0x00011c0001147983 */ /* 0x000f220000300800 */
[----:B------:R-:W-:-:S03]  /*65ee0*/  SHF.R.U32.HI R9, RZ, 0x8, R22 ;  /* 0x00000008ff097819 */ /* 0x000fc60000011616 */
[----:B------:R-:W4:Y:S01]  /*65ef0*/  LDL.LU R16, [R1+0xe0] ;  /* 0x0000e00001107983 */ /* 0x000f220000300800 */
[----:B------:R-:W-:-:S03]  /*65f00*/  SHF.R.U32.HI R8, RZ, 0x8, R21 ;  /* 0x00000008ff087819 */ /* 0x000fc60000011615 */
[----:B------:R0:W-:Y:S01]  /*65f10*/  STL [R1+0x5c], R10 ;  /* 0x00005c0a01007387 */ /* 0x0001e20000100800 */
[----:B------:R-:W-:Y:S02]  /*65f20*/  LOP3.LUT R11, R11, 0xffff, RZ, 0xc0, !PT ;  /* 0x0000ffff0b0b7812 */ /* 0x000fe400078ec0ff */
[----:B------:R-:W-:Y:S01]  /*65f30*/  LOP3.LUT R14, R14, 0xffff, RZ, 0xc0, !PT ;  /* 0x0000ffff0e0e7812 */ /* 0x000fe200078ec0ff */
[----:B------:R1:W-:Y:S01]  /*65f40*/  STL [R1+0x98], R7 ;  /* 0x0000980701007387 */ /* 0x0003e20000100800 */
[----:B------:R-:W-:Y:S02]  /*65f50*/  LOP3.LUT R8, R8, 0xffff, RZ, 0xc0, !PT ;  /* 0x0000ffff08087812 */ /* 0x000fe400078ec0ff */
[----:B0-----:R-:W-:Y:S02]  /*65f60*/  SHF.R.U32.HI R10, RZ, 0x8, R17 ;  /* 0x00000008ff0a7819 */ /* 0x001fe40000011611 */
[----:B------:R-:W-:Y:S02]  /*65f70*/  LOP3.LUT R9, R9, 0xffff, RZ, 0xc0, !PT ;  /* 0x0000ffff09097812 */ /* 0x000fe400078ec0ff */
[----:B------:R-:W-:Y:S01]  /*65f80*/  LOP3.LUT R10, R10, 0xffff, RZ, 0xc0, !PT ;  /* 0x0000ffff0a0a7812 */ /* 0x000fe200078ec0ff */
[----:B-1----:R-:W4:Y:S01]  /*65f90*/  LDL.LU R7, [R1+0x14c] ;  /* 0x00014c0001077983 */ /* 0x002f220000300800 */
[----:B------:R-:W-:-:S02]  /*65fa0*/  PRMT R15, R15, 0x3340, R1 ;  /* 0x000033400f0f7816 */ /* 0x000fc40000000001 */
[----:B------:R-:W-:Y:S01]  /*65fb0*/  PRMT R11, R14, 0x3340, R11 ;  /* 0x000033400e0b7816 */ /* 0x000fe2000000000b */
[----:B------:R-:W4:Y:S01]  /*65fc0*/  LDL.LU R18, [R1+0x144] ;  /* 0x0001440001127983 */ /* 0x000f220000300800 */
[----:B------:R-:W-:Y:S02]  /*65fd0*/  PRMT R10, R10, 0x3340, R1 ;  /* 0x000033400a0a7816 */ /* 0x000fe40000000001 */
[----:B------:R-:W-:Y:S01]  /*65fe0*/  PRMT R8, R9, 0x3340, R8 ;  /* 0x0000334009087816 */ /* 0x000fe20000000008 */
[----:B------:R-:W4:Y:S04]  /*65ff0*/  LDL.LU R17, [R1+0x134] ;  /* 0x0001340001117983 */ /* 0x000f280000300800 */
[----:B------:R-:W4:Y:S04]  /*66000*/  LDL.LU R22, [R1+0x68] ;  /* 0x0000680001167983 */ /* 0x000f280000300800 */
[----:B------:R-:W4:Y:S04]  /*66010*/  LDL.LU R21, [R1+0x24] ;  /* 0x0000240001157983 */ /* 0x000f280000300800 */
[----:B------:R-:W-:Y:S04]  /*66020*/  STL [R1+0x34], R15 ;  /* 0x0000340f01007387 */ /* 0x000fe80000100800 */
[----:B------:R-:W-:Y:S04]  /*66030*/  STL [R1+0x8c], R11 ;  /* 0x00008c0b01007387 */ /* 0x000fe80000100800 */
[----:B------:R0:W-:Y:S04]  /*66040*/  STL [R1+0x2c], R10 ;  /* 0x00002c0a01007387 */ /* 0x0001e80000100800 */
[----:B------:R4:W-:Y:S01]  /*66050*/  STL [R1+0x90], R8 ;  /* 0x0000900801007387 */ /* 0x0009e20000100800 */
[----:B0-----:R-:W-:-:S03]  /*66060*/  SHF.R.U32.HI R10, RZ, 0x8, R24 ;  /* 0x00000008ff0a7819 */ /* 0x001fc60000011618 */
[----:B------:R-:W4:Y:S01]  /*66070*/  LDL.LU R24, [R1+0x118] ;  /* 0x0001180001187983 */ /* 0x000f220000300800 */
[----:B------:R-:W-:Y:S02]  /*66080*/  SHF.R.U32.HI R15, RZ, 0x8, R26 ;  /* 0x00000008ff0f7819 */ /* 0x000fe4000001161a */
[----:B---3--:R-:W-:Y:S01]  /*66090*/  SHF.R.U32.HI R14, RZ, 0x8, R19 ;  /* 0x00000008ff0e7819 */ /* 0x008fe20000011613 */
[----:B------:R-:W3:Y:S01]  /*660a0*/  LDL.LU R26, [R1+0xec] ;  /* 0x0000ec00011a7983 */ /* 0x000ee20000300800 */
[----:B------:R-:W-:Y:S02]  /*660b0*/  LOP3.LUT R15, R15, 0xffff, RZ, 0xc0, !PT ;  /* 0x0000ffff0f0f7812 */ /* 0x000fe400078ec0ff */
[----:B------:R-:W-:Y:S01]  /*660c0*/  LOP3.LUT R14, R14, 0xffff, RZ, 0xc0, !PT ;  /* 0x0000ffff0e0e7812 */ /* 0x000fe200078ec0ff */
[----:B------:R-:W3:Y:S01]  /*660d0*/  LDL.LU R19, [R1+0x70] ;  /* 0x0000700001137983 */ /* 0x000ee20000300800 */
[----:B------:R-:W-:Y:S02]  /*660e0*/  PRMT R15, R15, 0x3340, R1 ;  /* 0x000033400f0f7816 */ /* 0x000fe40000000001 */
[----:B------:R-:W-:-:S03]  /*660f0*/  LOP3.LUT R10, R10, 0xffff, RZ, 0xc0, !PT ;  /* 0x0000ffff0a0a7812 */ /* 0x000fc600078ec0ff */
[----:B------:R-:W-:Y:S01]  /*66100*/  STL [R1+0x20], R15 ;  /* 0x0000200f01007387 */ /* 0x000fe20000100800 */
[----:B------:R-:W-:Y:S02]  /*66110*/  PRMT R10, R10, 0x3340, R1 ;  /* 0x000033400a0a7816 */ /* 0x000fe40000000001 */
[----:B--2---:R-:W-:-:S04]  /*66120*/  SHF.R.U32.HI R11, RZ, 0x8, R23 ;  /* 0x00000008ff0b7819 */ /* 0x004fc80000011617 */
[----:B------:R-:W-:-:S04]  /*66130*/  LOP3.LUT R11, R11, 0xffff, RZ, 0xc0, !PT ;  /* 0x0000ffff0b0b7812 */ /* 0x000fc800078ec0ff */
[----:B------:R-:W-:Y:S02]  /*66140*/  PRMT R11, R14, 0x3340, R11 ;  /* 0x000033400e0b7816 */ /* 0x000fe4000000000b */
[----:B----4-:R-:W-:Y:S02]  /*66150*/  SHF.R.U32.HI R8, RZ, 0x8, R16 ;  /* 0x00000008ff087819 */ /* 0x010fe40000011610 */
[----:B------:R-:W2:Y:S01]  /*66160*/  LDL.LU R16, [R1+0x6c] ;  /* 0x00006c0001107983 */ /* 0x000ea20000300800 */
[----:B------:R-:W-:-:S03]  /*66170*/  SHF.R.U32.HI R9, RZ, 0x8, R20 ;  /* 0x00000008ff097819 */ /* 0x000fc60000011614 */
[----:B------:R-:W4:Y:S01]  /*66180*/  LDL.LU R23, [R1+0x124] ;  /* 0x0001240001177983 */ /* 0x000f220000300800 */
[----:B------:R-:W-:-:S03]  /*66190*/  LOP3.LUT R8, R8, 0xffff, RZ, 0xc0, !PT ;  /* 0x0000ffff08087812 */ /* 0x000fc600078ec0ff */
[----:B------:R-:W4:Y:S01]  /*661a0*/  LDL.LU R20, [R1+0xf0] ;  /* 0x0000f00001147983 */ /* 0x000f220000300800 */
[----:B------:R-:W-:-:S03]  /*661b0*/  LOP3.LUT R9, R9, 0xffff, RZ, 0xc0, !PT ;  /* 0x0000ffff09097812 */ /* 0x000fc600078ec0ff */
[----:B------:R0:W-:Y:S04]  /*661c0*/  STL [R1+0x7c], R11 ;  /* 0x00007c0b01007387 */ /* 0x0001e80000100800 */
[----:B------:R1:W-:Y:S01]  /*661d0*/  STL [R1+0x1c], R10 ;  /* 0x00001c0a01007387 */ /* 0x0003e20000100800 */
[----:B------:R-:W-:Y:S02]  /*661e0*/  PRMT R8, R9, 0x3340, R8 ;  /* 0x0000334009087816 */ /* 0x000fe40000000008 */
[----:B0-----:R-:W-:Y:S02]  /*661f0*/  SHF.R.U32.HI R11, RZ, 0x8, R7 ;  /* 0x00000008ff0b7819 */ /* 0x001fe40000011607 */
[----:B-1----:R-:W-:Y:S02]  /*66200*/  SHF.R.U32.HI R10, RZ, 0x8, R18 ;  /* 0x00000008ff0a7819 */ /* 0x002fe40000011612 */
[----:B------:R-:W-:-:S02]  /*66210*/  LOP3.LUT R11, R11, 0xffff, RZ, 0xc0, !PT ;  /* 0x0000ffff0b0b7812 */ /* 0x000fc400078ec0ff */
[----:B------:R-:W-:Y:S01]  /*66220*/  LOP3.LUT R10, R10, 0xffff, RZ, 0xc0, !PT ;  /* 0x0000ffff0a0a7812 */ /* 0x000fe200078ec0ff */
[----:B------:R-:W-:Y:S01]  /*66230*/  STL [R1+0x80], R8 ;  /* 0x0000800801007387 */ /* 0x000fe20000100800 */
[----:B------:R-:W-:Y:S02]  /*66240*/  SHF.R.U32.HI R14, RZ, 0x8, R17 ;  /* 0x00000008ff0e7819 */ /* 0x000fe40000011611 */
[----:B------:R-:W-:Y:S01]  /*66250*/  PRMT R10, R11, 0x3340, R10 ;  /* 0x000033400b0a7816 */ /* 0x000fe2000000000a */
[----:B------:R-:W4:Y:S01]  /*66260*/  LDL.LU R17, [R1+0x120] ;  /* 0x0001200001117983 */ /* 0x000f220000300800 */
[----:B------:R-:W-:-:S04]  /*66270*/  SHF.R.U32.HI R15, RZ, 0x8, R24 ;  /* 0x00000008ff0f7819 */ /* 0x000fc80000011618 */
[----:B------:R-:W-:-:S04]  /*66280*/  LOP3.LUT R15, R15, 0xffff, RZ, 0xc0, !PT ;  /* 0x0000ffff0f0f7812 */ /* 0x000fc800078ec0ff */
[----:B------:R-:W-:-:S05]  /*66290*/  PRMT R7, R15, 0x3340, R1 ;  /* 0x000033400f077816 */ /* 0x000fca0000000001 */
[----:B------:R0:W-:Y:S04]  /*662a0*/  STL [R1+0x4c], R7 ;  /* 0x00004c0701007387 */ /* 0x0001e80000100800 */
[----:B0-----:R-:W4:Y:S04]  /*662b0*/  LDL.LU R7, [R1+0x15c] ;  /* 0x00015c0001077983 */ /* 0x001f280000300800 */
[----:B------:R0:W-:Y:S04]  /*662c0*/  STL [R1+0x74], R10 ;  /* 0x0000740a01007387 */ /* 0x0001e80000100800 */
[----:B------:R-:W4:Y:S01]  /*662d0*/  LDL.LU R18, [R1+0x150] ;  /* 0x0001500001127983 */ /* 0x000f220000300800 */
[----:B------:R-:W-:-:S02]  /*662e0*/  SHF.R.U32.HI R9, RZ, 0x8, R22 ;  /* 0x00000008ff097819 */ /* 0x000fc40000011616 */
[----:B------:R-:W-:Y:S01]  /*662f0*/  SHF.R.U32.HI R8, RZ, 0x8, R21 ;  /* 0x00000008ff087819 */ /* 0x000fe20000011615 */
[----:B------:R-:W4:Y:S04]  /*66300*/  LDL.LU R22, [R1+0x148] ;  /* 0x0001480001167983 */ /* 0x000f280000300800 */
[----:B------:R-:W4:Y:S01]  /*66310*/  LDL.LU R21, [R1+0x28] ;  /* 0x0000280001157983 */ /* 0x000f220000300800 */
[----:B------:R-:W-:Y:S02]  /*66320*/  SHF.R.U32.HI R15, RZ, 0x8, R28 ;  /* 0x00000008ff0f7819 */ /* 0x000fe4000001161c */
[----:B------:R-:W-:Y:S02]  /*66330*/  LOP3.LUT R14, R14, 0xffff, RZ, 0xc0, !PT ;  /* 0x0000ffff0e0e7812 */ /* 0x000fe400078ec0ff */
[----:B------:R-:W-:-:S02]  /*66340*/  LOP3.LUT R8, R8, 0xffff, RZ, 0xc0, !PT ;  /* 0x0000ffff08087812 */ /* 0x000fc400078ec0ff */
[----:B------:R-:W-:Y:S02]  /*66350*/  LOP3.LUT R9, R9, 0xffff, RZ, 0xc0, !PT ;  /* 0x0000ffff09097812 */ /* 0x000fe400078ec0ff */
[----:B---3--:R-:W-:Y:S02]  /*66360*/  SHF.R.U32.HI R11, RZ, 0x8, R26 ;  /* 0x00000008ff0b7819 */ /* 0x008fe4000001161a */
[----:B0-----:R-:W-:Y:S02]  /*66370*/  SHF.R.U32.HI R10, RZ, 0x8, R19 ;  /* 0x00000008ff0a7819 */ /* 0x001fe40000011613 */
[----:B------:R-:W-:Y:S02]  /*66380*/  LOP3.LUT R15, R15, 0xffff, RZ, 0xc0, !PT ;  /* 0x0000ffff0f0f7812 */ /* 0x000fe400078ec0ff */
[----:B------:R-:W-:Y:S02]  /*66390*/  PRMT R14, R14, 0x3340, R1 ;  /* 0x000033400e0e7816 */ /* 0x000fe40000000001 */
[----:B------:R-:W-:-:S02]  /*663a0*/  PRMT R8, R9, 0x3340, R8 ;  /* 0x0000334009087816 */ /* 0x000fc40000000008 */
[----:B------:R-:W-:Y:S02]  /*663b0*/  LOP3.LUT R10, R10, 0xffff, RZ, 0xc0, !PT ;  /* 0x0000ffff0a0a7812 */ /* 0x000fe400078ec0ff */
[----:B------:R-:W-:Y:S02]  /*663c0*/  LOP3.LUT R11, R11, 0xffff, RZ, 0xc0, !PT ;  /* 0x0000ffff0b0b7812 */ /* 0x000fe400078ec0ff */
[----:B------:R-:W-:Y:S01]  /*663d0*/  PRMT R15, R15, 0x3340, R1 ;  /* 0x000033400f0f7816 */ /* 0x000fe20000000001 */
[----:B------:R0:W-:Y:S01]  /*663e0*/  STL [R1+0x235c], R14 ;  /* 0x00235c0e01007387 */ /* 0x0001e20000100800 */
[----:B------:R-:W-:-:S03]  /*663f0*/  PRMT R10, R11, 0x3340, R10 ;  /* 0x000033400b0a7816 */ /* 0x000fc6000000000a */
[----:B------:R1:W-:Y:S04]  /*66400*/  STL [R1+0x78], R8 ;  /* 0x0000780801007387 */ /* 0x0003e80000100800 */
[----:B------:R-:W-:Y:S04]  /*66410*/  STL [R1+0x2358], R15 ;  /* 0x0023580f01007387 */ /* 0x000fe80000100800 */
[----:B------:R-:W3:Y:S04]  /*66420*/  LDL.LU R19, [R1+0x8] ;  /* 0x0000080001137983 */ /* 0x000ee80000300800 */
[----:B------:R-:W3:Y:S04]  /*66430*/  LDL.LU R28, [R1+0xfc] ;  /* 0x0000fc00011c7983 */ /* 0x000ee80000300800 */
[----:B------:R-:W-:Y:S04]  /*66440*/  STL [R1+0x84], R10 ;  /* 0x0000840a01007387 */ /* 0x000fe80000100800 */
[----:B0-----:R-:W3:Y:S01]  /*66450*/  LDL.LU R14, [R1+0xf4] ;  /* 0x0000f400010e7983 */ /* 0x001ee20000300800 */
[----:B--2---:R-:W-:-:S02]  /*66460*/  SHF.R.U32.HI R16, RZ, 0x8, R16 ;  /* 0x00000008ff107819 */ /* 0x004fc40000011610 */
[----:B----4-:R-:W-:Y:S02]  /*66470*/  SHF.R.U32.HI R9, RZ, 0x8, R23 ;  /* 0x00000008ff097819 */ /* 0x010fe40000011617 */
[----:B-1----:R-:W-:Y:S02]  /*66480*/  SHF.R.U32.HI R8, RZ, 0x8, R20 ;  /* 0x00000008ff087819 */ /* 0x002fe40000011614 */
[----:B------:R-:W-:Y:S01]  /*66490*/  LOP3.LUT R16, R16, 0xffff, RZ, 0xc0, !PT ;  /* 0x0000ffff10107812 */ /* 0x000fe200078ec0ff */
[----:B------:R-:W2:Y:S01]  /*664a0*/  LDL.LU R20, [R1+0xc4] ;  /* 0x0000c40001147983 */ /* 0x000ea20000300800 */
[----:B------:R-:W-:Y:S02]  /*664b0*/  LOP3.LUT R8, R8, 0xffff, RZ, 0xc0, !PT ;  /* 0x0000ffff08087812 */ /* 0x000fe400078ec0ff */
[----:B------:R-:W-:Y:S01]  /*664c0*/  LOP3.LUT R9, R9, 0xffff, RZ, 0xc0, !PT ;  /* 0x0000ffff09097812 */ /* 0x000fe200078ec0ff */
[----:B------:R-:W4:Y:S01]  /*664d0*/  LDL.LU R24, [R1+0x130] ;  /* 0x0001300001187983 */ /* 0x000f220000300800 */
[----:B------:R-:W-:-:S02]  /*664e0*/  PRMT R16, R16, 0x3340, R1 ;  /* 0x0000334010107816 */ /* 0x000fc40000000001 */
[----:B------:R-:W-:Y:S01]  /*664f0*/  PRMT R8, R9, 0x3340, R8 ;  /* 0x0000334009087816 */ /* 0x000fe20000000008 */
[----:B------:R-:W4:Y:S04]  /*66500*/  LDL.LU R23, [R1+0x12c] ;  /* 0x00012c0001177983 */ /* 0x000f280000300800 */
[----:B------:R-:W-:Y:S01]  /*66510*/  STL [R1+0x2354], R16 ;  /* 0x0023541001007387 */ /* 0x000fe20000100800 */
[----:B------:R-:W-:-:S04]  /*66520*/  SHF.R.U32.HI R17, RZ, 0x8, R17 ;  /* 0x00000008ff117819 */ /* 0x000fc80000011611 */
[----:B------:R-:W-:-:S04]  /*66530*/  LOP3.LUT R17, R17, 0xffff, RZ, 0xc0, !PT ;  /* 0x0000ffff11117812 */ /* 0x000fc800078ec0ff */
[----:B------:R-:W-:Y:S01]  /*66540*/  PRMT R17, R17, 0x3340, R1 ;  /* 0x0000334011117816 */ /* 0x000fe20000000001 */
[----:B------:R0:W-:Y:S04]  /*66550*/  STL [R1+0x88], R8 ;  /* 0x0000880801007387 */ /* 0x0001e80000100800 */
[----:B------:R-:W-:Y:S01]  /*66560*/  STL [R1+0x2350], R17 ;  /* 0x0023501101007387 */ /* 0x000fe20000100800 */
[----:B0-----:R-:W-:Y:S02]  /*66570*/  SHF.R.U32.HI R8, RZ, 0x8, R27 ;  /* 0x00000008ff087819 */ /* 0x001fe4000001161b */
[----:B------:R-:W-:-:S04]  /*66580*/  SHF.R.U32.HI R11, RZ, 0x8, R7 ;  /* 0x00000008ff0b7819 */ /* 0x000fc80000011607 */
[----:B------:R-:W-:Y:S02]  /*66590*/  LOP3.LUT R11, R11, 0xffff, RZ, 0xc0, !PT ;  /* 0x0000ffff0b0b7812 */ /* 0x000fe400078ec0ff */
[----:B------:R-:W-:-:S04]  /*665a0*/  SHF.R.U32.HI R10, RZ, 0x8, R18 ;  /* 0x00000008ff0a7819 */ /* 0x000fc80000011612 */
[----:B------:R-:W-:-:S04]  /*665b0*/  LOP3.LUT R10, R10, 0xffff, RZ, 0xc0, !PT ;  /* 0x0000ffff0a0a7812 */ /* 0x000fc800078ec0ff */
[----:B------:R-:W-:Y:S02]  /*665c0*/  PRMT R7, R11, 0x3340, R10 ;  /* 0x000033400b077816 */ /* 0x000fe4000000000a */
[----:B------:R-:W-:Y:S02]  /*665d0*/  SHF.R.U32.HI R9, RZ, 0x8, R21 ;  /* 0x00000008ff097819 */ /* 0x000fe40000011615 */
[----:B------:R-:W4:Y:S04]  /*665e0*/  LDL.LU R21, [R1+0x154] ;  /* 0x0001540001157983 */ /* 0x000f280000300800 */
[----:B------:R-:W4:Y:S01]  /*665f0*/  LDL.LU R27, [R1+0x168] ;  /* 0x00016800011b7983 */ /* 0x000f220000300800 */
[----:B------:R-:W-:-:S03]  /*66600*/  SHF.R.U32.HI R18, RZ, 0x8, R22 ;  /* 0x00000008ff127819 */ /* 0x000fc60000011616 */
[----:B------:R0:W-:Y:S04]  /*66610*/  STL [R1+0x6c], R7 ;  /* 0x00006c0701007387 */ /* 0x0001e80000100800 */
[----:B------:R-:W4:Y:S04]  /*66620*/  LDL.LU R16, [R1+0x160] ;  /* 0x0001600001107983 */ /* 0x000f280000300800 */
[----:B------:R-:W4:Y:S04]  /*66630*/  LDL.LU R22, [R1+0x158] ;  /* 0x0001580001167983 */ /* 0x000f280000300800 */
[----:B------:R-:W4:Y:S04]  /*66640*/  LDL.LU R26, [R1+0x3c] ;  /* 0x00003c00011a7983 */ /* 0x000f280000300800 */
[----:B0-----:R-:W4:Y:S01]  /*66650*/  LDL.LU R7, [R1+0x38] ;  /* 0x0000380001077983 */ /* 0x001f220000300800 */
[----:B------:R-:W-:-:S02]  /*66660*/  LOP3.LUT R18, R18, 0xffff, RZ, 0xc0, !PT ;  /* 0x0000ffff12127812 */ /* 0x000fc400078ec0ff */
[----:B------:R-:W-:Y:S02]  /*66670*/  LOP3.LUT R8, R8, 0xffff, RZ, 0xc0, !PT ;  /* 0x0000ffff08087812 */ /* 0x000fe400078ec0ff */
[----:B------:R-:W-:Y:S02]  /*66680*/  LOP3.LUT R9, R9, 0xffff, RZ, 0xc0, !PT ;  /* 0x0000ffff09097812 */ /* 0x000fe400078ec0ff */
[----:B---3--:R-:W-:Y:S02]  /*66690*/  SHF.R.U32.HI R19, RZ, 0x8, R19 ;  /* 0x00000008ff137819 */ /* 0x008fe40000011613 */
[----:B------:R-:W-:Y:S02]  /*666a0*/  SHF.R.U32.HI R11, RZ, 0x8, R28 ;  /* 0x00000008ff0b7819 */ /* 0x000fe4000001161c */
[----:B------:R-:W-:Y:S02]  /*666b0*/  LOP3.LUT R19, R19, 0xffff, RZ, 0xc0, !PT ;  /* 0x0000ffff13137812 */ /* 0x000fe400078ec0ff */
[----:B------:R-:W-:-:S02]  /*666c0*/  PRMT R18, R18, 0x3340, R1 ;  /* 0x0000334012127816 */ /* 0x000fc40000000001 */
[----:B------:R-:W-:Y:S02]  /*666d0*/  SHF.R.U32.HI R10, RZ, 0x8, R14 ;  /* 0x00000008ff0a7819 */ /* 0x000fe4000001160e */
[----:B------:R-:W-:Y:S02]  /*666e0*/  PRMT R8, R9, 0x3340, R8 ;  /* 0x0000334009087816 */ /* 0x000fe40000000008 */
[----:B------:R-:W-:Y:S02]  /*666f0*/  LOP3.LUT R10, R10, 0xffff, RZ, 0xc0, !PT ;  /* 0x0000ffff0a0a7812 */ /* 0x000fe400078ec0ff */
[----:B------:R-:W-:Y:S02]  /*66700*/  LOP3.LUT R11, R11, 0xffff, RZ, 0xc0, !PT ;  /* 0x0000ffff0b0b7812 */ /* 0x000fe400078ec0ff */
[----:B------:R-:W-:Y:S01]  /*66710*/  PRMT R19, R19, 0x3340, R1 ;  /* 0x0000334013137816 */ /* 0x000fe20000000001 */
[----:B------:R-:W-:Y:S01]  /*66720*/  STL [R1+0x234c], R18 ;  /* 0x00234c1201007387 */ /* 0x000fe20000100800 */
[----:B------:R-:W-:-:S03]  /*66730*/  PRMT R10, R11, 0x3340, R10 ;  /* 0x000033400b0a7816 */ /* 0x000fc6000000000a */
[----:B------:R0:W-:Y:S04]  /*66740*/  STL [R1+0x70], R8 ;  /* 0x0000700801007387 */ /* 0x0001e80000100800 */
[----:B------:R1:W-:Y:S01]  /*66750*/  STL [R1+0x2348], R19 ;  /* 0x0023481301007387 */ /* 0x0003e20000100800 */
[----:B--2---:R-:W-:Y:S02]  /*66760*/  SHF.R.U32.HI R20, RZ, 0x8, R20 ;  /* 0x00000008ff147819 */ /* 0x004fe40000011614 */
[----:B----4-:R-:W-:Y:S02]  /*66770*/  SHF.R.U32.HI R9, RZ, 0x8, R24 ;  /* 0x00000008ff097819 */ /* 0x010fe40000011618 */
[----:B0-----:R-:W-:Y:S02]  /*66780*/  SHF.R.U32.HI R8, RZ, 0x8, R23 ;  /* 0x00000008ff087819 */ /* 0x001fe40000011617 */
[----:B------:R-:W2:Y:S01]  /*66790*/  LDL.LU R23, [R1+0xc8] ;  /* 0x0000c80001177983 */ /* 0x000ea20000300800 */
[----:B------:R-:W-:-:S03]  /*667a0*/  LOP3.LUT R20, R20, 0xffff, RZ, 0xc0, !PT ;  /* 0x0000ffff14147812 */ /* 0x000fc600078ec0ff */
[----:B-1----:R-:W3:Y:S01]  /*667b0*/  LDL.LU R19, [R1+0x104] ;  /* 0x0001040001137983 */ /* 0x002ee20000300800 */
[----:B------:R-:W-:-:S03]  /*667c0*/  LOP3.LUT R8, R8, 0xffff, RZ, 0xc0, !PT ;  /* 0x0000ffff08087812 */ /* 0x000fc600078ec0ff */
[----:B------:R0:W-:Y:S01]  /*667d0*/  STL [R1+0x68], R10 ;  /* 0x0000680a01007387 */ /* 0x0001e20000100800 */
[----:B------:R-:W-:-:S03]  /*667e0*/  LOP3.LUT R9, R9, 0xffff, RZ, 0xc0, !PT ;  /* 0x0000ffff09097812 */ /* 0x000fc600078ec0ff */
[----:B------:R-:W4:Y:S01]  /*667f0*/  LDL.LU R15, [R1+0xcc] ;  /* 0x0000cc00010f7983 */ /* 0x000f220000300800 */
[----:B------:R-:W-:Y:S02]  /*66800*/  PRMT R20, R20, 0x3340, R1 ;  /* 0x0000334014147816 */ /* 0x000fe40000000001 */
[----:B------:R-:W-:Y:S01]  /*66810*/  PRMT R8, R9, 0x3340, R8 ;  /* 0x0000334009087816 */ /* 0x000fe20000000008 */
[----:B------:R-:W4:Y:S04]  /*66820*/  LDL.LU R24, [R1+0xc] ;  /* 0x00000c0001187983 */ /* 0x000f280000300800 */
[----:B------:R-:W4:Y:S04]  /*66830*/  LDL.LU R28, [R1+0x13c] ;  /* 0x00013c00011c7983 */ /* 0x000f280000300800 */
[----:B------:R-:W4:Y:S04]  /*66840*/  LDL.LU R14, [R1+0x108] ;  /* 0x00010800010e7983 */ /* 0x000f280000300800 */
[----:B------:R-:W-:Y:S04]  /*66850*/  STL [R1+0x2344], R20 ;  /* 0x0023441401007387 */ /* 0x000fe80000100800 */
[----:B------:R1:W-:Y:S01]  /*66860*/  STL [R1+0x64], R8 ;  /* 0x0000640801007387 */ /* 0x0003e20000100800 */
[----:B------:R-:W-:-:S02]  /*66870*/  SHF.R.U32.HI R21, RZ, 0x8, R21 ;  /* 0x00000008ff157819 */ /* 0x000fc40000011615 */
[----:B------:R-:W-:Y:S02]  /*66880*/  SHF.R.U32.HI R11, RZ, 0x8, R27 ;  /* 0x00000008ff0b7819 */ /* 0x000fe4000001161b */
[----:B------:R-:W-:Y:S02]  /*66890*/  LOP3.LUT R21, R21, 0xffff, RZ, 0xc0, !PT ;  /* 0x0000ffff15157812 */ /* 0x000fe400078ec0ff */
[----:B------:R-:W-:Y:S02]  /*668a0*/  LOP3.LUT R11, R11, 0xffff, RZ, 0xc0, !PT ;  /* 0x0000ffff0b0b7812 */ /* 0x000fe400078ec0ff */
[----:B0-----:R-:W-:Y:S02]  /*668b0*/  SHF.R.U32.HI R10, RZ, 0x8, R16 ;  /* 0x00000008ff0a7819 */ /* 0x001fe40000011610 */
[----:B------:R-:W-:Y:S02]  /*668c0*/  PRMT R21, R21, 0x3340, R1 ;  /* 0x0000334015157816 */ /* 0x000fe40000000001 */
[----:B------:R-:W-:-:S02]  /*668d0*/  SHF.R.U32.HI R22, RZ, 0x8, R22 ;  /* 0x00000008ff167819 */ /* 0x000fc40000011616 */
[----:B------:R-:W-:Y:S02]  /*668e0*/  LOP3.LUT R10, R10, 0xffff, RZ, 0xc0, !PT ;  /* 0x0000ffff0a0a7812 */ /* 0x000fe400078ec0ff */
[----:B------:R-:W-:Y:S01]  /*668f0*/  LOP3.LUT R22, R22, 0xffff, RZ, 0xc0, !PT ;  /* 0x0000ffff16167812 */ /* 0x000fe200078ec0ff */
[----:B------:R-:W-:Y:S01]  /*66900*/  STL [R1+0x2340], R21 ;  /* 0x0023401501007387 */ /* 0x000fe20000100800 */
[----:B-1----:R-:W-:Y:S02]  /*66910*/  SHF.R.U32.HI R8, RZ, 0x8, R7 ;  /* 0x00000008ff087819 */ /* 0x002fe40000011607 */
[----:B------:R-:W-:Y:S02]  /*66920*/  PRMT R7, R11, 0x3340, R10 ;  /* 0x000033400b077816 */ /* 0x000fe4000000000a */
[----:B------:R-:W-:Y:S02]  /*66930*/  SHF.R.U32.HI R9, RZ, 0x8, R26 ;  /* 0x00000008ff097819 */ /* 0x000fe4000001161a */
[----:B------:R-:W4:Y:S01]  /*66940*/  LDL.LU R26, [R1+0x138] ;  /* 0x00013800011a7983 */ /* 0x000f220000300800 */
[----:B------:R-:W-:-:S03]  /*66950*/  PRMT R22, R22, 0x3340, R1 ;  /* 0x0000334016167816 */ /* 0x000fc60000000001 */
[----:B------:R-:W4:Y:S04]  /*66960*/  LDL.LU R18, [R1+0x180] ;  /* 0x0001800001127983 */ /* 0x000f280000300800 */
[----:B------:R0:W-:Y:S04]  /*66970*/  STL [R1+0x60], R7 ;  /* 0x0000600701007387 */ /* 0x0001e80000100800 */
[----:B------:R-:W4:Y:S04]  /*66980*/  LDL.LU R27, [R1+0x178] ;  /* 0x00017800011b7983 */ /* 0x000f280000300800 */
[----:B0-----:R-:W4:Y:S04]  /*66990*/  LDL.LU R7, [R1+0x164] ;  /* 0x0001640001077983 */ /* 0x001f280000300800 */
[----:B------:R-:W-:Y:S04]  /*669a0*/  STL [R1+0x233c], R22 ;  /* 0x00233c1601007387 */ /* 0x000fe80000100800 */
[----:B------:R-:W4:Y:S04]  /*669b0*/  LDL.LU R17, [R1+0x44] ;  /* 0x0000440001117983 */ /* 0x000f280000300800 */
[----:B------:R-:W4:Y:S01]  /*669c0*/  LDL.LU R16, [R1+0x40] ;  /* 0x0000400001107983 */ /* 0x000f220000300800 */
[----:B------:R-:W-:-:S02]  /*669d0*/  LOP3.LUT R8, R8, 0xffff, RZ, 0xc0, !PT ;  /* 0x0000ffff08087812 */ /* 0x000fc400078ec0ff */
[----:B------:R-:W-:-:S04]  /*669e0*/  LOP3.LUT R9, R9, 0xffff, RZ, 0xc0, !PT ;  /* 0x0000ffff09097812 */ /* 0x000fc800078ec0ff */
[----:B------:R-:W-:-:S05]  /*669f0*/  PRMT R8, R9, 0x3340, R8 ;  /* 0x0000334009087816 */ /* 0x000fca0000000008 */
[----:B------:R0:W-:Y:S01]  /*66a00*/  STL [R1+0x48], R8 ;  /* 0x0000480801007387 */ /* 0x0001e20000100800 */
[----:B--2---:R-:W-:Y:S02]  /*66a10*/  SHF.R.U32.HI R23, RZ, 0x8, R23 ;  /* 0x00000008ff177819 */ /* 0x004fe40000011617 */
[----:B---3--:R-:W-:Y:S02]  /*66a20*/  SHF.R.U32.HI R11, RZ, 0x8, R19 ;  /* 0x00000008ff0b7819 */ /* 0x008fe40000011613 */
[----:B------:R-:W-:Y:S02]  /*66a30*/  LOP3.LUT R23, R23, 0xffff, RZ, 0xc0, !PT ;  /* 0x0000ffff17177812 */ /* 0x000fe400078ec0ff */
[----:B------:R-:W-:Y:S02]  /*66a40*/  LOP3.LUT R11, R11, 0xffff, RZ, 0xc0, !PT ;  /* 0x0000ffff0b0b7812 */ /* 0x000fe400078ec0ff */
[----:B----4-:R-:W-:Y:S02]  /*66a50*/  SHF.R.U32.HI R10, RZ, 0x8, R15 ;  /* 0x00000008ff0a7819 */ /* 0x010fe4000001160f */
[----:B------:R-:W-:-:S02]  /*66a60*/  PRMT R23, R23, 0x3340, R1 ;  /* 0x0000334017177816 */ /* 0x000fc40000000001 */
[----:B------:R-:W-:Y:S02]  /*66a70*/  SHF.R.U32.HI R24, RZ, 0x8, R24 ;  /* 0x00000008ff187819 */ /* 0x000fe40000011618 */
[----:B------:R-:W-:Y:S02]  /*66a80*/  LOP3.LUT R10, R10, 0xffff, RZ, 0xc0, !PT ;  /* 0x0000ffff0a0a7812 */ /* 0x000fe400078ec0ff */
[----:B------:R-:W-:Y:S02]  /*66a90*/  SHF.R.U32.HI R9, RZ, 0x8, R28 ;  /* 0x00000008ff097819 */ /* 0x000fe4000001161c */
[----:B------:R-:W-:Y:S02]  /*66aa0*/  LOP3.LUT R24, R24, 0xffff, RZ, 0xc0, !PT ;  /* 0x0000ffff18187812 */ /* 0x000fe400078ec0ff */
[----:B0-----:R-:W-:Y:S02]  /*66ab0*/  SHF.R.U32.HI R8, RZ, 0x8, R14 ;  /* 0x00000008ff087819 */ /* 0x001fe4000001160e */
[----:B------:R-:W-:Y:S01]  /*66ac0*/  PRMT R10, R11, 0x3340, R10 ;  /* 0x000033400b0a7816 */ /* 0x000fe2000000000a */
[----:B------:R-:W-:Y:S01]  /*66ad0*/  STL [R1+0x2338], R23 ;  /* 0x0023381701007387 */ /* 0x000fe20000100800 */
[----:B------:R-:W-:-:S02]  /*66ae0*/  LOP3.LUT R8, R8, 0xffff, RZ, 0xc0, !PT ;  /* 0x0000ffff08087812 */ /* 0x000fc400078ec0ff */
[----:B------:R-:W-:Y:S01]  /*66af0*/  LOP3.LUT R9, R9, 0xffff, RZ, 0xc0, !PT ;  /* 0x0000ffff09097812 */ /* 0x000fe200078ec0ff */
[----:B------:R-:W2:Y:S01]  /*66b00*/  LDL.LU R21, [R1+0x188] ;  /* 0x0001880001157983 */ /* 0x000ea20000300800 */
[----:B------:R-:W-:-:S03]  /*66b10*/  PRMT R24, R24, 0x3340, R1 ;  /* 0x0000334018187816 */ /* 0x000fc60000000001 */
[----:B------:R-:W3:Y:S01]  /*66b20*/  LDL.LU R19, [R1+0x184] ;  /* 0x0001840001137983 */ /* 0x000ee20000300800 */
[----:B------:R-:W-:-:S03]  /*66b30*/  PRMT R8, R9, 0x3340, R8 ;  /* 0x0000334009087816 */ /* 0x000fc60000000008 */
[----:B------:R0:W-:Y:S04]  /*66b40*/  STL [R1+0x28], R10 ;  /* 0x0000280a01007387 */ /* 0x0001e80000100800 */
[----:B------:R-:W4:Y:S04]  /*66b50*/  LDL.LU R22, [R1+0x174] ;  /* 0x0001740001167983 */ /* 0x000f280000300800 */
[----:B------:R-:W4:Y:S04]  /*66b60*/  LDL.LU R15, [R1+0x170] ;  /* 0x00017000010f7983 */ /* 0x000f280000300800 */
[----:B------:R-:W4:Y:S04]  /*66b70*/  LDL.LU R28, [R1+0x110] ;  /* 0x00011000011c7983 */ /* 0x000f280000300800 */
[----:B------:R-:W-:Y:S04]  /*66b80*/  STL [R1+0x2334], R24 ;  /* 0x0023341801007387 */ /* 0x000fe80000100800 */
[----:B------:R-:W4:Y:S04]  /*66b90*/  LDL.LU R14, [R1+0x16c] ;  /* 0x00016c00010e7983 */ /* 0x000f280000300800 */
[----:B------:R1:W-:Y:S01]  /*66ba0*/  STL [R1+0x24], R8 ;  /* 0x0000240801007387 */ /* 0x0003e20000100800 */
[----:B------:R-:W-:-:S02]  /*66bb0*/  SHF.R.U32.HI R11, RZ, 0x8, R18 ;  /* 0x00000008ff0b7819 */ /* 0x000fc40000011612 */
[----:B0-----:R-:W-:Y:S02]  /*66bc0*/  SHF.R.U32.HI R10, RZ, 0x8, R27 ;  /* 0x00000008ff0a7819 */ /* 0x001fe4000001161b */
[----:B------:R-:W-:Y:S02]  /*66bd0*/  SHF.R.U32.HI R27, RZ, 0x8, R7 ;  /* 0x00000008ff1b7819 */ /* 0x000fe40000011607 */
[----:B------:R-:W4:Y:S04]  /*66be0*/  LDL.LU R7, [R1+0x114] ;  /* 0x0001140001077983 */ /* 0x000f280000300800 */
[----:B------:R-:W4:Y:S01]  /*66bf0*/  LDL.LU R20, [R1+0x1e8] ;  /* 0x0001e80001147983 */ /* 0x000f220000300800 */
[----:B------:R-:W-:Y:S02]  /*66c00*/  SHF.R.U32.HI R9, RZ, 0x8, R17 ;  /* 0x00000008ff097819 */ /* 0x000fe40000011611 */
[----:B-1----:R-:W-:-:S02]  /*66c10*/  SHF.R.U32.HI R8, RZ, 0x8, R16 ;  /* 0x00000008ff087819 */ /* 0x002fc40000011610 */
[----:B------:R-:W4:Y:S04]  /*66c20*/  LDL.LU R16, [R1+0x1e4] ;  /* 0x0001e40001107983 */ /* 0x000f280000300800 */
[----:B------:R-:W4:Y:S04]  /*66c30*/  LDL.LU R17, [R1+0x1e0] ;  /* 0x0001e00001117983 */ /* 0x000f280000300800 */
[----:B------:R-:W4:Y:S01]  /*66c40*/  LDL.LU R18, [R1+0x1ac] ;  /* 0x0001ac0001127983 */ /* 0x000f220000300800 */
[----:B------:R-:W-:Y:S02]  /*66c50*/  SHF.R.U32.HI R26, RZ, 0x8, R26 ;  /* 0x00000008ff1a7819 */ /* 0x000fe4000001161a */
[----:B------:R-:W-:-:S02]  /*66c60*/  LOP3.LUT R27, R27, 0xffff, RZ, 0xc0, !PT ;  /* 0x0000ffff1b1b7812 */ /* 0x000fc400078ec0ff */
[----:B------:R-:W-:Y:S02]  /*66c70*/  LOP3.LUT R26, R26, 0xffff, RZ, 0xc0, !PT ;  /* 0x0000ffff1a1a7812 */ /* 0x000fe400078ec0ff */
[----:B------:R-:W-:Y:S02]  /*66c80*/  LOP3.LUT R10, R10, 0xffff, RZ, 0xc0, !PT ;  /* 0x0000ffff0a0a7812 */ /* 0x000fe400078ec0ff */
[----:B------:R-:W-:Y:S02]  /*66c90*/  LOP3.LUT R11, R11, 0xffff, RZ, 0xc0, !PT ;  /* 0x0000ffff0b0b7812 */ /* 0x000fe400078ec0ff */
[----:B------:R-:W-:Y:S02]  /*66ca0*/  PRMT R26, R26, 0x3340, R1 ;  /* 0x000033401a1a7816 */ /* 0x000fe40000000001 */
[----:B------:R-:W-:Y:S02]  /*66cb0*/  LOP3.LUT R8, R8, 0xffff, RZ, 0xc0, !PT ;  /* 0x0000ffff08087812 */ /* 0x000fe400078ec0ff */
[----:B------:R-:W-:-:S02]  /*66cc0*/  LOP3.LUT R9, R9, 0xffff, RZ, 0xc0, !PT ;  /* 0x0000ffff09097812 */ /* 0x000fc400078ec0ff */
[----:B------:R-:W-:Y:S02]  /*66cd0*/  PRMT R27, R27, 0x3340, R1 ;  /* 0x000033401b1b7816 */ /* 0x000fe40000000001 */
[----:B------:R-:W-:Y:S01]  /*66ce0*/  PRMT R10, R11, 0x3340, R10 ;  /* 0x000033400b0a7816 */ /* 0x000fe2000000000a */
[----:B------:R-:W-:Y:S01]  /*66cf0*/  STL [R1+0x2330], R26 ;  /* 0x0023301a01007387 */ /* 0x000fe20000100800 */
[----:B------:R-:W-:-:S03]  /*66d00*/  PRMT R8, R9, 0x3340, R8 ;  /* 0x0000334009087816 */ /* 0x000fc60000000008 */
[----:B------:R-:W-:Y:S04]  /*66d10*/  STL [R1+0x2360], R27 ;  /* 0x0023601b01007387 */ /* 0x000fe80000100800 */
[----:B------:R4:W-:Y:S04]  /*66d20*/  STL [R1+0x18], R10 ;  /* 0x0000180a01007387 */ /* 0x0009e80000100800 */
[----:B------:R0:W-:Y:S01]  /*66d30*/  STL [R1+0x14], R8 ;  /* 0x0000140801007387 */ /* 0x0001e20000100800 */
[----:B------:R-:W-:-:S04]  /*66d40*/  SHF.R.U32.HI R29, RZ, 0x8, R29 ;  /* 0x00000008ff1d7819 */ /* 0x000fc8000001161d */
[----:B------:R-:W-:Y:S02]  /*66d50*/  LOP3.LUT R29, R29, 0xffff, RZ, 0xc0, !PT ;  /* 0x0000ffff1d1d7812 */ /* 0x000fe400078ec0ff */
[----:B--2---:R-:W-:Y:S02]  /*66d60*/  LOP3.LUT R21, R21, 0xffff, RZ, 0xc0, !PT ;  /* 0x0000ffff15157812 */ /* 0x004fe400078ec0ff */
[----:B---3--:R-:W-:-:S03]  /*66d70*/  LOP3.LUT R19, R19, 0xffff, RZ, 0xc0, !PT ;  /* 0x0000ffff13137812 */ /* 0x008fc600078ec0ff */
[----:B------:R-:W-:Y:S01]  /*66d80*/  STL [R1+0x38], R21 ;  /* 0x0000381501007387 */ /* 0x000fe20000100800 */
[----:B----4-:R-:W-:-:S03]  /*66d90*/  LOP3.LUT R10, R22, 0xffff, RZ, 0xc0, !PT ;  /* 0x0000ffff160a7812 */ /* 0x010fc600078ec0ff */
[----:B------:R-:W-:Y:S01]  /*66da0*/  STL [R1+0x3c], R19 ;  /* 0x00003c1301007387 */ /* 0x000fe20000100800 */
[----:B------:R-:W-:-:S03]  /*66db0*/  LOP3.LUT R11, R15, 0xffff, RZ, 0xc0, !PT ;  /* 0x0000ffff0f0b7812 */ /* 0x000fc600078ec0ff */
[----:B------:R1:W-:Y:S01]  /*66dc0*/  STL [R1+0x40], R10 ;  /* 0x0000400a01007387 */ /* 0x0003e20000100800 */
[----:B------:R-:W-:-:S03]  /*66dd0*/  SHF.R.U32.HI R28, RZ, 0x8, R28 ;  /* 0x00000008ff1c7819 */ /* 0x000fc6000001161c */
[----:B------:R2:W-:Y:S01]  /*66de0*/  STL [R1+0x44], R11 ;  /* 0x0000440b01007387 */ /* 0x0005e20000100800 */
[----:B------:R-:W-:-:S03]  /*66df0*/  LOP3.LUT R28, R28, 0xffff, RZ, 0xc0, !PT ;  /* 0x0000ffff1c1c7812 */ /* 0x000fc600078ec0ff */
[----:B------:R-:W3:Y:S01]  /*66e00*/  LDL.LU R27, [R1+0xbc] ;  /* 0x0000bc00011b7983 */ /* 0x000ee20000300800 */
[----:B------:R-:W-:-:S03]  /*66e10*/  SHF.R.U32.HI R9, RZ, 0x8, R14 ;  /* 0x00000008ff097819 */ /* 0x000fc6000001160e */
[----:B------:R-:W4:Y:S01]  /*66e20*/  LDL.LU R15, [R1] ;  /* 0x00000000010f7983 */ /* 0x000f220000300800 */
[----:B------:R-:W-:-:S03]  /*66e30*/  PRMT R28, R28, 0x3340, R1 ;  /* 0x000033401c1c7816 */ /* 0x000fc60000000001 */
[----:B------:R-:W4:Y:S01]  /*66e40*/  LDL.LU R14, [R1+0xac] ;  /* 0x0000ac00010e7983 */ /* 0x000f220000300800 */
[----:B0-----:R-:W-:Y:S02]  /*66e50*/  SHF.R.U32.HI R8, RZ, 0x8, R7 ;  /* 0x00000008ff087819 */ /* 0x001fe40000011607 */
[----:B------:R-:W-:Y:S02]  /*66e60*/  LOP3.LUT R7, R9, 0xffff, RZ, 0xc0, !PT ;  /* 0x0000ffff09077812 */ /* 0x000fe400078ec0ff */
[----:B------:R-:W-:Y:S02]  /*66e70*/  LOP3.LUT R23, R8, 0xffff, RZ, 0xc0, !PT ;  /* 0x0000ffff08177812 */ /* 0x000fe400078ec0ff */
[----:B------:R-:W-:Y:S02]  /*66e80*/  PRMT R8, R20, 0x4210, R21 ;  /* 0x0000421014087816 */ /* 0x000fe40000000015 */
[----:B------:R-:W-:Y:S02]  /*66e90*/  PRMT R9, R16, 0x4210, R19 ;  /* 0x0000421010097816 */ /* 0x000fe40000000013 */
[----:B------:R-:W3:Y:S01]  /*66ea0*/  LDL.LU R16, [R1+0xa8] ;  /* 0x0000a80001107983 */ /* 0x000ee20000300800 */
[----:B-1----:R-:W-:-:S03]  /*66eb0*/  PRMT R10, R17, 0x4210, R10 ;  /* 0x00004210110a7816 */ /* 0x002fc6000000000a */
[----:B------:R-:W3:Y:S01]  /*66ec0*/  LDL.LU R17, [R1+0xa0] ;  /* 0x0000a00001117983 */ /* 0x000ee20000300800 */
[----:B--2---:R-:W-:-:S03]  /*66ed0*/  PRMT R11, R18, 0x4210, R11 ;  /* 0x00004210120b7816 */ /* 0x004fc6000000000b */
[----:B------:R-:W2:Y:S04]  /*66ee0*/  LDL.LU R18, [R1+0xa4] ;  /* 0x0000a40001127983 */ /* 0x000ea80000300800 */
[----:B------:R-:W2:Y:S04]  /*66ef0*/  LDL.LU R19, [R1+0x94] ;  /* 0x0000940001137983 */ /* 0x000ea80000300800 */
[----:B------:R-:W2:Y:S04]  /*66f00*/  LDL.LU R20, [R1+0x9c] ;  /* 0x00009c0001147983 */ /* 0x000ea80000300800 */
[----:B------:R0:W-:Y:S01]  /*66f10*/  STL [R1+0x2364], R28 ;  /* 0x0023641c01007387 */ /* 0x0001e20000100800 */
[----:B------:R-:W-:-:S03]  /*66f20*/  PRMT R22, R29, 0x3340, R7 ;  /* 0x000033401d167816 */ /* 0x000fc60000000007 */
[----:B0-----:R-:W2:Y:S04]  /*66f30*/  LDL.LU R28, [R1+0x4] ;  /* 0x00000400011c7983 */ /* 0x001ea80000300800 */
[----:B------:R-:W2:Y:S04]  /*66f40*/  LDL.LU R21, [R1+0x30] ;  /* 0x0000300001157983 */ /* 0x000ea80000300800 */
[----:B------:R-:W2:Y:S04]  /*66f50*/  LDL.LU R7, [R1+0x10] ;  /* 0x0000100001077983 */ /* 0x000ea80000300800 */
[----:B------:R0:W-:Y:S04]  /*66f60*/  STL [R1+0x8], R22 ;  /* 0x0000081601007387 */ /* 0x0001e80000100800 */
[----:B0-----:R-:W2:Y:S01]  /*66f70*/  LDL.LU R22, [R1+0x58] ;  /* 0x0000580001167983 */ /* 0x001ea20000300800 */
[----:B------:R-:W-:-:S03]  /*66f80*/  PRMT R29, R23, 0x3340, R1 ;  /* 0x00003340171d7816 */ /* 0x000fc60000000001 */
[----:B------:R-:W2:Y:S04]  /*66f90*/  LDL.LU R23, [R1+0x50] ;  /* 0x0000500001177983 */ /* 0x000ea80000300800 */
[----:B------:R-:W2:Y:S04]  /*66fa0*/  LDL.LU R24, [R1+0x54] ;  /* 0x0000540001187983 */ /* 0x000ea80000300800 */
[----:B------:R-:W2:Y:S04]  /*66fb0*/  LDL.LU R26, [R1+0x5c] ;  /* 0x00005c00011a7983 */ /* 0x000ea80000300800 */
[----:B------:R-:W-:Y:S04]  /*66fc0*/  STL [R1+0x2368], R29 ;  /* 0x0023681d01007387 */ /* 0x000fe80000100800 */
[----:B------:R0:W-:Y:S04]  /*66fd0*/  STSM.16.M88.4 [R25], R8 ;  /* 0x0000000819007844 */ /* 0x0001e80000000200 */
[----:B------:R1:W-:Y:S01]  /*66fe0*/  STL [R1+0x236c], R25 ;  /* 0x00236c1901007387 */ /* 0x0003e20000100800 */
[----:B------:R-:W-:-:S03]  /*66ff0*/  PRMT R6, R6, 0x3340, R1 ;  /* 0x0000334006067816 */ /* 0x000fc60000000001 */
[----:B0-----:R-:W2:Y:S04]  /*67000*/  LDL.LU R10, [R1+0x2c] ;  /* 0x00002c00010a7983 */ /* 0x001ea80000300800 */
[----:B------:R-:W2:Y:S04]  /*67010*/  LDL.LU R11, [R1+0x8c] ;  /* 0x00008c00010b7983 */ /* 0x000ea80000300800 */
[----:B-1----:R-:W2:Y:S04]  /*67020*/  LDL.LU R25, [R1+0x20] ;  /* 0x0000200001197983 */ /* 0x002ea80000300800 */
[----:B------:R-:W2:Y:S01]  /*67030*/  LDL.LU R29, [R1+0x90] ;  /* 0x00009000011d7983 */ /* 0x000ea20000300800 */
[----:B----4-:R-:W-:-:S02]  /*67040*/  PRMT R9, R14, 0x5410, R15 ;  /* 0x000054100e097816 */ /* 0x010fc4000000000f */
[----:B---3--:R-:W-:Y:S02]  /*67050*/  PRMT R0, R16, 0x5410, R0 ;  /* 0x0000541010007816 */ /* 0x008fe40000000000 */
[----:B------:R-:W-:Y:S02]  /*67060*/  PRMT R2, R17, 0x5410, R2 ;  /* 0x0000541011027816 */ /* 0x000fe40000000002 */
[----:B--2---:R-:W-:Y:S02]  /*67070*/  PRMT R3, R18, 0x5410, R3 ;  /* 0x0000541012037816 */ /* 0x004fe40000000003 */
[----:B------:R-:W-:Y:S02]  /*67080*/  PRMT R4, R19, 0x5410, R4 ;  /* 0x0000541013047816 */ /* 0x000fe40000000004 */
[----:B------:R-:W-:Y:S02]  /*67090*/  PRMT R5, R20, 0x5410, R5 ;  /* 0x0000541014057816 */ /* 0x000fe40000000005 */
[----:B------:R-:W-:-:S02]  /*670a0*/  PRMT R8, R27, 0x5410, R28 ;  /* 0x000054101b087816 */ /* 0x000fc4000000001c */
[----:B------:R-:W2:Y:S04]  /*670b0*/  LDL.LU R28, [R1+0x1c] ;  /* 0x00001c00011c7983 */ /* 0x000ea80000300800 */
[----:B------:R-:W3:Y:S04]  /*670c0*/  LDL.LU R27, [R1+0x4c] ;  /* 0x00004c00011b7983 */ /* 0x000ee80000300800 */
[----:B------:R-:W3:Y:S04]  /*670d0*/  LDL.LU R14, [R1+0x80] ;  /* 0x00008000010e7983 */ /* 0x000ee80000300800 */
[----:B------:R-:W4:Y:S04]  /*670e0*/  LDL.LU R15, [R1+0x74] ;  /* 0x00007400010f7983 */ /* 0x000f280000300800 */
[----:B------:R-:W2:Y:S01]  /*670f0*/  LDL.LU R16, [R1+0x78] ;  /* 0x0000780001107983 */ /* 0x000ea20000300800 */
[----:B------:R-:W-:-:S03]  /*67100*/  PRMT R6, R21, 0x5410, R6 ;  /* 0x0000541015067816 */ /* 0x000fc60000000006 */
[----:B------:R-:W2:Y:S01]  /*67110*/  LDL.LU R17, [R1+0x84] ;  /* 0x0000840001117983 */ /* 0x000ea20000300800 */
[----:B------:R-:W-:-:S03]  /*67120*/  PRMT R22, R22, 0x5410, R7 ;  /* 0x0000541016167816 */ /* 0x000fc60000000007 */
[----:B------:R-:W2:Y:S04]  /*67130*/  LDL.LU R18, [R1+0x88] ;  /* 0x0000880001127983 */ /* 0x000ea80000300800 */
[----:B------:R-:W2:Y:S04]  /*67140*/  LDL.LU R19, [R1+0x6c] ;  /* 0x00006c0001137983 */ /* 0x000ea80000300800 */
[----:B------:R-:W2:Y:S04]  /*67150*/  LDL.LU R20, [R1+0x70] ;  /* 0x0000700001147983 */ /* 0x000ea80000300800 */
[----:B------:R-:W2:Y:S04]  /*67160*/  LDL.LU R21, [R1+0x68] ;  /* 0x0000680001157983 */ /* 0x000ea80000300800 */
[----:B------:R-:W2:Y:S01]  /*67170*/  LDL.LU R7, [R1+0x2370] ;  /* 0x0023700001077983 */ /* 0x000ea20000300800 */
[----:B------:R-:W-:-:S04]  /*67180*/  SHF.R.U32.HI R12, RZ, 0x8, R12 ;  /* 0x00000008ff0c7819 */ /* 0x000fc8000001160c */
[----:B------:R-:W-:Y:S01]  /*67190*/  LOP3.LUT R12, R12, 0xffff, RZ, 0xc0, !PT ;  /* 0x0000ffff0c0c7812 */ /* 0x000fe200078ec0ff */
[----:B------:R0:W-:Y:S03]  /*671a0*/  STL [R1+0x30], R22 ;  /* 0x0000301601007387 */ /* 0x0001e60000100800 */
[----:B------:R-:W-:-:S04]  /*671b0*/  PRMT R12, R12, 0x3340, R1 ;  /* 0x000033400c0c7816 */ /* 0x000fc80000000001 */
[----:B------:R-:W-:Y:S01]  /*671c0*/  PRMT R24, R24, 0x5410, R12 ;  /* 0x0000541018187816 */ /* 0x000fe2000000000c */
[----:B0-----:R-:W3:Y:S01]  /*671d0*/  LDL.LU R22, [R1+0x64] ;  /* 0x0000640001167983 */ /* 0x001ee20000300800 */
[----:B------:R-:W-:-:S04]  /*671e0*/  LOP3.LUT R13, R13, 0xffff, RZ, 0xc0, !PT ;  /* 0x0000ffff0d0d7812 */ /* 0x000fc800078ec0ff */
[----:B------:R-:W-:-:S04]  /*671f0*/  PRMT R13, R13, 0x3340, R1 ;  /* 0x000033400d0d7816 */ /* 0x000fc80000000001 */
[----:B------:R-:W-:Y:S01]  /*67200*/  PRMT R26, R26, 0x5410, R13 ;  /* 0x000054101a1a7816 */ /* 0x000fe2000000000d */
[----:B------:R-:W-:Y:S01]  /*67210*/  BAR.SYNC.DEFER_BLOCKING 0x0 ;  /* 0x0000000000007b1d */ /* 0x000fe20000010000 */
[----:B--2---:R-:W-:-:S05]  /*67220*/  PRMT R23, R23, 0x5410, R7 ;  /* 0x0000541017177816 */ /* 0x004fca0000000007 */
[----:B------:R-:W2:Y:S04]  /*67230*/  LDL.LU R7, [R1+0x98] ;  /* 0x0000980001077983 */ /* 0x000ea80000300800 */
[----:B------:R0:W-:Y:S04]  /*67240*/  STL [R1+0xc], R23 ;  /* 0x00000c1701007387 */ /* 0x0001e80000100800 */
[----:B0-----:R-:W2:Y:S04]  /*67250*/  LDL.LU R23, [R1+0x60] ;  /* 0x0000600001177983 */ /* 0x001ea80000300800 */
[----:B------:R-:W2:Y:S04]  /*67260*/  LDL.LU R12, [R1+0x34] ;  /* 0x00003400010c7983 */ /* 0x000ea80000300800 */
[----:B------:R0:W-:Y:S04]  /*67270*/  STL [R1+0x4], R24 ;  /* 0x0000041801007387 */ /* 0x0001e80000100800 */
[----:B0-----:R-:W4:Y:S04]  /*67280*/  LDL.LU R24, [R1+0x48] ;  /* 0x0000480001187983 */ /* 0x001f280000300800 */
[----:B------:R-:W4:Y:S04]  /*67290*/  LDL.LU R13, [R1+0x7c] ;  /* 0x00007c00010d7983 */ /* 0x000f280000300800 */
[----:B------:R0:W-:Y:S01]  /*672a0*/  STL [R1], R26 ;  /* 0x0000001a01007387 */ /* 0x0001e20000100800 */
[----:B------:R-:W-:-:S03]  /*672b0*/  PRMT R29, R29, 0x5410, R25 ;  /* 0x000054101d1d7816 */ /* 0x000fc60000000019 */
[----:B0-----:R-:W4:Y:S01]  /*672c0*/  LDL.LU R26, [R1+0x28] ;  /* 0x00002800011a7983 */ /* 0x001f220000300800 */
[----:B---3--:R-:W-:Y:S02]  /*672d0*/  PRMT R14, R14, 0x5410, R27 ;  /* 0x000054100e0e7816 */ /* 0x008fe4000000001b */
[----:B--2---:R-:W-:Y:S02]  /*672e0*/  PRMT R7, R7, 0x5410, R12 ;  /* 0x0000541007077816 */ /* 0x004fe4000000000c */
[----:B------:R-:W2:Y:S04]  /*672f0*/  LDL.LU R12, [R1+0x3c] ;  /* 0x00003c00010c7983 */ /* 0x000ea80000300800 */
[----:B------:R0:W-:Y:S02]  /*67300*/  STL [R1+0x5c], R7 ;  /* 0x00005c0701007387 */ /* 0x0001e40000100800 */
[----:B0-----:R-:W-:-:S02]  /*67310*/  PRMT R7, R11, 0x5410, R10 ;  /* 0x000054100b077816 */ /* 0x001fc4000000000a */
[----:B------:R-:W3:Y:S01]  /*67320*/  LDL.LU R10, [R1+0x40] ;  /* 0x00004000010a7983 */ /* 0x000ee20000300800 */
[----:B----4-:R-:W-:-:S03]  /*67330*/  PRMT R13, R13, 0x5410, R28 ;  /* 0x000054100d0d7816 */ /* 0x010fc6000000001c */
[----:B------:R-:W4:Y:S04]  /*67340*/  LDL.LU R11, [R1+0x44] ;  /* 0x00004400010b7983 */ /* 0x000f280000300800 */
[----:B------:R0:W-:Y:S04]  /*67350*/  STL [R1+0x58], R7 ;  /* 0x0000580701007387 */ /* 0x0001e80000100800 */
[----:B0-----:R-:W2:Y:S04]  /*67360*/  LDL.LU R7, [R1+0x19c] ;  /* 0x00019c0001077983 */ /* 0x001ea80000300800 */
[----:B------:R-:W2:Y:S04]  /*67370*/  LDL.LU R25, [R1+0x236c] ;  /* 0x00236c0001197983 */ /* 0x000ea80000300800 */
[----:B------:R0:W-:Y:S04]  /*67380*/  STL [R1+0x54], R29 ;  /* 0x0000541d01007387 */ /* 0x0001e80000100800 */
[----:B0-----:R-:W2:Y:S04]  /*67390*/  LDL.LU R29, [R1+0x2368] ;  /* 0x00236800011d7983 */ /* 0x001ea80000300800 */
[----:B------:R-:W2:Y:S04]  /*673a0*/  LDL.LU R28, [R1+0x2364] ;  /* 0x00236400011c7983 */ /* 0x000ea80000300800 */
[----:B------:R0:W-:Y:S04]  /*673b0*/  STL [R1+0x50], R13 ;  /* 0x0000500d01007387 */ /* 0x0001e80000100800 */
[----:B0-----:R-:W2:Y:S04]  /*673c0*/  LDL.LU R13, [R1+0x214] ;  /* 0x00021400010d7983 */ /* 0x001ea80000300800 */
[----:B------:R-:W2:Y:S04]  /*673d0*/  LDL.LU R27, [R1+0x2360] ;  /* 0x00236000011b7983 */ /* 0x000ea80000300800 */
[----:B------:R0:W-:Y:S04]  /*673e0*/  STL [R1+0x80], R14 ;  /* 0x0000800e01007387 */ /* 0x0001e80000100800 */
[----:B0-----:R-:W2:Y:S02]  /*673f0*/  LDL.LU R14, [R1+0x235c] ;  /* 0x00235c00010e7983 */ /* 0x001ea40000300800 */
[----:B--2---:R-:W-:-:S02]  /*67400*/  PRMT R14, R15, 0x5410, R14 ;  /* 0x000054100f0e7816 */ /* 0x004fc4000000000e */
[----:B------:R-:W2:Y:S04]  /*67410*/  LDL.LU R15, [R1+0x2358] ;  /* 0x00235800010f7983 */ /* 0x000ea80000300800 */
[----:B------:R0:W-:Y:S04]  /*67420*/  STL [R1+0x7c], R14 ;  /* 0x00007c0e01007387 */ /* 0x0001e80000100800 */
[----:B0-----:R-:W3:Y:S01]  /*67430*/  LDL.LU R14, [R1+0x218] ;  /* 0x00021800010e7983 */ /* 0x001ee20000300800 */
[----:B--2---:R-:W-:-:S03]  /*67440*/  PRMT R15, R16, 0x5410, R15 ;  /* 0x00005410100f7816 */ /* 0x004fc6000000000f */
        /* <DEDUP_REMOVED lines=35> */
[----:B------:R-:W-:Y:S02]  /*67680*/  PRMT R9, R9, 0x5210, R12 ;  /* 0x0000521009097816 */ /* 0x000fe4000000000c */
[----:B------:R-:W0:Y:S01]  /*67690*/  S2R R12, SR_TID.X ;  /* 0x00000000000c7919 */ /* 0x000e220000002100 */
[----:B--2---:R-:W-:-:S02]  /*676a0*/  PRMT R24, R26, 0x5410, R24 ;  /* 0x000054101a187816 */ /* 0x004fc40000000018 */
[----:B------:R-:W2:Y:S04]  /*676b0*/  LDL.LU R26, [R1+0x2330] ;  /* 0x00233000011a7983 */ /* 0x000ea80000300800 */
[----:B------:R1:W-:Y:S04]  /*676c0*/  STL [R1+0xb0], R24 ;  /* 0x0000b01801007387 */ /* 0x0003e80000100800 */
[----:B-1----:R-:W2:Y:S01]  /*676d0*/  LDL.LU R24, [R1+0x24] ;  /* 0x0000240001187983 */ /* 0x002ea20000300800 */
[----:B0-----:R-:W-:-:S04]  /*676e0*/  LOP3.LUT R12, R12, 0x3f, RZ, 0xc0, !PT ;  /* 0x0000003f0c0c7812 */ /* 0x001fc800078ec0ff */
[----:B------:R-:W-:Y:S01]  /*676f0*/  LEA R12, R12, UR4, 0x4 ;  /* 0x000000040c0c7c11 */ /* 0x000fe2000f8e20ff */
[----:B------:R-:W0:Y:S01]  /*67700*/  LDCU UR4, c[0x0][0x3b4] ;  /* 0x00007680ff0477ac */ /* 0x000e220008000800 */
[----:B---3--:R-:W-:Y:S02]  /*67710*/  PRMT R8, R8, 0x5210, R20 ;  /* 0x0000521008087816 */ /* 0x008fe40000000014 */
[----:B------:R-:W-:Y:S02]  /*67720*/  PRMT R10, R0, 0x5210, R10 ;  /* 0x00005210000a7816 */ /* 0x000fe4000000000a */
[----:B----4-:R-:W-:Y:S02]  /*67730*/  PRMT R11, R2, 0x5210, R11 ;  /* 0x00005210020b7816 */ /* 0x010fe4000000000b */
[----:B------:R-:W-:Y:S02]  /*67740*/  LOP3.LUT R2, R18, 0xffff, RZ, 0xc0, !PT ;  /* 0x0000ffff12027812 */ /* 0x000fe400078ec0ff */
[----:B------:R-:W-:-:S02]  /*67750*/  LOP3.LUT R0, R17, 0xffff, RZ, 0xc0, !PT ;  /* 0x0000ffff11007812 */ /* 0x000fc400078ec0ff */
[----:B------:R-:W-:Y:S02]  /*67760*/  PRMT R23, R23, 0x5410, R27 ;  /* 0x0000541017177816 */ /* 0x000fe4000000001b */
[----:B------:R-:W-:Y:S02]  /*67770*/  PRMT R22, R22, 0x5410, R28 ;  /* 0x0000541016167816 */ /* 0x000fe4000000001c */
[----:B------:R-:W-:Y:S02]  /*67780*/  PRMT R21, R21, 0x5410, R29 ;  /* 0x0000541015157816 */ /* 0x000fe4000000001d */
[----:B--2---:R-:W-:-:S05]  /*67790*/  PRMT R24, R24, 0x5410, R26 ;  /* 0x0000541018187816 */ /* 0x004fca000000001a */
[----:B------:R1:W-:Y:S02]  /*677a0*/  STL [R1+0xc8], R24 ;  /* 0x0000c81801007387 */ /* 0x0003e40000100800 */
[----:B-1----:R-:W-:-:S04]  /*677b0*/  LOP3.LUT R24, R19, 0xffff, RZ, 0xc0, !PT ;  /* 0x0000ffff13187812 */ /* 0x002fc800078ec0ff */
[----:B------:R-:W-:Y:S02]  /*677c0*/  PRMT R20, R16, 0x4210, R24 ;  /* 0x0000421010147816 */ /* 0x000fe40000000018 */
[----:B------:R-:W1:Y:S04]  /*677d0*/  LDS.128 R16, [R12] ;  /* 0x000000000c107984 */ /* 0x000e680000000c00 */
[----:B------:R-:W-:Y:S04]  /*677e0*/  STL [R1+0xc4], R23 ;  /* 0x0000c41701007387 */ /* 0x000fe80000100800 */
[----:B------:R-:W-:Y:S04]  /*677f0*/  STL [R1+0xc0], R22 ;  /* 0x0000c01601007387 */ /* 0x000fe80000100800 */
[----:B------:R-:W-:Y:S04]  /*67800*/  STL [R1+0x8], R21 ;  /* 0x0000081501007387 */ /* 0x000fe80000100800 */
[----:B------:R-:W-:Y:S04]  /*67810*/  STL [R1+0x70], R12 ;  /* 0x0000700c01007387 */ /* 0x000fe80000100800 */
[----:B------:R-:W2:Y:S04]  /*67820*/  LDL.LU R29, [R1+0x1a8] ;  /* 0x0001a800011d7983 */ /* 0x000ea80000300800 */
[----:B------:R-:W3:Y:S04]  /*67830*/  LDL.LU R28, [R1+0x1a4] ;  /* 0x0001a400011c7983 */ /* 0x000ee80000300800 */
[----:B------:R-:W4:Y:S04]  /*67840*/  LDL.LU R27, [R1+0x248] ;  /* 0x00024800011b7983 */ /* 0x000f280000300800 */
[----:B------:R-:W4:Y:S01]  /*67850*/  LDL.LU R26, [R1+0x244] ;  /* 0x00024400011a7983 */ /* 0x000f220000300800 */
[----:B------:R-:W-:Y:S06]  /*67860*/  BAR.SYNC.DEFER_BLOCKING 0x0 ;  /* 0x0000000000007b1d */ /* 0x000fec0000010000 */
[----:B-1----:R1:W-:Y:S04]  /*67870*/  STL [R1+0x22d8], R17 ;  /* 0x0022d81101007387 */ /* 0x0023e80000100800 */
[----:B-1----:R-:W2:Y:S04]  /*67880*/  LDL.LU R17, [R1+0x30] ;  /* 0x0000300001117983 */ /* 0x002ea80000300800 */
[----:B------:R1:W-:Y:S04]  /*67890*/  STL [R1+0x22cc], R18 ;  /* 0x0022cc1201007387 */ /* 0x0003e80000100800 */
[----:B-1----:R-:W2:Y:S04]  /*678a0*/  LDL.LU R18, [R1+0x1bc] ;  /* 0x0001bc0001127983 */ /* 0x002ea80000300800 */
[----:B------:R1:W-:Y:S04]  /*678b0*/  STL [R1+0x22c8], R19 ;  /* 0x0022c81301007387 */ /* 0x0003e80000100800 */
[----:B-1----:R-:W2:Y:S04]  /*678c0*/  LDL R19, [R1+0x70] ;  /* 0x0000700001137983 */ /* 0x002ea80000100800 */
[----:B------:R1:W-:Y:S01]  /*678d0*/  STSM.16.M88.4 [R25], R8 ;  /* 0x0000000819007844 */ /* 0x0003e20000000200 */
[----:B------:R-:W-:-:S02]  /*678e0*/  LOP3.LUT R7, R7, 0xffff, RZ, 0xc0, !PT ;  /* 0x0000ffff07077812 */ /* 0x000fc400078ec0ff */
[----:B------:R-:W-:Y:S02]  /*678f0*/  PRMT R22, R14, 0x4210, R2 ;  /* 0x000042100e167816 */ /* 0x000fe40000000002 */
[--C-:B------:R-:W-:Y:S02]  /*67900*/  PRMT R21, R15, 0x4210, R7.reuse ;  /* 0x000042100f157816 */ /* 0x100fe40000000007 */
[----:B------:R-:W-:Y:S01]  /*67910*/  PRMT R23, R13, 0x4210, R0 ;  /* 0x000042100d177816 */ /* 0x000fe20000000000 */
[----:B------:R-:W-:Y:S01]  /*67920*/  BAR.SYNC.DEFER_BLOCKING 0x0 ;  /* 0x0000000000007b1d */ /* 0x000fe20000010000 */
[----:B-1----:R-:W-:Y:S02]  /*67930*/  PRMT R8, R3, 0x5210, R24 ;  /* 0x0000521003087816 */ /* 0x002fe40000000018 */
[----:B------:R-:W-:-:S03]  /*67940*/  PRMT R9, R4, 0x5210, R7 ;  /* 0x0000521004097816 */ /* 0x000fc60000000007 */
[----:B--2---:R-:W1:Y:S02]  /*67950*/  LDS.128 R12, [R19] ;  /* 0x00000000130c7984 */ /* 0x004e640000000c00 */
[----:B------:R-:W-:Y:S06]  /*67960*/  BAR.SYNC.DEFER_BLOCKING 0x0 ;  /* 0x0000000000007b1d */ /* 0x000fec0000010000 */
[----:B------:R-:W-:Y:S04]  /*67970*/  STSM.16.M88.4 [R25], R20 ;  /* 0x0000001419007844 */ /* 0x000fe80000000200 */
[----:B-1----:R1:W-:Y:S04]  /*67980*/  STL.64 [R1+0x22d0], R14 ;  /* 0x0022d00e01007387 */ /* 0x0023e80000100a00 */
[----:B-1----:R-:W2:Y:S04]  /*67990*/  LDL.LU R15, [R1+0x1c8] ;  /* 0x0001c800010f7983 */ /* 0x002ea80000300800 */
[----:B------:R-:W3:Y:S04]  /*679a0*/  LDL.LU R14, [R1+0x1f4] ;  /* 0x0001f400010e7983 */ /* 0x000ee80000300800 */
[----:B------:R1:W-:Y:S04]  /*679b0*/  STL.64 [R1+0x2318], R12 ;  /* 0x0023180c01007387 */ /* 0x0003e80000100a00 */
[----:B-1----:R-:W3:Y:S04]  /*679c0*/  LDL.LU R12, [R1] ;  /* 0x00000000010c7983 */ /* 0x002ee80000300800 */
[----:B------:R-:W3:Y:S04]  /*679d0*/  LDL.LU R13, [R1+0x1f8] ;  /* 0x0001f800010d7983 */ /* 0x000ee80000300800 */
[----:B------:R-:W3:Y:S04]  /*679e0*/  LDL.LU R21, [R1+0x200] ;  /* 0x0002000001157983 */ /* 0x000ee80000300800 */
[----:B------:R-:W3:Y:S04]  /*679f0*/  LDL.LU R22, [R1+0xc] ;  /* 0x00000c0001167983 */ /* 0x000ee80000300800 */
[----:B------:R-:W3:Y:S04]  /*67a00*/  LDL.LU R23, [R1+0x4] ;  /* 0x0000040001177983 */ /* 0x000ee80000300800 */
[----:B------:R-:W3:Y:S04]  /*67a10*/  LDL.LU R24, [R1+0x208] ;  /* 0x0002080001187983 */ /* 0x000ee80000300800 */
[----:B----4-:R1:W-:Y:S04]  /*67a20*/  STL.64 [R1+0x2328], R26 ;  /* 0x0023281a01007387 */ /* 0x0103e80000100a00 */
[----:B-1----:R-:W4:Y:S04]  /*67a30*/  LDL.LU R26, [R1+0x250] ;  /* 0x00025000011a7983 */ /* 0x002f280000300800 */
[----:B------:R-:W3:Y:S04]  /*67a40*/  LDL.LU R27, [R1+0x24c] ;  /* 0x00024c00011b7983 */ /* 0x000ee80000300800 */
[----:B------:R1:W-:Y:S04]  /*67a50*/  STL [R1+0x2320], R25 ;  /* 0x0023201901007387 */ /* 0x0003e80000100800 */
[----:B-1----:R-:W3:Y:S04]  /*67a60*/  LDL.LU R25, [R1+0x194] ;  /* 0x0001940001197983 */ /* 0x002ee80000300800 */
[----:B------:R-:W3:Y:S01]  /*67a70*/  LDL.LU R7, [R1+0x198] ;  /* 0x0001980001077983 */ /* 0x000ee20000300800 */
[----:B------:R-:W-:-:S02]  /*67a80*/  PRMT R10, R5, 0x5210, R2 ;  /* 0x00005210050a7816 */ /* 0x000fc40000000002 */
[----:B------:R-:W-:Y:S02]  /*67a90*/  LOP3.LUT R3, R18, 0xffff, RZ, 0xc0, !PT ;  /* 0x0000ffff12037812 */ /* 0x000fe400078ec0ff */
[----:B------:R-:W-:Y:S01]  /*67aa0*/  PRMT R11, R6, 0x5210, R0 ;  /* 0x00005210060b7816 */ /* 0x000fe20000000000 */
[----:B------:R-:W-:Y:S01]  /*67ab0*/  BAR.SYNC.DEFER_BLOCKING 0x0 ;  /* 0x0000000000007b1d */ /* 0x000fe20000010000 */
[----:B--2---:R-:W-:-:S05]  /*67ac0*/  LOP3.LUT R20, R15, 0xffff, RZ, 0xc0, !PT ;  /* 0x0000ffff0f147812 */ /* 0x004fca00078ec0ff */
[----:B------:R-:W2:Y:S04]  /*67ad0*/  LDL.LU R15, [R1+0x1f0] ;  /* 0x0001f000010f7983 */ /* 0x000ea80000300800 */
[----:B------:R-:W2:Y:S01]  /*67ae0*/  LDL.LU R18, [R1+0x1ec] ;  /* 0x0001ec0001127983 */ /* 0x000ea20000300800 */
[----:B----4-:R-:W-:Y:S02]  /*67af0*/  PRMT R4, R26, 0x4210, R20 ;  /* 0x000042101a047816 */ /* 0x010fe40000000014 */
[----:B---3--:R-:W-:Y:S02]  /*67b00*/  PRMT R5, R27, 0x4210, R3 ;  /* 0x000042101b057816 */ /* 0x008fe40000000003 */
[----:B------:R-:W-:Y:S02]  /*67b10*/  LOP3.LUT R0, R25, 0xffff, RZ, 0xc0, !PT ;  /* 0x0000ffff19007812 */ /* 0x000fe400078ec0ff */
[----:B------:R-:W-:-:S04]  /*67b20*/  LOP3.LUT R2, R7, 0xffff, RZ, 0xc0, !PT ;  /* 0x0000ffff07027812 */ /* 0x000fc800078ec0ff */
[----:B------:R-:W-:Y:S02]  /*67b30*/  PRMT R6, R24, 0x4210, R2 ;  /* 0x0000421018067816 */ /* 0x000fe40000000002 */
[----:B------:R-:W1:Y:S04]  /*67b40*/  LDS.128 R24, [R19] ;  /* 0x0000000013187984 */ /* 0x000e680000000c00 */
[----:B-1----:R-:W-:Y:S04]  /*67b50*/  STL.64 [R1+0x10], R24 ;  /* 0x0000101801007387 */ /* 0x002fe80000100a00 */
[----:B------:R1:W-:Y:S04]  /*67b60*/  STL.64 [R1+0x18], R26 ;  /* 0x0000181a01007387 */ /* 0x0003e80000100a00 */
[----:B-1----:R-:W3:Y:S04]  /*67b70*/  LDL.LU.64 R26, [R1+0x2328] ;  /* 0x00232800011a7983 */ /* 0x002ee80000300a00 */
[----:B------:R-:W4:Y:S01]  /*67b80*/  LDL.LU R25, [R1+0x2320] ;  /* 0x0023200001197983 */ /* 0x000f220000300800 */
[----:B------:R-:W-:Y:S01]  /*67b90*/  BAR.SYNC.DEFER_BLOCKING 0x0 ;  /* 0x0000000000007b1d */ /* 0x000fe20000010000 */
[----:B------:R-:W-:-:S02]  /*67ba0*/  PRMT R7, R21, 0x4210, R0 ;  /* 0x0000421015077816 */ /* 0x000fc40000000000 */
[----:B------:R-:W-:-:S03]  /*67bb0*/  LOP3.LUT R21, R14, 0xffff, RZ, 0xc0, !PT ;  /* 0x0000ffff0e157812 */ /* 0x000fc600078ec0ff */
[----:B----4-:R-:W-:Y:S02]  /*67bc0*/  STSM.16.M88.4 [R25], R8 ;  /* 0x0000000819007844 */ /* 0x010fe40000000200 */
[----:B------:R-:W-:Y:S06]  /*67bd0*/  BAR.SYNC.DEFER_BLOCKING 0x0 ;  /* 0x0000000000007b1d */ /* 0x000fec0000010000 */
[----:B------:R-:W1:Y:S02]  /*67be0*/  LDS.128 R8, [R19] ;  /* 0x0000000013087984 */ /* 0x000e640000000c00 */
[----:B------:R-:W-:Y:S06]  /*67bf0*/  BAR.SYNC.DEFER_BLOCKING 0x0 ;  /* 0x0000000000007b1d */ /* 0x000fec0000010000 */
[----:B------:R4:W-:Y:S04]  /*67c00*/  STSM.16.M88.4 [R25], R4 ;  /* 0x0000000419007844 */ /* 0x0009e80000000200 */
[----:B-1----:R-:W-:Y:S01]  /*67c10*/  STL.64 [R1+0x20], R8 ;  /* 0x0000200801007387 */ /* 0x002fe20000100a00 */
[----:B----4-:R-:W-:-:S02]  /*67c20*/  PRMT R5, R22, 0x5210, R3 ;  /* 0x0000521016057816 */ /* 0x010fc40000000003 */
[----:B------:R-:W-:Y:S01]  /*67c30*/  LOP3.LUT R22, R29, 0xffff, RZ, 0xc0, !PT ;  /* 0x0000ffff1d167812 */ /* 0x000fe200078ec0ff */
[----:B------:R2:W-:Y:S01]  /*67c40*/  STL.64 [R1+0x28], R10 ;  /* 0x0000280a01007387 */ /* 0x0005e20000100a00 */
[----:B------:R-:W-:Y:S02]  /*67c50*/  PRMT R4, R17, 0x5210, R20 ;  /* 0x0000521011047816 */ /* 0x000fe40000000014 */
[----:B------:R-:W-:Y:S01]  /*67c60*/  PRMT R7, R12, 0x5210, R0 ;  /* 0x000052100c077816 */ /* 0x000fe20000000000 */
[----:B------:R-:W4:Y:S01]  /*67c70*/  LDL.LU R17, [R1+0x5c] ;  /* 0x00005c0001117983 */ /* 0x000f220000300800 */
[----:B------:R-:W-:Y:S02]  /*67c80*/  LOP3.LUT R20, R13, 0xffff, RZ, 0xc0, !PT ;  /* 0x0000ffff0d147812 */ /* 0x000fe400078ec0ff */
[----:B------:R-:W-:Y:S01]  /*67c90*/  PRMT R6, R23, 0x5210, R2 ;  /* 0x0000521017067816 */ /* 0x000fe20000000002 */
[----:B------:R-:W-:Y:S01]  /*67ca0*/  BAR.SYNC.DEFER_BLOCKING 0x0 ;  /* 0x0000000000007b1d */ /* 0x000fe20000010000 */
[----:B--2---:R-:W-:-:S02]  /*67cb0*/  PRMT R10, R15, 0x4210, R22 ;  /* 0x000042100f0a7816 */ /* 0x004fc40000000016 */
[----:B---3--:R-:W-:-:S03]  /*67cc0*/  PRMT R9, R26, 0x4210, R21 ;  /* 0x000042101a097816 */ /* 0x008fc60000000015 */
[----:B------:R-:W2:Y:S04]  /*67cd0*/  LDL.LU R29, [R1+0x58] ;  /* 0x00005800011d7983 */ /* 0x000ea80000300800 */
[----:B------:R-:W1:Y:S01]  /*67ce0*/  LDS.128 R12, [R19] ;  /* 0x00000000130c7984 */ /* 0x000e620000000c00 */
[----:B------:R-:W-:Y:S01]  /*67cf0*/  BAR.SYNC.DEFER_BLOCKING 0x0 ;  /* 0x0000000000007b1d */ /* 0x000fe20000010000 */
[----:B------:R-:W-:Y:S02]  /*67d00*/  LOP3.LUT R23, R28, 0xffff, RZ, 0xc0, !PT ;  /* 0x0000ffff1c177812 */ /* 0x000fe400078ec0ff */
[----:B------:R-:W-:-:S03]  /*67d10*/  PRMT R8, R27, 0x4210, R20 ;  /* 0x000042101b087816 */ /* 0x000fc60000000014 */
[----:B------:R-:W3:Y:S04]  /*67d20*/  LDL.LU R28, [R1+0x54] ;  /* 0x00005400011c7983 */ /* 0x000ee80000300800 */
[----:B------:R-:W3:Y:S04]  /*67d30*/  LDL.LU R27, [R1+0x50] ;  /* 0x00005000011b7983 */ /* 0x000ee80000300800 */
[----:B------:R-:W3:Y:S04]  /*67d40*/  LDL.LU R26, [R1+0x230] ;  /* 0x00023000011a7983 */ /* 0x000ee80000300800 */
[----:B------:R-:W3:Y:S04]  /*67d50*/  LDL.LU R2, [R1+0x22c] ;  /* 0x00022c0001027983 */ /* 0x000ee80000300800 */
[----:B------:R0:W-:Y:S04]  /*67d60*/  STSM.16.M88.4 [R25], R4 ;  /* 0x0000000419007844 */ /* 0x0001e80000000200 */
[----:B------:R-:W3:Y:S04]  /*67d70*/  LDL.LU R3, [R1+0x1d0] ;  /* 0x0001d00001037983 */ /* 0x000ee80000300800 */
[----:B-1----:R-:W-:Y:S04]  /*67d80*/  STL.64 [R1+0x30], R12 ;  /* 0x0000300c01007387 */ /* 0x002fe80000100a00 */
[----:B------:R-:W-:Y:S01]  /*67d90*/  STL.64 [R1+0x38], R14 ;  /* 0x0000380e01007387 */ /* 0x000fe20000100a00 */
[----:B------:R-:W-:Y:S01]  /*67da0*/  BAR.SYNC.DEFER_BLOCKING 0x0 ;  /* 0x0000000000007b1d */ /* 0x000fe20000010000 */
[----:B------:R-:W-:-:S05]  /*67db0*/  PRMT R11, R18, 0x4210, R23 ;  /* 0x00004210120b7816 */ /* 0x000fca0000000017 */
[----:B0-----:R-:W3:Y:S04]  /*67dc0*/  LDL.LU R4, [R1+0x238] ;  /* 0x0002380001047983 */ /* 0x001ee80000300800 */
[----:B------:R-:W3:Y:S04]  /*67dd0*/  LDL.LU R5, [R1+0x234] ;  /* 0x0002340001057983 */ /* 0x000ee80000300800 */
[----:B------:R-:W3:Y:S04]  /*67de0*/  LDL.LU R6, [R1+0x1dc] ;  /* 0x0001dc0001067983 */ /* 0x000ee80000300800 */
[----:B------:R-:W3:Y:S04]  /*67df0*/  LDL.LU R7, [R1+0x1d8] ;  /* 0x0001d80001077983 */ /* 0x000ee80000300800 */
[----:B------:R-:W0:Y:S01]  /*67e00*/  LDS.128 R12, [R19] ;  /* 0x00000000130c7984 */ /* 0x000e220000000c00 */
[----:B------:R-:W-:Y:S06]  /*67e10*/  BAR.SYNC.DEFER_BLOCKING 0x0 ;  /* 0x0000000000007b1d */ /* 0x000fec0000010000 */
[----:B------:R-:W-:Y:S04]  /*67e20*/  STSM.16.M88.4 [R25], R8 ;  /* 0x0000000819007844 */ /* 0x000fe80000000200 */
[----:B0-----:R0:W-:Y:S04]  /*67e30*/  STL.64 [R1+0x40], R12 ;  /* 0x0000400c01007387 */ /* 0x0011e80000100a00 */
[----:B------:R1:W-:Y:S04]  /*67e40*/  STL.64 [R1+0x48], R14 ;  /* 0x0000480e01007387 */ /* 0x0003e80000100a00 */
[----:B0-----:R-:W3:Y:S04]  /*67e50*/  LDL.LU.64 R12, [R1+0x2318] ;  /* 0x00231800010c7983 */ /* 0x001ee80000300a00 */
[----:B------:R-:W3:Y:S04]  /*67e60*/  LDL.LU R8, [R1+0x1cc] ;  /* 0x0001cc0001087983 */ /* 0x000ee80000300800 */
[----:B------:R-:W3:Y:S04]  /*67e70*/  LDL.LU R9, [R1+0x80] ;  /* 0x0000800001097983 */ /* 0x000ee80000300800 */
[----:B------:R-:W3:Y:S04]  /*67e80*/  LDL.LU R10, [R1+0x7c] ;  /* 0x00007c00010a7983 */ /* 0x000ee80000300800 */
[----:B------:R-:W3:Y:S04]  /*67e90*/  LDL.LU R11, [R1+0x78] ;  /* 0x00007800010b7983 */ /* 0x000ee80000300800 */
[----:B-1----:R-:W3:Y:S04]  /*67ea0*/  LDL.LU R14, [R1+0x74] ;  /* 0x00007400010e7983 */ /* 0x002ee80000300800 */
[----:B------:R-:W3:Y:S01]  /*67eb0*/  LDL.LU R15, [R1+0x258] ;  /* 0x00025800010f7983 */ /* 0x000ee20000300800 */
[----:B----4-:R-:W-:-:S02]  /*67ec0*/  PRMT R20, R17, 0x5210, R20 ;  /* 0x0000521011147816 */ /* 0x010fc40000000014 */
[----:B--2---:R-:W-:Y:S02]  /*67ed0*/  PRMT R21, R29, 0x5210, R21 ;  /* 0x000052101d157816 */ /* 0x004fe40000000015 */
[----:B---3--:R-:W-:Y:S02]  /*67ee0*/  PRMT R22, R28, 0x5210, R22 ;  /* 0x000052101c167816 */ /* 0x008fe40000000016 */
[----:B------:R-:W-:Y:S01]  /*67ef0*/  PRMT R23, R27, 0x5210, R23 ;  /* 0x000052101b177816 */ /* 0x000fe20000000017 */
[----:B------:R-:W-:Y:S01]  /*67f00*/  BAR.SYNC.DEFER_BLOCKING 0x0 ;  /* 0x0000000000007b1d */ /* 0x000fe20000010000 */
[----:B------:R-:W-:-:S05]  /*67f10*/  LOP3.LUT R0, R26, 0xffff, RZ, 0xc0, !PT ;  /* 0x0000ffff1a007812 */ /* 0x000fca00078ec0ff */
[----:B------:R-:W-:Y:S04]  /*67f20*/  STL.64 [R1+0x2310], R14 ;  /* 0x0023100e01007387 */ /* 0x000fe80000100a00 */
[----:B------:R-:W-:Y:S04]  /*67f30*/  STL.64 [R1+0x2308], R12 ;  /* 0x0023080c01007387 */ /* 0x000fe80000100a00 */
[----:B------:R-:W0:Y:S04]  /*67f40*/  LDS.128 R12, [R19] ;  /* 0x00000000130c7984 */ /* 0x000e280000000c00 */
[----:B------:R-:W2:Y:S04]  /*67f50*/  LDL.LU R18, [R1+0x254] ;  /* 0x0002540001127983 */ /* 0x000ea80000300800 */
[----:B------:R-:W3:Y:S04]  /*67f60*/  LDL.LU R17, [R1+0x204] ;  /* 0x0002040001117983 */ /* 0x000ee80000300800 */
[----:B------:R-:W4:Y:S04]  /*67f70*/  LDL.LU R24, [R1+0x1fc] ;  /* 0x0001fc0001187983 */ /* 0x000f280000300800 */
[----:B------:R-:W4:Y:S04]  /*67f80*/  LDL.LU R29, [R1+0x228] ;  /* 0x00022800011d7983 */ /* 0x000f280000300800 */
[----:B------:R-:W4:Y:S04]  /*67f90*/  LDL.LU R28, [R1+0x220] ;  /* 0x00022000011c7983 */ /* 0x000f280000300800 */
[----:B------:R-:W4:Y:S04]  /*67fa0*/  LDL.LU R27, [R1+0x1c4] ;  /* 0x0001c400011b7983 */ /* 0x000f280000300800 */
[----:B------:R-:W4:Y:S01]  /*67fb0*/  LDL.LU R26, [R1+0x1b4] ;  /* 0x0001b400011a7983 */ /* 0x000f220000300800 */
[----:B------:R-:W-:Y:S06]  /*67fc0*/  BAR.SYNC.DEFER_BLOCKING 0x0 ;  /* 0x0000000000007b1d */ /* 0x000fec0000010000 */
[----:B0-----:R-:W-:Y:S04]  /*67fd0*/  STL.64 [R1+0x50], R12 ;  /* 0x0000500c01007387 */ /* 0x001fe80000100a00 */
[----:B------:R0:W-:Y:S04]  /*67fe0*/  STL.64 [R1+0x58], R14 ;  /* 0x0000580e01007387 */ /* 0x0001e80000100a00 */
[----:B0-----:R-:W4:Y:S04]  /*67ff0*/  LDL.LU.64 R14, [R1+0x2310] ;  /* 0x00231000010e7983 */ /* 0x001f280000300a00 */
[----:B------:R-:W-:Y:S01]  /*68000*/  STSM.16.M88.4 [R25], R20 ;  /* 0x0000001419007844 */ /* 0x000fe20000000200 */
[----:B------:R-:W-:Y:S01]  /*68010*/  BAR.SYNC.DEFER_BLOCKING 0x0 ;  /* 0x0000000000007b1d */ /* 0x000fe20000010000 */
[----:B------:R-:W-:-:S02]  /*68020*/  LOP3.LUT R2, R2, 0xffff, RZ, 0xc0, !PT ;  /* 0x0000ffff02027812 */ /* 0x000fc400078ec0ff */
[----:B------:R-:W-:Y:S02]  /*68030*/  LOP3.LUT R3, R3, 0xffff, RZ, 0xc0, !PT ;  /* 0x0000ffff03037812 */ /* 0x000fe400078ec0ff */
[----:B------:R-:W-:Y:S02]  /*68040*/  LOP3.LUT R8, R8, 0xffff, RZ, 0xc0, !PT ;  /* 0x0000ffff08087812 */ /* 0x000fe400078ec0ff */
[----:B------:R-:W-:Y:S01]  /*68050*/  PRMT R4, R4, 0x4210, R0 ;  /* 0x0000421004047816 */ /* 0x000fe20000000000 */
[----:B------:R-:W4:Y:S04]  /*68060*/  LDL.LU.64 R12, [R1+0x2308] ;  /* 0x00230800010c7983 */ /* 0x000f280000300a00 */
[----:B------:R-:W0:Y:S01]  /*68070*/  LDS.128 R20, [R19] ;  /* 0x0000000013147984 */ /* 0x000e220000000c00 */
[----:B------:R-:W-:-:S02]  /*68080*/  PRMT R5, R5, 0x4210, R2 ;  /* 0x0000421005057816 */ /* 0x000fc40000000002 */
[----:B------:R-:W-:Y:S02]  /*68090*/  PRMT R6, R6, 0x4210, R3 ;  /* 0x0000421006067816 */ /* 0x000fe40000000003 */
[----:B------:R-:W-:Y:S01]  /*680a0*/  PRMT R7, R7, 0x4210, R8 ;  /* 0x0000421007077816 */ /* 0x000fe20000000008 */
[----:B------:R-:W-:Y:S06]  /*680b0*/  BAR.SYNC.DEFER_BLOCKING 0x0 ;  /* 0x0000000000007b1d */ /* 0x000fec0000010000 */
[----:B------:R1:W-:Y:S04]  /*680c0*/  STSM.16.M88.4 [R25], R4 ;  /* 0x0000000419007844 */ /* 0x0003e80000000200 */
[----:B0-----:R0:W-:Y:S04]  /*680d0*/  STL.64 [R1+0x60], R20 ;  /* 0x0000601401007387 */ /* 0x0011e80000100a00 */
[----:B------:R0:W-:Y:S01]  /*680e0*/  STL.64 [R1+0x68], R22 ;  /* 0x0000681601007387 */ /* 0x0001e20000100a00 */
[----:B-1----:R-:W-:-:S02]  /*680f0*/  PRMT R4, R9, 0x5210, R0 ;  /* 0x0000521009047816 */ /* 0x002fc40000000000 */
[----:B------:R-:W-:Y:S02]  /*68100*/  PRMT R5, R10, 0x5210, R2 ;  /* 0x000052100a057816 */ /* 0x000fe40000000002 */
[----:B------:R-:W-:Y:S02]  /*68110*/  PRMT R6, R11, 0x5210, R3 ;  /* 0x000052100b067816 */ /* 0x000fe40000000003 */
[----:B--2---:R-:W-:Y:S02]  /*68120*/  LOP3.LUT R2, R18, 0xffff, RZ, 0xc0, !PT ;  /* 0x0000ffff12027812 */ /* 0x004fe400078ec0ff */
[----:B---3--:R-:W-:Y:S02]  /*68130*/  LOP3.LUT R3, R17, 0xffff, RZ, 0xc0, !PT ;  /* 0x0000ffff11037812 */ /* 0x008fe400078ec0ff */
[----:B----4-:R-:W-:Y:S01]  /*68140*/  PRMT R7, R14, 0x5210, R8 ;  /* 0x000052100e077816 */ /* 0x010fe20000000008 */
[----:B------:R-:W-:Y:S01]  /*68150*/  BAR.SYNC.DEFER_BLOCKING 0x0 ;  /* 0x0000000000007b1d */ /* 0x000fe20000010000 */
[----:B------:R-:W-:-:S05]  /*68160*/  LOP3.LUT R0, R15, 0xffff, RZ, 0xc0, !PT ;  /* 0x0000ffff0f007812 */ /* 0x000fca00078ec0ff */
[----:B------:R-:W2:Y:S04]  /*68170*/  LDL.LU R14, [R1+0x9c] ;  /* 0x00009c00010e7983 */ /* 0x000ea80000300800 */
[----:B------:R-:W3:Y:S04]  /*68180*/  LDL.LU R15, [R1+0x98] ;  /* 0x00009800010f7983 */ /* 0x000ee80000300800 */
[----:B------:R-:W4:Y:S04]  /*68190*/  LDL.LU R18, [R1+0x94] ;  /* 0x0000940001127983 */ /* 0x000f280000300800 */
[----:B------:R-:W4:Y:S04]  /*681a0*/  LDL.LU R17, [R1+0x90] ;  /* 0x0000900001117983 */ /* 0x000f280000300800 */
[----:B------:R-:W1:Y:S01]  /*681b0*/  LDS.128 R8, [R19] ;  /* 0x0000000013087984 */ /* 0x000e620000000c00 */
[----:B------:R-:W-:Y:S01]  /*681c0*/  BAR.SYNC.DEFER_BLOCKING 0x0 ;  /* 0x0000000000007b1d */ /* 0x000fe20000010000 */
[----:B------:R-:W-:-:S02]  /*681d0*/  LOP3.LUT R24, R24, 0xffff, RZ, 0xc0, !PT ;  /* 0x0000ffff18187812 */ /* 0x000fc400078ec0ff */
[----:B0-----:R-:W-:Y:S02]  /*681e0*/  PRMT R20, R29, 0x4210, R0 ;  /* 0x000042101d147816 */ /* 0x001fe40000000000 */
[----:B------:R-:W-:Y:S02]  /*681f0*/  PRMT R21, R28, 0x4210, R2 ;  /* 0x000042101c157816 */ /* 0x000fe40000000002 */
[----:B------:R-:W-:Y:S01]  /*68200*/  PRMT R22, R27, 0x4210, R3 ;  /* 0x000042101b167816 */ /* 0x000fe20000000003 */
[----:B------:R-:W4:Y:S01]  /*68210*/  LDL.LU R29, [R1+0x224] ;  /* 0x00022400011d7983 */ /* 0x000f220000300800 */
[----:B------:R-:W-:-:S03]  /*68220*/  PRMT R23, R26, 0x4210, R24 ;  /* 0x000042101a177816 */ /* 0x000fc60000000018 */
[----:B------:R-:W4:Y:S04]  /*68230*/  LDL.LU R28, [R1+0x21c] ;  /* 0x00021c00011c7983 */ /* 0x000f280000300800 */
[----:B------:R-:W4:Y:S04]  /*68240*/  LDL.LU R27, [R1+0x1c0] ;  /* 0x0001c000011b7983 */ /* 0x000f280000300800 */
[----:B------:R-:W4:Y:S04]  /*68250*/  LDL.LU R26, [R1+0x1b0] ;  /* 0x0001b000011a7983 */ /* 0x000f280000300800 */
[----:B------:R-:W-:Y:S01]  /*68260*/  STSM.16.M88.4 [R25], R4 ;  /* 0x0000000419007844 */ /* 0x000fe20000000200 */
[----:B------:R-:W-:Y:S06]  /*68270*/  BAR.SYNC.DEFER_BLOCKING 0x0 ;  /* 0x0000000000007b1d */ /* 0x000fec0000010000 */
[----:B-1----:R0:W-:Y:S04]  /*68280*/  STL [R1+0x22c4], R9 ;  /* 0x0022c40901007387 */ /* 0x0021e80000100800 */
[----:B0-----:R-:W4:Y:S04]  /*68290*/  LDL.LU R9, [R1+0x23c] ;  /* 0x00023c0001097983 */ /* 0x001f280000300800 */
[----:B------:R0:W-:Y:S04]  /*682a0*/  STL [R1+0x22c0], R10 ;  /* 0x0022c00a01007387 */ /* 0x0001e80000100800 */
[----:B------:R-:W1:Y:S01]  /*682b0*/  LDS.128 R4, [R19] ;  /* 0x0000000013047984 */ /* 0x000e620000000c00 */
[----:B------:R-:W-:Y:S06]  /*682c0*/  BAR.SYNC.DEFER_BLOCKING 0x0 ;  /* 0x0000000000007b1d */ /* 0x000fec0000010000 */
[----:B0-----:R-:W4:Y:S04]  /*682d0*/  LDL.LU R10, [R1+0x240] ;  /* 0x00024000010a7983 */ /* 0x001f280000300800 */
[----:B------:R0:W-:Y:S04]  /*682e0*/  STL [R1+0x22bc], R11 ;  /* 0x0022bc0b01007387 */ /* 0x0001e80000100800 */
[----:B0-----:R-:W4:Y:S04]  /*682f0*/  LDL.LU R11, [R1+0x26c] ;  /* 0x00026c00010b7983 */ /* 0x001f280000300800 */
[----:B------:R0:W-:Y:S04]  /*68300*/  STL [R1+0x2300], R8 ;  /* 0x0023000801007387 */ /* 0x0001e80000100800 */
[----:B0-----:R-:W4:Y:S04]  /*68310*/  LDL.LU R8, [R1+0x270] ;  /* 0x0002700001087983 */ /* 0x001f280000300800 */
[----:B-1----:R2:W-:Y:S04]  /*68320*/  STL.64 [R1+0x80], R4 ;  /* 0x0000800401007387 */ /* 0x0025e80000100a00 */
[----:B------:R4:W-:Y:S01]  /*68330*/  STL.64 [R1+0x88], R6 ;  /* 0x0000880601007387 */ /* 0x0009e20000100a00 */
[----:B--2---:R-:W-:-:S03]  /*68340*/  PRMT R4, R14, 0x5210, R0 ;  /* 0x000052100e047816 */ /* 0x004fc60000000000 */
[----:B------:R-:W2:Y:S01]  /*68350*/  LDL.LU R14, [R1+0xbc] ;  /* 0x0000bc00010e7983 */ /* 0x000ea20000300800 */
[----:B---3--:R-:W-:-:S03]  /*68360*/  PRMT R5, R15, 0x5210, R2 ;  /* 0x000052100f057816 */ /* 0x008fc60000000002 */
[----:B------:R-:W3:Y:S01]  /*68370*/  LDL.LU R15, [R1+0xb8] ;  /* 0x0000b800010f7983 */ /* 0x000ee20000300800 */
[----:B----4-:R-:W-:-:S03]  /*68380*/  PRMT R6, R18, 0x5210, R3 ;  /* 0x0000521012067816 */ /* 0x010fc60000000003 */
[----:B------:R-:W4:Y:S01]  /*68390*/  LDL.LU R18, [R1+0xb4] ;  /* 0x0000b40001127983 */ /* 0x000f220000300800 */
[----:B------:R-:W-:-:S03]  /*683a0*/  PRMT R7, R17, 0x5210, R24 ;  /* 0x0000521011077816 */ /* 0x000fc60000000018 */
[----:B------:R-:W2:Y:S04]  /*683b0*/  LDL.LU R17, [R1+0xb0] ;  /* 0x0000b00001117983 */ /* 0x000ea80000300800 */
[----:B------:R-:W-:Y:S01]  /*683c0*/  STSM.16.M88.4 [R25], R20 ;  /* 0x0000001419007844 */ /* 0x000fe20000000200 */
[----:B------:R-:W-:Y:S06]  /*683d0*/  BAR.SYNC.DEFER_BLOCKING 0x0 ;  /* 0x0000000000007b1d */ /* 0x000fec0000010000 */
[----:B------:R-:W0:Y:S02]  /*683e0*/  LDS.128 R20, [R19] ;  /* 0x0000000013147984 */ /* 0x000e240000000c00 */
[----:B------:R-:W-:Y:S06]  /*683f0*/  BAR.SYNC.DEFER_BLOCKING 0x0 ;  /* 0x0000000000007b1d */ /* 0x000fec0000010000 */
[----:B------:R1:W-:Y:S01]  /*68400*/  STSM.16.M88.4 [R25], R4 ;  /* 0x0000000419007844 */ /* 0x0003e20000000200 */
[----:B------:R-:W-:-:S02]  /*68410*/  LOP3.LUT R3, R10, 0xffff, RZ, 0xc0, !PT ;  /* 0x0000ffff0a037812 */ /* 0x000fc400078ec0ff */
[----:B-1----:R-:W-:Y:S02]  /*68420*/  LOP3.LUT R4, R9, 0xffff, RZ, 0xc0, !PT ;  /* 0x0000ffff09047812 */ /* 0x002fe400078ec0ff */
[----:B------:R-:W-:Y:S02]  /*68430*/  LOP3.LUT R2, R11, 0xffff, RZ, 0xc0, !PT ;  /* 0x0000ffff0b027812 */ /* 0x000fe400078ec0ff */
[----:B------:R-:W-:Y:S01]  /*68440*/  LOP3.LUT R0, R8, 0xffff, RZ, 0xc0, !PT ;  /* 0x0000ffff08007812 */ /* 0x000fe200078ec0ff */
[----:B------:R-:W-:Y:S06]  /*68450*/  BAR.SYNC.DEFER_BLOCKING 0x0 ;  /* 0x0000000000007b1d */ /* 0x000fec0000010000 */
[----:B------:R-:W1:Y:S04]  /*68460*/  LDS.128 R8, [R19] ;  /* 0x0000000013087984 */ /* 0x000e680000000c00 */
[----:B0-----:R0:W-:Y:S04]  /*68470*/  STL.64 [R1+0x90], R20 ;  /* 0x0000901401007387 */ /* 0x0011e80000100a00 */
[----:B------:R0:W-:Y:S02]  /*68480*/  STL.64 [R1+0x98], R22 ;  /* 0x0000981601007387 */ /* 0x0001e40000100a00 */
[----:B0-----:R-:W-:-:S02]  /*68490*/  PRMT R20, R29, 0x4210, R0 ;  /* 0x000042101d147816 */ /* 0x001fc40000000000 */
[----:B------:R-:W-:Y:S02]  /*684a0*/  PRMT R21, R28, 0x4210, R2 ;  /* 0x000042101c157816 */ /* 0x000fe40000000002 */
[----:B------:R-:W-:Y:S02]  /*684b0*/  PRMT R22, R27, 0x4210, R3 ;  /* 0x000042101b167816 */ /* 0x000fe40000000003 */
[--C-:B------:R-:W-:Y:S01]  /*684c0*/  PRMT R23, R26, 0x4210, R4.reuse ;  /* 0x000042101a177816 */ /* 0x100fe20000000004 */
[----:B------:R-:W-:Y:S06]  /*684d0*/  BAR.SYNC.DEFER_BLOCKING 0x0 ;  /* 0x0000000000007b1d */ /* 0x000fec0000010000 */
[----:B------:R-:W4:Y:S04]  /*684e0*/  LDL.LU R26, [R1+0x278] ;  /* 0x00027800011a7983 */ /* 0x000f280000300800 */
[----:B------:R-:W-:Y:S04]  /*684f0*/  STSM.16.M88.4 [R25], R20 ;  /* 0x0000001419007844 */ /* 0x000fe80000000200 */
[----:B-1----:R0:W-:Y:S04]  /*68500*/  STL.64 [R1+0xa0], R8 ;  /* 0x0000a00801007387 */ /* 0x0021e80000100a00 */
[----:B------:R1:W-:Y:S04]  /*68510*/  STL.64 [R1+0xa8], R10 ;  /* 0x0000a80a01007387 */ /* 0x0003e80000100a00 */
[----:B0-----:R-:W4:Y:S04]  /*68520*/  LDL.LU R8, [R1+0x2300] ;  /* 0x0023000001087983 */ /* 0x001f280000300800 */
[----:B------:R-:W4:Y:S04]  /*68530*/  LDL.LU R27, [R1+0x274] ;  /* 0x00027400011b7983 */ /* 0x000f280000300800 */
[----:B------:R-:W4:Y:S04]  /*68540*/  LDL.LU R28, [R1+0x268] ;  /* 0x00026800011c7983 */ /* 0x000f280000300800 */
[----:B------:R-:W4:Y:S04]  /*68550*/  LDL.LU R29, [R1+0x264] ;  /* 0x00026400011d7983 */ /* 0x000f280000300800 */
[----:B------:R-:W4:Y:S01]  /*68560*/  LDL.LU R24, [R1+0x1b8] ;  /* 0x0001b80001187983 */ /* 0x000f220000300800 */
[----:B--2---:R-:W-:Y:S01]  /*68570*/  PRMT R23, R17, 0x5210, R4 ;  /* 0x0000521011177816 */ /* 0x004fe20000000004 */
[----:B------:R-:W-:Y:S06]  /*68580*/  BAR.SYNC.DEFER_BLOCKING 0x0 ;  /* 0x0000000000007b1d */ /* 0x000fec0000010000 */
[----:B------:R-:W0:Y:S01]  /*68590*/  LDS.128 R4, [R19] ;  /* 0x0000000013047984 */ /* 0x000e220000000c00 */
[----:B------:R-:W-:-:S02]  /*685a0*/  PRMT R20, R14, 0x5210, R0 ;  /* 0x000052100e147816 */ /* 0x000fc40000000000 */
[----:B---3--:R-:W-:Y:S01]  /*685b0*/  PRMT R21, R15, 0x5210, R2 ;  /* 0x000052100f157816 */ /* 0x008fe20000000002 */
[----:B------:R-:W2:Y:S01]  /*685c0*/  LDL.LU R0, [R1+0x1d4] ;  /* 0x0001d40001007983 */ /* 0x000ea20000300800 */
[----:B----4-:R-:W-:-:S03]  /*685d0*/  PRMT R22, R18, 0x5210, R3 ;  /* 0x0000521012167816 */ /* 0x010fc60000000003 */
[----:B-1----:R-:W3:Y:S04]  /*685e0*/  LDL R11, [R1+0xc84] ;  /* 0x000c8400010b7983 */ /* 0x002ee80000100800 */
[----:B------:R-:W4:Y:S04]  /*685f0*/  LDL.LU R2, [R1+0x20c] ;  /* 0x00020c0001027983 */ /* 0x000f280000300800 */
[----:B------:R-:W2:Y:S04]  /*68600*/  LDL.LU R3, [R1+0x210] ;  /* 0x0002100001037983 */ /* 0x000ea80000300800 */
[----:B------:R-:W2:Y:S04]  /*68610*/  LDL.LU R9, [R1+0xc4] ;  /* 0x0000c40001097983 */ /* 0x000ea80000300800 */
[----:B------:R-:W2:Y:S04]  /*68620*/  LDL.LU R14, [R1+0xc0] ;  /* 0x0000c000010e7983 */ /* 0x000ea80000300800 */
[----:B------:R-:W2:Y:S04]  /*68630*/  LDL R18, [R1+0xbd4] ;  /* 0x000bd40001127983 */ /* 0x000ea80000100800 */
[----:B------:R-:W2:Y:S01]  /*68640*/  LDL R10, [R1+0xc88] ;  /* 0x000c8800010a7983 */ /* 0x000ea20000100800 */
[----:B------:R-:W-:Y:S06]  /*68650*/  BAR.SYNC.DEFER_BLOCKING 0x0 ;  /* 0x0000000000007b1d */ /* 0x000fec0000010000 */
[----:B0-----:R-:W-:Y:S04]  /*68660*/  STL [R1+0x22b8], R6 ;  /* 0x0022b80601007387 */ /* 0x001fe80000100800 */
[----:B------:R-:W-:Y:S04]  /*68670*/  STL [R1+0x22b4], R7 ;  /* 0x0022b40701007387 */ /* 0x000fe80000100800 */
[----:B------:R-:W2:Y:S04]  /*68680*/  LDL.LU R15, [R1+0x8] ;  /* 0x00000800010f7983 */ /* 0x000ea80000300800 */
[----:B------:R-:W-:Y:S01]  /*68690*/  STSM.16.M88.4 [R25], R20 ;  /* 0x0000001419007844 */ /* 0x000fe20000000200 */
[----:B------:R-:W-:Y:S06]  /*686a0*/  BAR.SYNC.DEFER_BLOCKING 0x0 ;  /* 0x0000000000007b1d */ /* 0x000fec0000010000 */
[----:B--2---:R-:W-:Y:S04]  /*686b0*/  STL.64 [R1+0x22f8], R14 ;  /* 0x0022f80e01007387 */ /* 0x004fe80000100a00 */
[----:B------:R-:W-:Y:S04]  /*686c0*/  STL.64 [R1+0x22f0], R12 ;  /* 0x0022f00c01007387 */ /* 0x000fe80000100a00 */
[----:B------:R-:W0:Y:S02]  /*686d0*/  LDS.128 R12, [R19] ;  /* 0x00000000130c7984 */ /* 0x000e240000000c00 */
[----:B0-----:R-:W-:-:S02]  /*686e0*/  IMAD.MOV.U32 R6, RZ, RZ, R12 ;  /* 0x000000ffff067224 */ /* 0x001fc400078e000c */
[----:B------:R-:W-:Y:S01]  /*686f0*/  STL [R1+0xb4], R13 ;  /* 0x0000b40d01007387 */ /* 0x000fe20000100800 */
[----:B------:R-:W-:-:S03]  /*68700*/  IMAD.MOV.U32 R7, RZ, RZ, R14 ;  /* 0x000000ffff077224 */ /* 0x000fc600078e000e */
[----:B------:R0:W-:Y:S04]  /*68710*/  STL [R1+0xbc], R15 ;  /* 0x0000bc0f01007387 */ /* 0x0001e80000100800 */
[----:B0-----:R-:W2:Y:S04]  /*68720*/  LDL.LU.64 R14, [R1+0x22f8] ;  /* 0x0022f800010e7983 */ /* 0x001ea80000300a00 */
[----:B------:R-:W2:Y:S04]  /*68730*/  LDL.LU.64 R12, [R1+0x22f0] ;  /* 0x0022f000010c7983 */ /* 0x000ea80000300a00 */
[----:B------:R0:W-:Y:S04]  /*68740*/  STL.64 [R1+0x22e8], R6 ;  /* 0x0022e80601007387 */ /* 0x0001e80000100a00 */
[----:B0-----:R-:W2:Y:S01]  /*68750*/  LDL.LU R7, [R1+0xc8] ;  /* 0x0000c80001077983 */ /* 0x001ea20000300800 */
[----:B------:R-:W-:-:S02]  /*68760*/  LOP3.LUT R26, R26, 0xffff, RZ, 0xc0, !PT ;  /* 0x0000ffff1a1a7812 */ /* 0x000fc400078ec0ff */
[----:B------:R-:W-:Y:S02]  /*68770*/  LOP3.LUT R27, R27, 0xffff, RZ, 0xc0, !PT ;  /* 0x0000ffff1b1b7812 */ /* 0x000fe400078ec0ff */
[----:B------:R-:W-:Y:S02]  /*68780*/  LOP3.LUT R28, R28, 0xffff, RZ, 0xc0, !PT ;  /* 0x0000ffff1c1c7812 */ /* 0x000fe400078ec0ff */
[----:B------:R-:W-:Y:S02]  /*68790*/  LOP3.LUT R29, R29, 0xffff, RZ, 0xc0, !PT ;  /* 0x0000ffff1d1d7812 */ /* 0x000fe400078ec0ff */
[----:B------:R-:W-:Y:S02]  /*687a0*/  PRMT R20, R3, 0x4210, R26 ;  /* 0x0000421003147816 */ /* 0x000fe4000000001a */
[----:B----4-:R-:W-:Y:S02]  /*687b0*/  PRMT R21, R2, 0x4210, R27 ;  /* 0x0000421002157816 */ /* 0x010fe4000000001b */
[----:B------:R-:W-:-:S02]  /*687c0*/  PRMT R22, R0, 0x4210, R28 ;  /* 0x0000421000167816 */ /* 0x000fc4000000001c */
[----:B------:R-:W-:Y:S01]  /*687d0*/  PRMT R23, R24, 0x4210, R29 ;  /* 0x0000421018177816 */ /* 0x000fe2000000001d */
[----:B------:R-:W-:Y:S06]  /*687e0*/  BAR.SYNC.DEFER_BLOCKING 0x0 ;  /* 0x0000000000007b1d */ /* 0x000fec0000010000 */
[----:B------:R0:W-:Y:S04]  /*687f0*/  STSM.16.M88.4 [R25], R20 ;  /* 0x0000001419007844 */ /* 0x0001e80000000200 */
[----:B------:R-:W-:Y:S01]  /*68800*/  STL.64 [R1+0x22e0], R4 ;  /* 0x0022e00401007387 */ /* 0x000fe20000100a00 */
[----:B0-----:R-:W-:Y:S01]  /*68810*/  PRMT R21, R9, 0x5210, R27 ;  /* 0x0000521009157816 */ /* 0x001fe2000000001b */
[----:B---3--:R-:W-:Y:S01]  /*68820*/  IMAD R17, R11, UR4, RZ ;  /* 0x000000040b117c24 */ /* 0x008fe2000f8e02ff */
[----:B------:R-:W-:Y:S04]  /*68830*/  BAR.SYNC.DEFER_BLOCKING 0x0 ;  /* 0x0000000000007b1d */ /* 0x000fe80000010000 */
[----:B------:R-:W-:-:S04]  /*68840*/  IADD3 R0, P3, PT, R17, UR6, RZ ;  /* 0x0000000611007c10 */ /* 0x000fc8000ff7e0ff */
[----:B------:R-:W-:Y:S01]  /*68850*/  LEA.HI.X.SX32 R3, R17, UR7, 0x1, P3 ;  /* 0x0000000711037c11 */ /* 0x000fe200098f0eff */
[----:B------:R-:W-:Y:S01]  /*68860*/  IMAD R2, R10, UR8, RZ ;  /* 0x000000080a027c24 */ /* 0x000fe2000f8e02ff */
[----:B--2---:R-:W-:Y:S01]  /*68870*/  PRMT R20, R7, 0x5210, R26 ;  /* 0x0000521007147816 */ /* 0x004fe2000000001a */
[----:B------:R-:W0:Y:S01]  /*68880*/  LDCU.64 UR8, c[0x0][0x390] ;  /* 0x00007200ff0877ac */ /* 0x000e220008000a00 */
[----:B------:R-:W1:Y:S01]  /*68890*/  LDS.128 R4, [R19] ;  /* 0x0000000013047984 */ /* 0x000e620000000c00 */
[----:B------:R-:W-:Y:S02]  /*688a0*/  PRMT R22, R14, 0x5210, R28 ;  /* 0x000052100e167816 */ /* 0x000fe4000000001c */
[----:B------:R-:W-:Y:S01]  /*688b0*/  PRMT R23, R15, 0x5210, R29 ;  /* 0x000052100f177816 */ /* 0x000fe2000000001d */
[----:B------:R-:W-:Y:S01]  /*688c0*/  BAR.SYNC.DEFER_BLOCKING 0x0 ;  /* 0x0000000000007b1d */ /* 0x000fe20000010000 */
[----:B------:R-:W-:-:S05]  /*688d0*/  ISETP.GE.AND P2, PT, R10, UR12, PT ;  /* 0x0000000c0a007c0c */ /* 0x000fca000bf46270 */
[----:B------:R-:W2:Y:S01]  /*688e0*/  LDCU.64 UR6, c[0x0][0x398] ;  /* 0x00007300ff0677ac */ /* 0x000ea20008000a00 */
[----:B-1----:R-:W-:Y:S01]  /*688f0*/  STL.64 [R1+0xc0], R4 ;  /* 0x0000c00401007387 */ /* 0x002fe20000100a00 */
[----:B------:R-:W-:Y:S01]  /*68900*/  ISETP.GE.AND P3, PT, R11, UR14, PT ;  /* 0x0000000e0b007c0c */ /* 0x000fe2000bf66270 */
[----:B------:R-:W-:Y:S02]  /*68910*/  IMAD R14, R18, UR5, RZ ;  /* 0x00000005120e7c24 */ /* 0x000fe4000f8e02ff */
[----:B------:R-:W-:Y:S01]  /*68920*/  STSM.16.M88.4 [R25], R20 ;  /* 0x0000001419007844 */ /* 0x000fe20000000200 */
[----:B------:R-:W-:Y:S01]  /*68930*/  IADD3 R24, P4, PT, R2, UR10, RZ ;  /* 0x0000000a02187c10 */ /* 0x000fe2000ff9e0ff */
[----:B------:R-:W1:Y:S02]  /*68940*/  LDCU.64 UR12, c[0x0][0x390] ;  /* 0x00007200ff0c77ac */ /* 0x000e640008000a00 */
[----:B------:R3:W-:Y:S01]  /*68950*/  STL.64 [R1+0xc8], R6 ;  /* 0x0000c80601007387 */ /* 0x0007e20000100a00 */
[C---:B------:R-:W-:Y:S01]  /*68960*/  ISETP.LT.AND P3, PT, R18.reuse, UR27, !P3 ;  /* 0x0000001b12007c0c */ /* 0x040fe2000df61270 */
[----:B------:R-:W4:Y:S01]  /*68970*/  LDCU.64 UR4, c[0x0][0x398] ;  /* 0x00007300ff0477ac */ /* 0x000f220008000a00 */
[----:B------:R-:W-:Y:S01]  /*68980*/  ISETP.LT.AND P2, PT, R18, UR29, !P2 ;  /* 0x0000001d12007c0c */ /* 0x000fe2000d741270 */
[----:B------:R-:W0:Y:S01]  /*68990*/  LDCU UR14, c[0x0][0x3b8] ;  /* 0x00007700ff0e77ac */ /* 0x000e220008000800 */
[----:B---3--:R-:W3:Y:S01]  /*689a0*/  LDL.LU.64 R6, [R1+0x22e8] ;  /* 0x0022e80001067983 */ /* 0x008ee20000300a00 */
[----:B------:R-:W0:Y:S03]  /*689b0*/  LDC R25, c[0x0][0x3b4] ;  /* 0x0000ed00ff197b82 */ /* 0x000e260000000800 */
[----:B------:R-:W2:Y:S04]  /*689c0*/  LDL.LU.64 R4, [R1+0x22e0] ;  /* 0x0022e00001047983 */ /* 0x000ea80000300a00 */
[----:B------:R-:W2:Y:S04]  /*689d0*/  LDL R9, [R1+0xc90] ;  /* 0x000c900001097983 */ /* 0x000ea80000100800 */
[----:B------:R-:W4:Y:S01]  /*689e0*/  LDL R19, [R1+0xc8c] ;  /* 0x000c8c0001137983 */ /* 0x000f220000100800 */
[----:B0-----:R-:W-:-:S03]  /*689f0*/  IMAD R23, R25, 0x80, R17 ;  /* 0x0000008019177824 */ /* 0x001fc600078e0211 */
[----:B------:R-:W3:Y:S01]  /*68a00*/  LDL.LU R17, [R1+0x22d8] ;  /* 0x0022d80001117983 */ /* 0x000ee20000300800 */
[----:B------:R-:W0:Y:S01]  /*68a10*/  LDC R25, c[0x0][0x3b4] ;  /* 0x0000ed00ff197b82 */ /* 0x000e220000000800 */
[----:B------:R-:W-:Y:S01]  /*68a20*/  LEA.HI.X.SX32 R2, R2, UR11, 0x1, P4 ;  /* 0x0000000b02027c11 */ /* 0x000fe2000a0f0eff */
[----:B------:R-:W0:Y:S01]  /*68a30*/  LDCU.64 UR10, c[0x0][0x398] ;  /* 0x00007300ff0a77ac */ /* 0x000e220008000a00 */
[----:B------:R-:W-:-:S05]  /*68a40*/  SHF.R.S32.HI R15, RZ, 0x1f, R14 ;  /* 0x0000001fff0f7819 */ /* 0x000fca000001140e */
[----:B------:R-:W-:Y:S01]  /*68a50*/  BAR.SYNC.DEFER_BLOCKING 0x0 ;  /* 0x0000000000007b1d */ /* 0x000fe20000010000 */
[C---:B------:R-:W-:Y:S02]  /*68a60*/  IADD3 R28, P4, PT, R14.reuse, R0, RZ ;  /* 0x000000000e1c7210 */ /* 0x040fe40007f9e0ff */
[----:B------:R-:W-:Y:S02]  /*68a70*/  IADD3 R26, P5, PT, R14, R24, RZ ;  /* 0x000000180e1a7210 */ /* 0x000fe40007fbe0ff */
[C---:B------:R-:W-:Y:S01]  /*68a80*/  PRMT R20, R16.reuse, 0x7770, RZ ;  /* 0x0000777010147816 */ /* 0x040fe200000000ff */
[C---:B------:R-:W-:Y:S01]  /*68a90*/  IMAD.X R29, R15.reuse, 0x1, R3, P4 ;  /* 0x000000010f1d7824 */ /* 0x040fe200020e0603 */
[----:B------:R-:W-:Y:S01]  /*68aa0*/  PRMT R21, R16, 0x7771, RZ ;  /* 0x0000777110157816 */ /* 0x000fe200000000ff */
[----:B------:R-:W-:-:S03]  /*68ab0*/  IMAD.X R27, R15, 0x1, R2, P5 ;  /* 0x000000010f1b7824 */ /* 0x000fc600028e0602 */
[----:B------:R0:W-:Y:S04]  /*68ac0*/  @P3 STG.E.U8 desc[UR42][R28.64], R20 ;  /* 0x000000141c003986 */ /* 0x0001e8000c10112a */
[----:B------:R0:W-:Y:S01]  /*68ad0*/  @P2 STG.E.U8 desc[UR42][R26.64], R21 ;  /* 0x000000151a002986 */ /* 0x0001e2000c10112a */
[----:B------:R-:W-:Y:S01]  /*68ae0*/  ISETP.GE.AND P2, PT, R18, UR15, PT ;  /* 0x0000000f12007c0c */ /* 0x000fe2000bf46270 */
[----:B0-----:R-:W-:Y:S01]  /*68af0*/  IMAD R20, R25, 0x40, R23 ;  /* 0x0000004019147824 */ /* 0x001fe200078e0217 */
[----:B------:R-:W-:-:S04]  /*68b00*/  IADD3 R21, P3, PT, R23, UR8, RZ ;  /* 0x0000000817157c10 */ /* 0x000fc8000ff7e0ff */
[----:B------:R-:W-:Y:S01]  /*68b10*/  LEA.HI.X.SX32 R23, R23, UR9, 0x1, P3 ;  /* 0x0000000917177c11 */ /* 0x000fe200098f0eff */
[----:B------:R-:W0:Y:S01]  /*68b20*/  LDCU.64 UR8, c[0x0][0x398] ;  /* 0x00007300ff0877ac */ /* 0x000e220008000a00 */
[----:B-1----:R-:W-:Y:S02]  /*68b30*/  IADD3 R22, P4, PT, R20, UR12, RZ ;  /* 0x0000000c14167c10 */ /* 0x002fe4000ff9e0ff */
[----:B------:R-:W-:Y:S02]  /*68b40*/  IADD3 R28, P5, PT, R14, R21, RZ ;  /* 0x000000150e1c7210 */ /* 0x000fe40007fbe0ff */
[----:B------:R-:W-:Y:S01]  /*68b50*/  LEA.HI.X.SX32 R20, R20, UR13, 0x1, P4 ;  /* 0x0000000d14147c11 */ /* 0x000fe2000a0f0eff */
[----:B------:R-:W1:Y:S01]  /*68b60*/  LDCU.64 UR12, c[0x0][0x398] ;  /* 0x00007300ff0c77ac */ /* 0x000e620008000a00 */
[----:B------:R-:W-:Y:S01]  /*68b70*/  IADD3 R26, P4, PT, R14, R22, RZ ;  /* 0x000000160e1a7210 */ /* 0x000fe20007f9e0ff */
[----:B------:R-:W-:Y:S01]  /*68b80*/  IMAD.X R29, R15, 0x1, R23, P5 ;  /* 0x000000010f1d7824 */ /* 0x000fe200028e0617 */
[----:B------:R-:W-:-:S02]  /*68b90*/  PRMT R25, R16, 0x7772, RZ ;  /* 0x0000777210197816 */ /* 0x000fc400000000ff */
[----:B------:R-:W-:Y:S01]  /*68ba0*/  PRMT R16, R16, 0x7773, RZ ;  /* 0x0000777310107816 */ /* 0x000fe200000000ff */
[----:B------:R-:W-:Y:S01]  /*68bb0*/  IMAD.X R27, R15, 0x1, R20, P4 ;  /* 0x000000010f1b7824 */ /* 0x000fe200020e0614 */
[----:B------:R-:W-:Y:S01]  /*68bc0*/  ISETP.LT.AND P5, PT, R11, UR10, !P1 ;  /* 0x0000000a0b007c0c */ /* 0x000fe2000cfa1270 */
[----:B------:R-:W1:Y:S01]  /*68bd0*/  LDCU UR10, c[0x0][0x3b8] ;  /* 0x00007700ff0a77ac */ /* 0x000e620008000800 */
[----:B0-----:R-:W-:Y:S01]  /*68be0*/  ISETP.LT.AND P4, PT, R10, UR8, !P1 ;  /* 0x000000080a007c0c */ /* 0x001fe2000cf81270 */
[----:B------:R-:W0:Y:S01]  /*68bf0*/  LDCU UR8, c[0x0][0x39c] ;  /* 0x00007380ff0877ac */ /* 0x000e220008000800 */
[----:B--2---:R-:W-:Y:S01]  /*68c00*/  ISETP.LT.AND P3, PT, R9, UR6, !P2 ;  /* 0x0000000609007c0c */ /* 0x004fe2000d761270 */
[----:B------:R-:W2:Y:S01]  /*68c10*/  LDCU UR6, c[0x0][0x39c] ;  /* 0x00007380ff0677ac */ /* 0x000ea20008000800 */
[----:B----4-:R-:W-:Y:S01]  /*68c20*/  ISETP.LT.AND P2, PT, R19, UR4, !P2 ;  /* 0x0000000413007c0c */ /* 0x010fe2000d741270 */
[----:B------:R-:W4:Y:S10]  /*68c30*/  LDCU UR4, c[0x0][0x39c] ;  /* 0x00007380ff0477ac */ /* 0x000f340008000800 */
[----:B------:R0:W-:Y:S04]  /*68c40*/  @P3 STG.E.U8 desc[UR42][R28.64], R25 ;  /* 0x000000191c003986 */ /* 0x0001e8000c10112a */
[----:B------:R1:W-:Y:S01]  /*68c50*/  @P2 STG.E.U8 desc[UR42][R26.64], R16 ;  /* 0x000000101a002986 */ /* 0x0003e2000c10112a */
[----:B0-----:R-:W-:Y:S01]  /*68c60*/  VIADD R25, R14, UR14 ;  /* 0x0000000e0e197c36 */ /* 0x001fe20008000000 */
[----:B------:R-:W0:Y:S01]  /*68c70*/  LDCU.64 UR14, c[0x0][0x398] ;  /* 0x00007300ff0e77ac */ /* 0x000e220008000a00 */
[----:B-1----:R-:W-:-:S03]  /*68c80*/  VIADD R16, R18, 0x2 ;  /* 0x0000000212107836 */ /* 0x002fc60000000000 */
[----:B------:R-:W-:Y:S02]  /*68c90*/  SHF.R.S32.HI R14, RZ, 0x1f, R25 ;  /* 0x0000001fff0e7819 */ /* 0x000fe40000011419 */
[C---:B------:R-:W-:Y:S02]  /*68ca0*/  IADD3 R28, P2, PT, R25.reuse, R0, RZ ;  /* 0x00000000191c7210 */ /* 0x040fe40007f5e0ff */
[----:B------:R-:W-:-:S03]  /*68cb0*/  IADD3 R26, P3, PT, R25, R24, RZ ;  /* 0x00000018191a7210 */ /* 0x000fc60007f7e0ff */
[----:B------:R-:W-:Y:S01]  /*68cc0*/  IMAD.X R29, R14, 0x1, R3, P2 ;  /* 0x000000010e1d7824 */ /* 0x000fe200010e0603 */
[----:B----4-:R-:W-:Y:S01]  /*68cd0*/  ISETP.GE.AND P2, PT, R16, UR4, PT ;  /* 0x0000000410007c0c */ /* 0x010fe2000bf46270 */
[----:B------:R-:W-:Y:S01]  /*68ce0*/  IMAD.X R27, R14, 0x1, R2, P3 ;  /* 0x000000010e1b7824 */ /* 0x000fe200018e0602 */
[C---:B------:R-:W-:Y:S01]  /*68cf0*/  PRMT R16, R12.reuse, 0x7770, RZ ;  /* 0x000077700c107816 */ /* 0x040fe200000000ff */
[----:B------:R-:W1:Y:S01]  /*68d00*/  LDCU UR4, c[0x0][0x3b8] ;  /* 0x00007700ff0477ac */ /* 0x000e620008000800 */
[----:B------:R-:W-:-:S03]  /*68d10*/  PRMT R14, R12, 0x7771, RZ ;  /* 0x000077710c0e7816 */ /* 0x000fc600000000ff */
[----:B------:R4:W-:Y:S04]  /*68d20*/  @P5 STG.E.U8 desc[UR42][R28.64], R16 ;  /* 0x000000101c005986 */ /* 0x0009e8000c10112a */
[----:B------:R0:W-:Y:S01]  /*68d30*/  @P4 STG.E.U8 desc[UR42][R26.64], R14 ;  /* 0x0000000e1a004986 */ /* 0x0001e2000c10112a */
[----:B----4-:R-:W-:Y:S02]  /*68d40*/  SHF.R.S32.HI R29, RZ, 0x1f, R25 ;  /* 0x0000001fff1d7819 */ /* 0x010fe40000011419 */
[C---:B0-----:R-:W-:Y:S01]  /*68d50*/  IADD3 R14, P4, PT, R25.reuse, R21, RZ ;  /* 0x00000015190e7210 */ /* 0x041fe20007f9e0ff */
[----:B------:R-:W-:-:S04]  /*68d60*/  VIADD R16, R25, UR22 ;  /* 0x0000001619107c36 */ /* 0x000fc80008000000 */
[----:B------:R-:W-:Y:S01]  /*68d70*/  IMAD.X R15, R29, 0x1, R23, P4 ;  /* 0x000000011d0f7824 */ /* 0x000fe200020e0617 */
[----:B------:R-:W-:Y:S01]  /*68d80*/  IADD3 R28, P4, PT, R25, R22, RZ ;  /* 0x00000016191c7210 */ /* 0x000fe20007f9e0ff */
[----:B------:R-:W-:Y:S01]  /*68d90*/  IMAD R25, R18, UR10, RZ ;  /* 0x0000000a12197c24 */ /* 0x000fe2000f8e02ff */
[----:B------:R-:W-:Y:S01]  /*68da0*/  ISETP.LT.AND P3, PT, R9, UR12, !P1 ;  /* 0x0000000c09007c0c */ /* 0x000fe2000cf61270 */
[----:B------:R-:W0:Y:S02]  /*68db0*/  LDCU UR10, c[0x0][0x398] ;  /* 0x00007300ff0a77ac */ /* 0x000e240008000800 */
[----:B-1----:R-:W-:Y:S01]  /*68dc0*/  VIADD R25, R25, UR4 ;  /* 0x0000000419197c36 */ /* 0x002fe20008000000 */
[----:B------:R-:W-:Y:S01]  /*68dd0*/  ISETP.LT.AND P1, PT, R19, UR20, !P1 ;  /* 0x0000001413007c0c */ /* 0x000fe2000cf21270 */
[----:B------:R-:W1:Y:S03]  /*68de0*/  LDCU UR4, c[0x0][0x3b8] ;  /* 0x00007700ff0477ac */ /* 0x000e660008000800 */
[----:B------:R-:W-:Y:S01]  /*68df0*/  SHF.R.S32.HI R25, RZ, 0x1f, R25 ;  /* 0x0000001fff197819 */ /* 0x000fe20000011419 */
[----:B------:R-:W4:Y:S01]  /*68e00*/  LDCU UR12, c[0x0][0x398] ;  /* 0x00007300ff0c77ac */ /* 0x000f220008000800 */
[----:B------:R-:W-:-:S02]  /*68e10*/  ISETP.LT.AND P5, PT, R11, UR18, !P2 ;  /* 0x000000120b007c0c */ /* 0x000fc4000d7a1270 */
[C---:B------:R-:W-:Y:S01]  /*68e20*/  PRMT R27, R12.reuse, 0x7772, RZ ;  /* 0x000077720c1b7816 */ /* 0x040fe200000000ff */
[----:B------:R-:W-:Y:S01]  /*68e30*/  IMAD.X R29, R25, 0x1, R20, P4 ;  /* 0x00000001191d7824 */ /* 0x000fe200020e0614 */
[----:B------:R-:W-:Y:S02]  /*68e40*/  PRMT R25, R12, 0x7773, RZ ;  /* 0x000077730c197816 */ /* 0x000fe400000000ff */
[----:B------:R-:W-:Y:S02]  /*68e50*/  IADD3 R26, P6, PT, R16, R0, RZ ;  /* 0x00000000101a7210 */ /* 0x000fe40007fde0ff */
[----:B------:R-:W-:Y:S01]  /*68e60*/  SHF.R.S32.HI R12, RZ, 0x1f, R16 ;  /* 0x0000001fff0c7819 */ /* 0x000fe20000011410 */
[----:B------:R0:W-:Y:S01]  /*68e70*/  @P3 STG.E.U8 desc[UR42][R14.64], R27 ;  /* 0x0000001b0e003986 */ /* 0x0001e2000c10112a */
[----:B------:R-:W-:Y:S01]  /*68e80*/  ISETP.LT.AND P4, PT, R10, UR16, !P2 ;  /* 0x000000100a007c0c */ /* 0x000fe2000d781270 */
[----:B------:R-:W1:Y:S02]  /*68e90*/  LDCU UR16, c[0x0][0x398] ;  /* 0x00007300ff1077ac */ /* 0x000e640008000800 */
[----:B------:R2:W-:Y:S01]  /*68ea0*/  @P1 STG.E.U8 desc[UR42][R28.64], R25 ;  /* 0x000000191c001986 */ /* 0x0005e2000c10112a */
[----:B0-----:R-:W-:Y:S01]  /*68eb0*/  IMAD.X R27, R12, 0x1, R3, P6 ;  /* 0x000000010c1b7824 */ /* 0x001fe200030e0603 */
[----:B---3--:R-:W-:-:S02]  /*68ec0*/  PRMT R12, R17, 0x7770, RZ ;  /* 0x00007770110c7816 */ /* 0x008fc400000000ff */
[----:B------:R-:W3:Y:S01]  /*68ed0*/  LDL.LU.64 R14, [R1+0x22d0] ;  /* 0x0022d000010e7983 */ /* 0x000ee20000300a00 */
[----:B--2---:R-:W-:-:S03]  /*68ee0*/  IADD3 R28, P1, PT, R16, R24, RZ ;  /* 0x00000018101c7210 */ /* 0x004fc60007f3e0ff */
[----:B------:R0:W-:Y:S01]  /*68ef0*/  @P5 STG.E.U8 desc[UR42][R26.64], R12 ;  /* 0x0000000c1a005986 */ /* 0x0001e2000c10112a */
[----:B------:R-:W-:Y:S01]  /*68f00*/  ISETP.LT.AND P5, PT, R9, UR14, !P2 ;  /* 0x0000000e09007c0c */ /* 0x000fe2000d7a1270 */
[C---:B------:R-:W-:Y:S01]  /*68f10*/  VIADD R25, R18.reuse, 0x3 ;  /* 0x0000000312197836 */ /* 0x040fe20000000000 */
[----:B0-----:R-:W-:Y:S01]  /*68f20*/  SHF.R.S32.HI R27, RZ, 0x1f, R16 ;  /* 0x0000001fff1b7819 */ /* 0x001fe20000011410 */
[----:B------:R-:W-:Y:S01]  /*68f30*/  VIADD R12, R18, 0x4 ;  /* 0x00000004120c7836 */ /* 0x000fe20000000000 */
[----:B------:R-:W-:Y:S01]  /*68f40*/  IADD3 R26, P6, PT, R16, R21, RZ ;  /* 0x00000015101a7210 */ /* 0x000fe20007fde0ff */
[----:B------:R-:W2:Y:S01]  /*68f50*/  LDL.LU R18, [R1+0x22cc] ;  /* 0x0022cc0001127983 */ /* 0x000ea20000300800 */
[----:B------:R-:W0:Y:S01]  /*68f60*/  LDCU UR14, c[0x0][0x398] ;  /* 0x00007300ff0e77ac */ /* 0x000e220008000800 */
[----:B------:R-:W-:Y:S01]  /*68f70*/  IMAD.X R29, R27, 0x1, R2, P1 ;  /* 0x000000011b1d7824 */ /* 0x000fe200008e0602 */
[----:B------:R-:W-:Y:S01]  /*68f80*/  ISETP.GE.AND P1, PT, R25, UR6, PT ;  /* 0x0000000619007c0c */ /* 0x000fe2000bf26270 */
[----:B------:R-:W-:Y:S01]  /*68f90*/  IMAD.X R27, R27, 0x1, R23, P6 ;  /* 0x000000011b1b7824 */ /* 0x000fe200030e0617 */
[----:B------:R-:W-:Y:S01]  /*68fa0*/  PRMT R25, R17, 0x7771, RZ ;  /* 0x0000777111197816 */ /* 0x000fe200000000ff */
[----:B------:R-:W0:Y:S01]  /*68fb0*/  LDCU UR6, c[0x0][0x3b8] ;  /* 0x00007700ff0677ac */ /* 0x000e220008000800 */
[----:B------:R-:W-:-:S02]  /*68fc0*/  ISETP.GE.AND P3, PT, R12, UR8, PT ;  /* 0x000000080c007c0c */ /* 0x000fc4000bf66270 */
[----:B------:R-:W-:Y:S01]  /*68fd0*/  PRMT R12, R17, 0x7772, RZ ;  /* 0x00007772110c7816 */ /* 0x000fe200000000ff */
[----:B------:R-:W0:Y:S01]  /*68fe0*/  LDCU UR8, c[0x0][0x398] ;  /* 0x00007300ff0877ac */ /* 0x000e220008000800 */
[----:B------:R-:W-:Y:S01]  /*68ff0*/  ISETP.LT.AND P2, PT, R19, UR24, !P2 ;  /* 0x0000001813007c0c */ /* 0x000fe2000d741270 */
[----:B------:R1:W-:Y:S04]  /*69000*/  @P4 STG.E.U8 desc[UR42][R28.64], R25 ;  /* 0x000000191c004986 */ /* 0x0003e8000c10112a */
[----:B------:R0:W-:Y:S01]  /*69010*/  @P5 STG.E.U8 desc[UR42][R26.64], R12 ;  /* 0x0000000c1a005986 */ /* 0x0001e2000c10112a */
[----:B------:R-:W-:Y:S02]  /*69020*/  ISETP.LT.AND P4, PT, R11, UR26, !P1 ;  /* 0x0000001a0b007c0c */ /* 0x000fe4000cf81270 */
[----:B------:R-:W-:-:S02]  /*69030*/  PRMT R17, R17, 0x7773, RZ ;  /* 0x0000777311117816 */ /* 0x000fc400000000ff */
[----:B-1----:R-:W-:Y:S02]  /*69040*/  SHF.R.S32.HI R29, RZ, 0x1f, R16 ;  /* 0x0000001fff1d7819 */ /* 0x002fe40000011410 */
[C---:B0-----:R-:W-:Y:S01]  /*69050*/  IADD3 R26, P5, PT, R16.reuse, R22, RZ ;  /* 0x00000016101a7210 */ /* 0x041fe20007fbe0ff */
[----:B------:R-:W-:Y:S01]  /*69060*/  VIADD R12, R16, UR4 ;  /* 0x00000004100c7c36 */ /* 0x000fe20008000000 */
[----:B------:R-:W-:Y:S01]  /*69070*/  PRMT R28, R13, 0x7771, RZ ;  /* 0x000077710d1c7816 */ /* 0x000fe200000000ff */
[----:B------:R-:W0:Y:S02]  /*69080*/  LDCU UR4, c[0x0][0x3b8] ;  /* 0x00007700ff0477ac */ /* 0x000e240008000800 */
[----:B------:R-:W-:Y:S01]  /*69090*/  IMAD.X R27, R29, 0x1, R20, P5 ;  /* 0x000000011d1b7824 */ /* 0x000fe200028e0614 */
[----:B------:R-:W-:Y:S02]  /*690a0*/  SHF.R.S32.HI R25, RZ, 0x1f, R12 ;  /* 0x0000001fff197819 */ /* 0x000fe4000001140c */
[----:B------:R-:W-:-:S02]  /*690b0*/  IADD3 R16, P5, PT, R12, R0, RZ ;  /* 0x000000000c107210 */ /* 0x000fc40007fbe0ff */
[----:B------:R1:W-:Y:S01]  /*690c0*/  @P2 STG.E.U8 desc[UR42][R26.64], R17 ;  /* 0x000000111a002986 */ /* 0x0003e2000c10112a */
[----:B------:R-:W-:Y:S02]  /*690d0*/  ISETP.LT.AND P2, PT, R10, UR28, !P1 ;  /* 0x0000001c0a007c0c */ /* 0x000fe4000cf41270 */
[----:B-1----:R-:W-:Y:S01]  /*690e0*/  IMAD.X R17, R25, 0x1, R3, P5 ;  /* 0x0000000119117824 */ /* 0x002fe200028e0603 */
[----:B------:R-:W-:Y:S02]  /*690f0*/  PRMT R27, R13, 0x7770, RZ ;  /* 0x000077700d1b7816 */ /* 0x000fe400000000ff */
[----:B------:R-:W-:Y:S01]  /*69100*/  ISETP.LT.AND P5, PT, R9, UR8, !P1 ;  /* 0x0000000809007c0c */ /* 0x000fe2000cfa1270 */
[----:B------:R-:W1:Y:S01]  /*69110*/  LDCU UR8, c[0x0][0x39c] ;  /* 0x00007380ff0877ac */ /* 0x000e620008000800 */
[----:B------:R-:W-:Y:S01]  /*69120*/  IADD3 R26, P6, PT, R12, R24, RZ ;  /* 0x000000180c1a7210 */ /* 0x000fe20007fde0ff */
[----:B------:R0:W-:Y:S01]  /*69130*/  @P4 STG.E.U8 desc[UR42][R16.64], R27 ;  /* 0x0000001b10004986 */ /* 0x0001e2000c10112a */
[----:B------:R-:W-:-:S02]  /*69140*/  PRMT R29, R13, 0x7772, RZ ;  /* 0x000077720d1d7816 */ /* 0x000fc400000000ff */
[----:B0-----:R-:W-:Y:S01]  /*69150*/  IADD3 R16, P4, PT, R12, R21, RZ ;  /* 0x000000150c107210 */ /* 0x001fe20007f9e0ff */
[----:B------:R-:W-:-:S04]  /*69160*/  IMAD.X R27, R25, 0x1, R2, P6 ;  /* 0x00000001191b7824 */ /* 0x000fc800030e0602 */
[----:B------:R-:W-:Y:S01]  /*69170*/  IMAD.X R17, R25, 0x1, R23, P4 ;  /* 0x0000000119117824 */ /* 0x000fe200020e0617 */
[----:B------:R-:W-:Y:S04]  /*69180*/  @P2 STG.E.U8 desc[UR42][R26.64], R28 ;  /* 0x0000001c1a002986 */ /* 0x000fe8000c10112a */
[----:B------:R0:W-:Y:S04]  /*69190*/  @P5 STG.E.U8 desc[UR42][R16.64], R29 ;  /* 0x0000001d10005986 */ /* 0x0001e8000c10112a */
[----:B0-----:R-:W3:Y:S01]  /*691a0*/  LDL.LU R29, [R1+0xbd4] ;  /* 0x000bd400011d7983 */ /* 0x001ee20000300800 */
[----:B------:R-:W-:Y:S01]  /*691b0*/  VIADD R16, R12, UR6 ;  /* 0x000000060c107c36 */ /* 0x000fe20008000000 */
[----:B------:R-:W-:Y:S01]  /*691c0*/  ISETP.LT.AND P1, PT, R19, UR10, !P1 ;  /* 0x0000000a13007c0c */ /* 0x000fe2000cf21270 */
[----:B------:R-:W0:Y:S01]  /*691d0*/  LDCU UR10, c[0x0][0x39c] ;  /* 0x00007380ff0a77ac */ /* 0x000e220008000800 */
[----:B----4-:R-:W-:-:S02]  /*691e0*/  ISETP.LT.AND P4, PT, R11, UR12, !P3 ;  /* 0x0000000c0b007c0c */ /* 0x010fc4000df81270 */
[----:B------:R-:W-:Y:S01]  /*691f0*/  IADD3 R26, P2, PT, R12, R22, RZ ;  /* 0x000000160c1a7210 */ /* 0x000fe20007f5e0ff */
[----:B------:R-:W4:Y:S01]  /*69200*/  LDCU UR12, c[0x0][0x398] ;  /* 0x00007300ff0c77ac */ /* 0x000f220008000800 */
[----:B------:R-:W-:Y:S02]  /*69210*/  SHF.R.S32.HI R17, RZ, 0x1f, R16 ;  /* 0x0000001fff117819 */ /* 0x000fe40000011410 */
[----:B------:R-:W-:Y:S01]  /*69220*/  IADD3 R12, P5, PT, R16, R0, RZ ;  /* 0x00000000100c7210 */ /* 0x000fe20007fbe0ff */
[----:B------:R-:W-:Y:S01]  /*69230*/  IMAD.X R27, R25, 0x1, R20, P2 ;  /* 0x00000001191b7824 */ /* 0x000fe200010e0614 */
[----:B------:R-:W-:Y:S01]  /*69240*/  PRMT R25, R13, 0x7773, RZ ;  /* 0x000077730d197816 */ /* 0x000fe200000000ff */
[----:B------:R-:W0:Y:S02]  /*69250*/  LDCU UR6, c[0x0][0x39c] ;  /* 0x00007380ff0677ac */ /* 0x000e240008000800 */
[----:B------:R-:W-:Y:S02]  /*69260*/  IMAD.X R13, R17, 0x1, R3, P5 ;  /* 0x00000001110d7824 */ /* 0x000fe400028e0603 */
[----:B------:R2:W-:Y:S01]  /*69270*/  @P1 STG.E.U8 desc[UR42][R26.64], R25 ;  /* 0x000000191a001986 */ /* 0x0005e2000c10112a */
[----:B------:R-:W-:Y:S01]  /*69280*/  ISETP.LT.AND P5, PT, R10, UR14, !P3 ;  /* 0x0000000e0a007c0c */ /* 0x000fe2000dfa1270 */
[----:B------:R-:W0:Y:S01]  /*69290*/  LDCU UR14, c[0x0][0x398] ;  /* 0x00007300ff0e77ac */ /* 0x000e220008000800 */
[----:B--2---:R-:W-:Y:S01]  /*692a0*/  PRMT R25, R18, 0x7771, RZ ;  /* 0x0000777112197816 */ /* 0x004fe200000000ff */
[----:B---3--:R-:W-:-:S05]  /*692b0*/  VIADD R28, R29, 0x5 ;  /* 0x000000051d1c7836 */ /* 0x008fca0000000000 */
[----:B-1----:R-:W-:Y:S01]  /*692c0*/  ISETP.GE.AND P2, PT, R28, UR8, PT ;  /* 0x000000081c007c0c */ /* 0x002fe2000bf46270 */
[----:B------:R-:W1:Y:S01]  /*692d0*/  LDCU UR8, c[0x0][0x398] ;  /* 0x00007300ff0877ac */ /* 0x000e620008000800 */
[----:B------:R-:W-:-:S05]  /*692e0*/  PRMT R28, R18, 0x7770, RZ ;  /* 0x00007770121c7816 */ /* 0x000fca00000000ff */
[----:B------:R2:W-:Y:S01]  /*692f0*/  @P4 STG.E.U8 desc[UR42][R12.64], R28 ;  /* 0x0000001c0c004986 */ /* 0x0005e2000c10112a */
[----:B------:R-:W-:Y:S01]  /*69300*/  ISETP.LT.AND P4, PT, R9, UR16, !P3 ;  /* 0x0000001009007c0c */ /* 0x000fe2000df81270 */
[----:B------:R-:W3:Y:S01]  /*69310*/  LDCU UR16, c[0x0][0x398] ;  /* 0x00007300ff1077ac */ /* 0x000ee20008000800 */
[----:B--2---:R-:W-:Y:S01]  /*69320*/  VIADD R13, R29, 0x6 ;  /* 0x000000061d0d7836 */ /* 0x004fe20000000000 */
[----:B------:R-:W-:-:S04]  /*69330*/  IADD3 R12, P6, PT, R16, R24, RZ ;  /* 0x00000018100c7210 */ /* 0x000fc80007fde0ff */
[----:B0-----:R-:W-:Y:S01]  /*69340*/  ISETP.GE.AND P1, PT, R13, UR10, PT ;  /* 0x0000000a0d007c0c */ /* 0x001fe2000bf26270 */
[----:B------:R-:W-:Y:S01]  /*69350*/  IMAD.X R13, R17, 0x1, R2, P6 ;  /* 0x00000001110d7824 */ /* 0x000fe200030e0602 */
[----:B------:R-:W-:Y:S01]  /*69360*/  IADD3 R26, P6, PT, R16, R21, RZ ;  /* 0x00000015101a7210 */ /* 0x000fe20007fde0ff */
[----:B------:R-:W0:Y:S01]  /*69370*/  LDCU UR10, c[0x0][0x398] ;  /* 0x00007300ff0a77ac */ /* 0x000e220008000800 */
[----:B------:R-:W-:-:S03]  /*69380*/  PRMT R28, R18, 0x7772, RZ ;  /* 0x00007772121c7816 */ /* 0x000fc600000000ff */
[----:B------:R-:W-:Y:S01]  /*69390*/  IMAD.X R27, R17, 0x1, R23, P6 ;  /* 0x00000001111b7824 */ /* 0x000fe200030e0617 */
[----:B-1----:R-:W-:Y:S01]  /*693a0*/  ISETP.LT.AND P3, PT, R19, UR8, !P3 ;  /* 0x0000000813007c0c */ /* 0x002fe2000df61270 */
[----:B------:R-:W-:Y:S01]  /*693b0*/  @P5 STG.E.U8 desc[UR42][R12.64], R25 ;  /* 0x000000190c005986 */ /* 0x000fe2000c10112a */
[----:B------:R-:W1:Y:S03]  /*693c0*/  LDCU UR8, c[0x0][0x398] ;  /* 0x00007300ff0877ac */ /* 0x000e660008000800 */
[----:B------:R-:W2:Y:S04]  /*693d0*/  LDL.LU R19, [R1+0x22c8] ;  /* 0x0022c80001137983 */ /* 0x000ea80000300800 */
[----:B------:R0:W-:Y:S04]  /*693e0*/  @P4 STG.E.U8 desc[UR42][R26.64], R28 ;  /* 0x0000001c1a004986 */ /* 0x0001e8000c10112a */
[----:B0-----:R-:W2:Y:S01]  /*693f0*/  LDL.LU R28, [R1+0xc8c] ;  /* 0x000c8c00011c7983 */ /* 0x001ea20000300800 */
[----:B------:R-:W-:-:S05]  /*69400*/  IADD3 R12, P5, PT, R16, R22, RZ ;  /* 0x00000016100c7210 */ /* 0x000fca0007fbe0ff */
[----:B------:R-:W-:Y:S01]  /*69410*/  IMAD.X R13, R17, 0x1, R20, P5 ;  /* 0x00000001110d7824 */ /* 0x000fe200028e0614 */
[----:B------:R-:W-:Y:S01]  /*69420*/  PRMT R17, R18, 0x7773, RZ ;  /* 0x0000777312117816 */ /* 0x000fe200000000ff */
[----:B------:R-:W-:Y:S01]  /*69430*/  VIADD R18, R16, UR4 ;  /* 0x0000000410127c36 */ /* 0x000fe20008000000 */
[----:B----4-:R-:W-:Y:S01]  /*69440*/  ISETP.LT.AND P4, PT, R11, UR12, !P2 ;  /* 0x0000000c0b007c0c */ /* 0x010fe2000d781270 */
[----:B------:R-:W0:Y:S02]  /*69450*/  LDCU UR4, c[0x0][0x3b8] ;  /* 0x00007700ff0477ac */ /* 0x000e240008000800 */
[----:B------:R4:W-:Y:S01]  /*69460*/  @P3 STG.E.U8 desc[UR42][R12.64], R17 ;  /* 0x000000110c003986 */ /* 0x0009e2000c10112a */
[----:B------:R-:W-:Y:S01]  /*69470*/  SHF.R.S32.HI R25, RZ, 0x1f, R18 ;  /* 0x0000001fff197819 */ /* 0x000fe20000011412 */
[----:B------:R-:W0:Y:S01]  /*69480*/  LDCU UR12, c[0x0][0x398] ;  /* 0x00007300ff0c77ac */ /* 0x000e220008000800 */
[----:B------:R-:W-:Y:S02]  /*69490*/  ISETP.LT.AND P5, PT, R10, UR14, !P2 ;  /* 0x0000000e0a007c0c */ /* 0x000fe4000d7a1270 */
[C---:B------:R-:W-:Y:S01]  /*694a0*/  IADD3 R26, P6, PT, R18.reuse, R24, RZ ;  /* 0x00000018121a7210 */ /* 0x040fe20007fde0ff */
[----:B------:R-:W-:Y:S01]  /*694b0*/  VIADD R16, R29, 0x7 ;  /* 0x000000071d107836 */ /* 0x000fe20000000000 */
[----:B------:R-:W0:Y:S01]  /*694c0*/  LDCU UR14, c[0x0][0x398] ;  /* 0x00007300ff0e77ac */ /* 0x000e220008000800 */
[----:B----4-:R-:W-:-:S02]  /*694d0*/  IADD3 R12, P3, PT, R18, R0, RZ ;  /* 0x00000000120c7210 */ /* 0x010fc40007f7e0ff */
[----:B------:R-:W-:-:S03]  /*694e0*/  PRMT R17, R14, 0x7770, RZ ;  /* 0x000077700e117816 */ /* 0x000fc600000000ff */
[C---:B------:R-:W-:Y:S02]  /*694f0*/  IMAD.X R13, R25.reuse, 0x1, R3, P3 ;  /* 0x00000001190d7824 */ /* 0x040fe400018e0603 */
[----:B------:R-:W-:-:S03]  /*69500*/  IMAD.X R27, R25, 0x1, R2, P6 ;  /* 0x00000001191b7824 */ /* 0x000fc600030e0602 */
[----:B------:R4:W-:Y:S01]  /*69510*/  @P4 STG.E.U8 desc[UR42][R12.64], R17 ;  /* 0x000000110c004986 */ /* 0x0009e2000c10112a */
[----:B-1----:R-:W-:Y:S01]  /*69520*/  ISETP.LT.AND P4, PT, R9, UR8, !P2 ;  /* 0x0000000809007c0c */ /* 0x002fe2000d781270 */
[----:B------:R-:W1:Y:S01]  /*69530*/  LDCU UR8, c[0x0][0x39c] ;  /* 0x00007380ff0877ac */ /* 0x000e620008000800 */
[----:B------:R-:W-:Y:S02]  /*69540*/  ISETP.GE.AND P3, PT, R16, UR6, PT ;  /* 0x0000000610007c0c */ /* 0x000fe4000bf66270 */
[----:B------:R-:W-:Y:S01]  /*69550*/  IADD3 R16, P6, PT, R18, R21, RZ ;  /* 0x0000001512107210 */ /* 0x000fe20007fde0ff */
[----:B------:R-:W0:Y:S01]  /*69560*/  LDCU UR6, c[0x0][0x3b8] ;  /* 0x00007700ff0677ac */ /* 0x000e220008000800 */
[----:B----4-:R-:W-:-:S05]  /*69570*/  PRMT R12, R14, 0x7771, RZ ;  /* 0x000077710e0c7816 */ /* 0x010fca00000000ff */
[----:B------:R4:W-:Y:S01]  /*69580*/  @P5 STG.E.U8 desc[UR42][R26.64], R12 ;  /* 0x0000000c1a005986 */ /* 0x0009e2000c10112a */
[C---:B------:R-:W-:Y:S01]  /*69590*/  IMAD.X R17, R25.reuse, 0x1, R23, P6 ;  /* 0x0000000119117824 */ /* 0x040fe200030e0617 */
[----:B----4-:R-:W-:Y:S02]  /*695a0*/  IADD3 R12, P5, PT, R18, R22, RZ ;  /* 0x00000016120c7210 */ /* 0x010fe40007fbe0ff */
[C---:B------:R-:W-:Y:S02]  /*695b0*/  PRMT R26, R14.reuse, 0x7772, RZ ;  /* 0x000077720e1a7816 */ /* 0x040fe400000000ff */
[----:B------:R-:W-:Y:S01]  /*695c0*/  PRMT R14, R14, 0x7773, RZ ;  /* 0x000077730e0e7816 */ /* 0x000fe200000000ff */
[----:B------:R-:W-:Y:S02]  /*695d0*/  IMAD.X R13, R25, 0x1, R20, P5 ;  /* 0x00000001190d7824 */ /* 0x000fe400028e0614 */
[----:B0-----:R-:W-:Y:S01]  /*695e0*/  VIADD R18, R18, UR4 ;  /* 0x0000000412127c36 */ /* 0x001fe20008000000 */
[----:B------:R0:W-:Y:S01]  /*695f0*/  @P4 STG.E.U8 desc[UR42][R16.64], R26 ;  /* 0x0000001a10004986 */ /* 0x0001e2000c10112a */
[----:B------:R-:W-:Y:S01]  /*69600*/  ISETP.LT.AND P4, PT, R11, UR12, !P1 ;  /* 0x0000000c0b007c0c */ /* 0x000fe2000cf81270 */
[----:B------:R-:W4:Y:S01]  /*69610*/  LDCU UR4, c[0x0][0x39c] ;  /* 0x00007380ff0477ac */ /* 0x000f220008000800 */
[----:B--2---:R-:W-:Y:S01]  /*69620*/  ISETP.LT.AND P2, PT, R28, UR10, !P2 ;  /* 0x0000000a1c007c0c */ /* 0x004fe2000d741270 */
[----:B------:R-:W2:Y:S01]  /*69630*/  LDCU UR10, c[0x0][0x398] ;  /* 0x00007300ff0a77ac */ /* 0x000ea20008000800 */
[----:B0-----:R-:W-:-:S02]  /*69640*/  IADD3 R16, P5, PT, R18, R24, RZ ;  /* 0x0000001812107210 */ /* 0x001fc40007fbe0ff */
[C---:B------:R-:W-:Y:S02]  /*69650*/  PRMT R26, R19.reuse, 0x7770, RZ ;  /* 0x00007770131a7816 */ /* 0x040fe400000000ff */
[----:B------:R-:W-:Y:S01]  /*69660*/  PRMT R27, R19, 0x7771, RZ ;  /* 0x00007771131b7816 */ /* 0x000fe200000000ff */
[----:B------:R-:W-:Y:S01]  /*69670*/  VIADD R25, R29, 0x8 ;  /* 0x000000081d197836 */ /* 0x000fe20000000000 */
[----:B------:R-:W0:Y:S05]  /*69680*/  LDCU UR12, c[0x0][0x398] ;  /* 0x00007300ff0c77ac */ /* 0x000e2a0008000800 */
[----:B------:R1:W-:Y:S01]  /*69690*/  @P2 STG.E.U8 desc[UR42][R12.64], R14 ;  /* 0x0000000e0c002986 */ /* 0x0003e2000c10112a */
[----:B------:R-:W-:Y:S01]  /*696a0*/  ISETP.LT.AND P2, PT, R10, UR14, !P1 ;  /* 0x0000000e0a007c0c */ /* 0x000fe2000cf41270 */
[----:B------:R-:W0:Y:S02]  /*696b0*/  LDCU UR14, c[0x0][0x398] ;  /* 0x00007300ff0e77ac */ /* 0x000e240008000800 */
[----:B------:R-:W4:Y:S01]  /*696c0*/  LDL.LU R10, [R1+0x10] ;  /* 0x00001000010a7983 */ /* 0x000f220000300800 */
[----:B-1----:R-:W-:-:S02]  /*696d0*/  SHF.R.S32.HI R14, RZ, 0x1f, R18 ;  /* 0x0000001fff0e7819 */ /* 0x002fc40000011412 */
[----:B------:R-:W-:-:S03]  /*696e0*/  IADD3 R12, P6, PT, R18, R0, RZ ;  /* 0x00000000120c7210 */ /* 0x000fc60007fde0ff */
[C---:B------:R-:W-:Y:S02]  /*696f0*/  IMAD.X R17, R14.reuse, 0x1, R2, P5 ;  /* 0x000000010e117824 */ /* 0x040fe400028e0602 */
[----:B------:R-:W-:-:S05]  /*69700*/  IMAD.X R13, R14, 0x1, R3, P6 ;  /* 0x000000010e0d7824 */ /* 0x000fca00030e0603 */
[----:B------:R-:W-:Y:S04]  /*69710*/  @P4 STG.E.U8 desc[UR42][R12.64], R26 ;  /* 0x0000001a0c004986 */ /* 0x000fe8000c10112a */
[----:B------:R1:W-:Y:S04]  /*69720*/  @P2 STG.E.U8 desc[UR42][R16.64], R27 ;  /* 0x0000001b10002986 */ /* 0x0003e8000c10112a */
[----:B-1----:R-:W4:Y:S01]  /*69730*/  LDL.LU R27, [R1+0xc88] ;  /* 0x000c8800011b7983 */ /* 0x002f220000300800 */
[----:B---3--:R-:W-:Y:S02]  /*69740*/  ISETP.LT.AND P6, PT, R9, UR16, !P1 ;  /* 0x0000001009007c0c */ /* 0x008fe4000cfc1270 */
[----:B------:R-:W-:-:S02]  /*69750*/  IADD3 R12, P5, PT, R18, R21, RZ ;  /* 0x00000015120c7210 */ /* 0x000fc40007fbe0ff */
[----:B------:R-:W-:Y:S01]  /*69760*/  ISETP.GE.AND P4, PT, R25, UR8, PT ;  /* 0x0000000819007c0c */ /* 0x000fe2000bf86270 */
[----:B------:R-:W1:Y:S01]  /*69770*/  LDCU UR8, c[0x0][0x398] ;  /* 0x00007300ff0877ac */ /* 0x000e620008000800 */
[----:B------:R-:W-:Y:S01]  /*69780*/  VIADD R16, R29, 0x9 ;  /* 0x000000091d107836 */ /* 0x000fe20000000000 */
[----:B------:R-:W-:Y:S01]  /*69790*/  PRMT R17, R19, 0x7772, RZ ;  /* 0x0000777213117816 */ /* 0x000fe200000000ff */
[----:B------:R-:W-:Y:S01]  /*697a0*/  IMAD.X R13, R14, 0x1, R23, P5 ;  /* 0x000000010e0d7824 */ /* 0x000fe200028e0617 */
[----:B--2---:R-:W-:Y:S01]  /*697b0*/  ISETP.LT.AND P5, PT, R28, UR10, !P1 ;  /* 0x0000000a1c007c0c */ /* 0x004fe2000cfa1270 */
[----:B------:R-:W2:Y:S01]  /*697c0*/  LDCU UR10, c[0x0][0x398] ;  /* 0x00007300ff0a77ac */ /* 0x000ea20008000800 */
[----:B----4-:R-:W-:Y:S02]  /*697d0*/  ISETP.GE.AND P2, PT, R16, UR4, PT ;  /* 0x0000000410007c0c */ /* 0x010fe4000bf46270 */
[----:B------:R3:W-:Y:S01]  /*697e0*/  @P6 STG.E.U8 desc[UR42][R12.64], R17 ;  /* 0x000000110c006986 */ /* 0x0007e2000c10112a */
[C---:B------:R-:W-:Y:S01]  /*697f0*/  IADD3 R16, P6, PT, R18.reuse, R22, RZ ;  /* 0x0000001612107210 */ /* 0x040fe20007fde0ff */
[----:B------:R-:W-:Y:S01]  /*69800*/  VIADD R18, R18, UR6 ;  /* 0x0000000612127c36 */ /* 0x000fe20008000000 */
[----:B0-----:R-:W-:Y:S01]  /*69810*/  ISETP.LT.AND P1, PT, R11, UR12, !P3 ;  /* 0x0000000c0b007c0c */ /* 0x001fe2000df21270 */
[----:B------:R-:W0:Y:S01]  /*69820*/  LDCU UR4, c[0x0][0x3b8] ;  /* 0x00007700ff0477ac */ /* 0x000e220008000800 */
[----:B------:R-:W-:-:S02]  /*69830*/  PRMT R26, R15, 0x7773, RZ ;  /* 0x000077730f1a7816 */ /* 0x000fc400000000ff */
[----:B------:R-:W-:Y:S01]  /*69840*/  PRMT R25, R15, 0x7772, RZ ;  /* 0x000077720f197816 */ /* 0x000fe200000000ff */
[----:B------:R-:W4:Y:S01]  /*69850*/  LDCU UR6, c[0x0][0x398] ;  /* 0x00007300ff0677ac */ /* 0x000f220008000800 */
[----:B---3--:R-:W-:Y:S01]  /*69860*/  IMAD.X R17, R14, 0x1, R20, P6 ;  /* 0x000000010e117824 */ /* 0x008fe200030e0614 */
[----:B------:R-:W-:Y:S01]  /*69870*/  PRMT R13, R19, 0x7773, RZ ;  /* 0x00007773130d7816 */ /* 0x000fe200000000ff */
[----:B------:R-:W3:Y:S01]  /*69880*/  LDCU UR12, c[0x0][0x398] ;  /* 0x00007300ff0c77ac */ /* 0x000ee20008000800 */
[----:B------:R-:W-:Y:S02]  /*69890*/  SHF.R.S32.HI R19, RZ, 0x1f, R18 ;  /* 0x0000001fff137819 */ /* 0x000fe40000011412 */
[C---:B------:R-:W-:Y:S01]  /*698a0*/  IADD3 R12, P6, PT, R18.reuse, R0, RZ ;  /* 0x00000000120c7210 */ /* 0x040fe20007fde0ff */
[----:B------:R0:W-:Y:S01]  /*698b0*/  @P5 STG.E.U8 desc[UR42][R16.64], R13 ;  /* 0x0000000d10005986 */ /* 0x0001e2000c10112a */
[C---:B------:R-:W-:Y:S01]  /*698c0*/  PRMT R14, R15.reuse, 0x7770, RZ ;  /* 0x000077700f0e7816 */ /* 0x040fe200000000ff */
[----:B------:R-:W1:Y:S01]  /*698d0*/  LDCU UR16, c[0x0][0x398] ;  /* 0x00007300ff1077ac */ /* 0x000e620008000800 */
[----:B------:R-:W-:Y:S01]  /*698e0*/  PRMT R15, R15, 0x7771, RZ ;  /* 0x000077710f0f7816 */ /* 0x000fe200000000ff */
[----:B0-----:R-:W-:Y:S01]  /*698f0*/  IMAD.X R13, R19, 0x1, R3, P6 ;  /* 0x00000001130d7824 */ /* 0x001fe200030e0603 */
[----:B------:R-:W-:-:S04]  /*69900*/  IADD3 R16, P6, PT, R18, R24, RZ ;  /* 0x0000001812107210 */ /* 0x000fc80007fde0ff */
[----:B------:R0:W-:Y:S01]  /*69910*/  @P1 STG.E.U8 desc[UR42][R12.64], R14 ;  /* 0x0000000e0c001986 */ /* 0x0001e2000c10112a */
[----:B------:R-:W-:Y:S01]  /*69920*/  IMAD.X R17, R19, 0x1, R2, P6 ;  /* 0x0000000113117824 */ /* 0x000fe200030e0602 */
[----:B--2---:R-:W-:Y:S01]  /*69930*/  ISETP.LT.AND P1, PT, R9, UR10, !P3 ;  /* 0x0000000a09007c0c */ /* 0x004fe2000df21270 */
[----:B------:R-:W2:Y:S01]  /*69940*/  LDCU UR10, c[0x0][0x398] ;  /* 0x00007300ff0a77ac */ /* 0x000ea20008000800 */
[----:B------:R-:W2:Y:S01]  /*69950*/  LDL.LU R9, [R1+0x22c4] ;  /* 0x0022c40001097983 */ /* 0x000ea20000300800 */
[----:B0-----:R-:W-:-:S05]  /*69960*/  IADD3 R12, P6, PT, R18, R21, RZ ;  /* 0x00000015120c7210 */ /* 0x001fca0007fde0ff */
[----:B------:R-:W-:Y:S01]  /*69970*/  IMAD.X R13, R19, 0x1, R23, P6 ;  /* 0x00000001130d7824 */ /* 0x000fe200030e0617 */
[----:B-1----:R-:W-:Y:S01]  /*69980*/  ISETP.LT.AND P5, PT, R27, UR8, !P3 ;  /* 0x000000081b007c0c */ /* 0x002fe2000dfa1270 */
[----:B------:R-:W0:Y:S01]  /*69990*/  LDCU UR8, c[0x0][0x398] ;  /* 0x00007300ff0877ac */ /* 0x000e220008000800 */
[----:B------:R-:W-:Y:S01]  /*699a0*/  ISETP.LT.AND P3, PT, R28, UR14, !P3 ;  /* 0x0000000e1c007c0c */ /* 0x000fe2000df61270 */
[----:B------:R-:W1:Y:S10]  /*699b0*/  LDCU UR14, c[0x0][0x398] ;  /* 0x00007300ff0e77ac */ /* 0x000e740008000800 */
[----:B------:R0:W-:Y:S01]  /*699c0*/  @P5 STG.E.U8 desc[UR42][R16.64], R15 ;  /* 0x0000000f10005986 */ /* 0x0001e2000c10112a */
[----:B------:R-:W-:-:S03]  /*699d0*/  IADD3 R14, P5, PT, R18, R22, RZ ;  /* 0x00000016120e7210 */ /* 0x000fc60007fbe0ff */
[----:B------:R1:W-:Y:S02]  /*699e0*/  @P1 STG.E.U8 desc[UR42][R12.64], R25 ;  /* 0x000000190c001986 */ /* 0x0003e4000c10112a */
[----:B0-----:R-:W-:Y:S02]  /*699f0*/  IMAD.X R15, R19, 0x1, R20, P5 ;  /* 0x00000001130f7824 */ /* 0x001fe400028e0614 */
[----:B-1----:R-:W2:Y:S04]  /*69a00*/  LDL.LU R25, [R1+0x20] ;  /* 0x0000200001197983 */ /* 0x002ea80000300800 */
[----:B------:R0:W-:Y:S04]  /*69a10*/  @P3 STG.E.U8 desc[UR42][R14.64], R26 ;  /* 0x0000001a0e003986 */ /* 0x0001e8000c10112a */
[----:B0-----:R-:W2:Y:S01]  /*69a20*/  LDL.LU R26, [R1+0xc90] ;  /* 0x000c9000011a7983 */ /* 0x001ea20000300800 */
[----:B------:R-:W-:Y:S01]  /*69a30*/  VIADD R17, R18, UR4 ;  /* 0x0000000412117c36 */ /* 0x000fe20008000000 */
[----:B----4-:R-:W-:Y:S01]  /*69a40*/  ISETP.LT.AND P1, PT, R11, UR6, !P4 ;  /* 0x000000060b007c0c */ /* 0x010fe2000e721270 */
[----:B------:R-:W0:Y:S03]  /*69a50*/  LDCU UR4, c[0x0][0x3b8] ;  /* 0x00007700ff0477ac */ /* 0x000e260008000800 */
[----:B------:R-:W-:Y:S01]  /*69a60*/  SHF.R.S32.HI R16, RZ, 0x1f, R17 ;  /* 0x0000001fff107819 */ /* 0x000fe20000011411 */
[----:B------:R-:W1:Y:S01]  /*69a70*/  LDCU UR6, c[0x0][0x39c] ;  /* 0x00007380ff0677ac */ /* 0x000e620008000800 */
[----:B------:R-:W-:-:S02]  /*69a80*/  IADD3 R12, P5, PT, R17, R0, RZ ;  /* 0x00000000110c7210 */ /* 0x000fc40007fbe0ff */
[----:B------:R-:W-:-:S03]  /*69a90*/  PRMT R15, R10, 0x7770, RZ ;  /* 0x000077700a0f7816 */ /* 0x000fc600000000ff */
[----:B------:R-:W-:Y:S01]  /*69aa0*/  IMAD.X R13, R16, 0x1, R3, P5 ;  /* 0x00000001100d7824 */ /* 0x000fe200028e0603 */
[----:B------:R-:W-:Y:S01]  /*69ab0*/  ISETP.LT.AND P3, PT, R27, UR8, !P4 ;  /* 0x000000081b007c0c */ /* 0x000fe2000e761270 */
[----:B------:R-:W4:Y:S01]  /*69ac0*/  LDCU UR8, c[0x0][0x39c] ;  /* 0x00007380ff0877ac */ /* 0x000f220008000800 */
[C---:B------:R-:W-:Y:S02]  /*69ad0*/  IADD3 R14, P6, PT, R17.reuse, R24, RZ ;  /* 0x00000018110e7210 */ /* 0x040fe40007fde0ff */
[----:B------:R0:W-:Y:S01]  /*69ae0*/  @P1 STG.E.U8 desc[UR42][R12.64], R15 ;  /* 0x0000000f0c001986 */ /* 0x0001e2000c10112a */
[C---:B------:R-:W-:Y:S02]  /*69af0*/  PRMT R18, R10.reuse, 0x7771, RZ ;  /* 0x000077710a127816 */ /* 0x040fe400000000ff */
[----:B------:R-:W-:Y:S02]  /*69b00*/  PRMT R19, R10, 0x7772, RZ ;  /* 0x000077720a137816 */ /* 0x000fe400000000ff */
[----:B0-----:R-:W-:Y:S01]  /*69b10*/  IADD3 R12, P1, PT, R17, R21, RZ ;  /* 0x00000015110c7210 */ /* 0x001fe20007f3e0ff */
[----:B------:R-:W-:-:S04]  /*69b20*/  IMAD.X R15, R16, 0x1, R2, P6 ;  /* 0x00000001100f7824 */ /* 0x000fc800030e0602 */
[----:B------:R-:W-:Y:S01]  /*69b30*/  IMAD.X R13, R16, 0x1, R23, P1 ;  /* 0x00000001100d7824 */ /* 0x000fe200008e0617 */
[----:B------:R-:W-:Y:S01]  /*69b40*/  @P3 STG.E.U8 desc[UR42][R14.64], R18 ;  /* 0x000000120e003986 */ /* 0x000fe2000c10112a */
[----:B--2---:R-:W-:Y:S01]  /*69b50*/  ISETP.LT.AND P5, PT, R26, UR10, !P4 ;  /* 0x0000000a1a007c0c */ /* 0x004fe2000e7a1270 */
[----:B------:R-:W0:-:S12]  /*69b60*/  LDCU UR10, c[0x0][0x398] ;  /* 0x00007300ff0a77ac */ /* 0x000e180008000800 */
[----:B------:R2:W-:Y:S02]  /*69b70*/  @P5 STG.E.U8 desc[UR42][R12.64], R19 ;  /* 0x000000130c005986 */ /* 0x0005e4000c10112a */
[----:B--2---:R-:W-:Y:S02]  /*69b80*/  PRMT R19, R10, 0x7773, RZ ;  /* 0x000077730a137816 */ /* 0x004fe400000000ff */
[----:B------:R-:W2:Y:S01]  /*69b90*/  LDL.LU R10, [R1+0x14] ;  /* 0x00001400010a7983 */ /* 0x000ea20000300800 */
[----:B------:R-:W-:Y:S01]  /*69ba0*/  VIADD R18, R17, UR4 ;  /* 0x0000000411127c36 */ /* 0x000fe20008000000 */
[----:B---3--:R-:W-:Y:S02]  /*69bb0*/  ISETP.LT.AND P4, PT, R28, UR12, !P4 ;  /* 0x0000000c1c007c0c */ /* 0x008fe4000e781270 */
[----:B------:R-:W-:Y:S01]  /*69bc0*/  ISETP.LT.AND P1, PT, R11, UR14, !P2 ;  /* 0x0000000e0b007c0c */ /* 0x000fe2000d721270 */
[----:B------:R-:W-:Y:S01]  /*69bd0*/  VIADD R15, R29, 0xa ;  /* 0x0000000a1d0f7836 */ /* 0x000fe20000000000 */
[----:B------:R-:W-:Y:S01]  /*69be0*/  IADD3 R12, P3, PT, R17, R22, RZ ;  /* 0x00000016110c7210 */ /* 0x000fe20007f7e0ff */
[----:B------:R-:W3:Y:S01]  /*69bf0*/  LDCU UR4, c[0x0][0x3b8] ;  /* 0x00007700ff0477ac */ /* 0x000ee20008000800 */
[----:B------:R-:W-:-:S02]  /*69c00*/  SHF.R.S32.HI R17, RZ, 0x1f, R18 ;  /* 0x0000001fff117819 */ /* 0x000fc40000011412 */
[----:B------:R-:W-:Y:S01]  /*69c10*/  IADD3 R14, P5, PT, R18, R0, RZ ;  /* 0x00000000120e7210 */ /* 0x000fe20007fbe0ff */
[----:B------:R-:W-:Y:S01]  /*69c20*/  IMAD.X R13, R16, 0x1, R20, P3 ;  /* 0x00000001100d7824 */ /* 0x000fe200018e0614 */
[----:B-1----:R-:W-:Y:S01]  /*69c30*/  ISETP.GE.AND P3, PT, R15, UR6, PT ;  /* 0x000000060f007c0c */ /* 0x002fe2000bf66270 */
[----:B------:R-:W1:Y:S01]  /*69c40*/  LDCU UR6, c[0x0][0x398] ;  /* 0x00007300ff0677ac */ /* 0x000e620008000800 */
[----:B------:R-:W-:Y:S01]  /*69c50*/  PRMT R16, R25, 0x7770, RZ ;  /* 0x0000777019107816 */ /* 0x000fe200000000ff */
[----:B------:R-:W-:Y:S01]  /*69c60*/  IMAD.X R15, R17, 0x1, R3, P5 ;  /* 0x00000001110f7824 */ /* 0x000fe200028e0603 */
[----:B------:R3:W-:Y:S01]  /*69c70*/  @P4 STG.E.U8 desc[UR42][R12.64], R19 ;  /* 0x000000130c004986 */ /* 0x0007e2000c10112a */
[----:B0-----:R-:W-:Y:S01]  /*69c80*/  ISETP.LT.AND P5, PT, R27, UR10, !P2 ;  /* 0x0000000a1b007c0c */ /* 0x001fe2000d7a1270 */
[----:B------:R-:W0:Y:S01]  /*69c90*/  LDCU UR10, c[0x0][0x398] ;  /* 0x00007300ff0a77ac */ /* 0x000e220008000800 */
[----:B------:R-:W-:Y:S01]  /*69ca0*/  ISETP.LT.AND P4, PT, R26, UR16, !P2 ;  /* 0x000000101a007c0c */ /* 0x000fe2000d781270 */
[----:B------:R1:W-:Y:S01]  /*69cb0*/  @P1 STG.E.U8 desc[UR42][R14.64], R16 ;  /* 0x000000100e001986 */ /* 0x0003e2000c10112a */
[----:B------:R-:W0:Y:S01]  /*69cc0*/  LDCU UR12, c[0x0][0x398] ;  /* 0x00007300ff0c77ac */ /* 0x000e220008000800 */
[----:B------:R-:W0:Y:S01]  /*69cd0*/  LDCU UR14, c[0x0][0x398] ;  /* 0x00007300ff0e77ac */ /* 0x000e220008000800 */
[----:B---3--:R-:W-:-:S02]  /*69ce0*/  IADD3 R12, P1, PT, R18, R24, RZ ;  /* 0x00000018120c7210 */ /* 0x008fc40007f3e0ff */
[----:B------:R-:W-:Y:S01]  /*69cf0*/  PRMT R19, R25, 0x7772, RZ ;  /* 0x0000777219137816 */ /* 0x000fe200000000ff */
[----:B------:R-:W3:Y:S01]  /*69d00*/  LDCU UR16, c[0x0][0x398] ;  /* 0x00007300ff1077ac */ /* 0x000ee20008000800 */
[----:B-1----:R-:W-:Y:S01]  /*69d10*/  VIADD R15, R29, 0xb ;  /* 0x0000000b1d0f7836 */ /* 0x002fe20000000000 */
[----:B------:R-:W-:Y:S01]  /*69d20*/  IADD3 R14, P6, PT, R18, R21, RZ ;  /* 0x00000015120e7210 */ /* 0x000fe20007fde0ff */
[----:B------:R-:W-:Y:S01]  /*69d30*/  IMAD.X R13, R17, 0x1, R2, P1 ;  /* 0x00000001110d7824 */ /* 0x000fe200008e0602 */
[----:B------:R-:W-:Y:S02]  /*69d40*/  PRMT R16, R25, 0x7771, RZ ;  /* 0x0000777119107816 */ /* 0x000fe400000000ff */
[----:B----4-:R-:W-:Y:S01]  /*69d50*/  ISETP.GE.AND P1, PT, R15, UR8, PT ;  /* 0x000000080f007c0c */ /* 0x010fe2000bf26270 */
[----:B------:R-:W-:Y:S01]  /*69d60*/  IMAD.X R15, R17, 0x1, R23, P6 ;  /* 0x00000001110f7824 */ /* 0x000fe200030e0617 */
[----:B------:R-:W-:Y:S01]  /*69d70*/  ISETP.LT.AND P2, PT, R28, UR6, !P2 ;  /* 0x000000061c007c0c */ /* 0x000fe2000d741270 */
[----:B------:R-:W-:Y:S01]  /*69d80*/  @P5 STG.E.U8 desc[UR42][R12.64], R16 ;  /* 0x000000100c005986 */ /* 0x000fe2000c10112a */
[----:B------:R-:W1:Y:S03]  /*69d90*/  LDCU UR8, c[0x0][0x39c] ;  /* 0x00007380ff0877ac */ /* 0x000e660008000800 */
[----:B------:R4:W-:Y:S01]  /*69da0*/  @P4 STG.E.U8 desc[UR42][R14.64], R19 ;  /* 0x000000130e004986 */ /* 0x0009e2000c10112a */
[----:B0-----:R-:W-:Y:S01]  /*69db0*/  ISETP.LT.AND P6, PT, R11, UR10, !P3 ;  /* 0x0000000a0b007c0c */ /* 0x001fe2000dfc1270 */
[----:B------:R-:W0:Y:S01]  /*69dc0*/  LDCU UR6, c[0x0][0x3b8] ;  /* 0x00007700ff0677ac */ /* 0x000e220008000800 */
[----:B------:R-:W-:Y:S01]  /*69dd0*/  ISETP.LT.AND P5, PT, R27, UR12, !P3 ;  /* 0x0000000c1b007c0c */ /* 0x000fe2000dfa1270 */
[----:B------:R-:W0:Y:S01]  /*69de0*/  LDCU UR10, c[0x0][0x398] ;  /* 0x00007300ff0a77ac */ /* 0x000e220008000800 */
[----:B----4-:R-:W-:Y:S01]  /*69df0*/  PRMT R15, R25, 0x7773, RZ ;  /* 0x00007773190f7816 */ /* 0x010fe200000000ff */
[----:B------:R-:W4:Y:S01]  /*69e00*/  LDCU UR12, c[0x0][0x398] ;  /* 0x00007300ff0c77ac */ /* 0x000f220008000800 */
[----:B------:R-:W3:Y:S01]  /*69e10*/  LDL.LU R25, [R1+0x24] ;  /* 0x0000240001197983 */ /* 0x000ee20000300800 */
[C---:B------:R-:W-:Y:S01]  /*69e20*/  IADD3 R12, P4, PT, R18.reuse, R22, RZ ;  /* 0x00000016120c7210 */ /* 0x040fe20007f9e0ff */
[----:B------:R-:W-:Y:S01]  /*69e30*/  VIADD R18, R18, UR4 ;  /* 0x0000000412127c36 */ /* 0x000fe20008000000 */
[----:B------:R-:W0:Y:S03]  /*69e40*/  LDCU UR4, c[0x0][0x398] ;  /* 0x00007300ff0477ac */ /* 0x000e260008000800 */
[----:B------:R-:W-:Y:S01]  /*69e50*/  IMAD.X R13, R17, 0x1, R20, P4 ;  /* 0x00000001110d7824 */ /* 0x000fe200020e0614 */
[----:B------:R-:W-:-:S02]  /*69e60*/  SHF.R.S32.HI R16, RZ, 0x1f, R18 ;  /* 0x0000001fff107819 */ /* 0x000fc40000011412 */
[----:B------:R-:W-:Y:S02]  /*69e70*/  IADD3 R14, P4, PT, R18, R0, RZ ;  /* 0x00000000120e7210 */ /* 0x000fe40007f9e0ff */
[----:B------:R0:W-:Y:S01]  /*69e80*/  @P2 STG.E.U8 desc[UR42][R12.64], R15 ;  /* 0x0000000f0c002986 */ /* 0x0001e2000c10112a */
[----:B------:R-:W-:Y:S02]  /*69e90*/  VIADD R17, R29, 0xc ;  /* 0x0000000c1d117836 */ /* 0x000fe40000000000 */
[----:B0-----:R-:W-:Y:S01]  /*69ea0*/  IMAD.X R15, R16, 0x1, R3, P4 ;  /* 0x00000001100f7824 */ /* 0x001fe200020e0603 */
[----:B------:R-:W-:Y:S02]  /*69eb0*/  IADD3 R12, P2, PT, R18, R24, RZ ;  /* 0x00000018120c7210 */ /* 0x000fe40007f5e0ff */
[----:B--2---:R-:W-:-:S05]  /*69ec0*/  PRMT R13, R10, 0x7770, RZ ;  /* 0x000077700a0d7816 */ /* 0x004fca00000000ff */
[----:B------:R0:W-:Y:S01]  /*69ed0*/  @P6 STG.E.U8 desc[UR42][R14.64], R13 ;  /* 0x0000000d0e006986 */ /* 0x0001e2000c10112a */
[----:B------:R-:W-:Y:S01]  /*69ee0*/  PRMT R19, R10, 0x7772, RZ ;  /* 0x000077720a137816 */ /* 0x000fe200000000ff */
[----:B0-----:R-:W-:Y:S01]  /*69ef0*/  IMAD.X R13, R16, 0x1, R2, P2 ;  /* 0x00000001100d7824 */ /* 0x001fe200010e0602 */
[----:B-1----:R-:W-:Y:S01]  /*69f00*/  ISETP.GE.AND P2, PT, R17, UR8, PT ;  /* 0x0000000811007c0c */ /* 0x002fe2000bf46270 */
[----:B------:R-:W0:Y:S01]  /*69f10*/  LDCU UR8, c[0x0][0x398] ;  /* 0x00007300ff0877ac */ /* 0x000e220008000800 */
[----:B------:R-:W-:-:S05]  /*69f20*/  PRMT R17, R10, 0x7771, RZ ;  /* 0x000077710a117816 */ /* 0x000fca00000000ff */
[----:B------:R1:W-:Y:S02]  /*69f30*/  @P5 STG.E.U8 desc[UR42][R12.64], R17 ;  /* 0x000000110c005986 */ /* 0x0003e4000c10112a */
[----:B-1----:R-:W-:Y:S02]  /*69f40*/  PRMT R13, R10, 0x7773, RZ ;  /* 0x000077730a0d7816 */ /* 0x002fe400000000ff */
[----:B------:R-:W2:Y:S01]  /*69f50*/  LDL.LU R10, [R1+0x18] ;  /* 0x00001800010a7983 */ /* 0x000ea20000300800 */
[----:B------:R-:W-:Y:S01]  /*69f60*/  ISETP.LT.AND P4, PT, R26, UR14, !P3 ;  /* 0x0000000e1a007c0c */ /* 0x000fe2000df81270 */
[----:B------:R-:W1:Y:S01]  /*69f70*/  LDCU UR14, c[0x0][0x398] ;  /* 0x00007300ff0e77ac */ /* 0x000e620008000800 */
[----:B------:R-:W-:Y:S02]  /*69f80*/  IADD3 R14, P6, PT, R18, R21, RZ ;  /* 0x00000015120e7210 */ /* 0x000fe40007fde0ff */
[----:B------:R-:W-:Y:S01]  /*69f90*/  ISETP.LT.AND P3, PT, R28, UR4, !P3 ;  /* 0x000000041c007c0c */ /* 0x000fe2000df61270 */
[----:B------:R-:W0:Y:S02]  /*69fa0*/  LDCU UR4, c[0x0][0x3b8] ;  /* 0x00007700ff0477ac */ /* 0x000e240008000800 */
[----:B------:R-:W-:-:S06]  /*69fb0*/  IMAD.X R15, R16, 0x1, R23, P6 ;  /* 0x00000001100f7824 */ /* 0x000fcc00030e0617 */
[----:B------:R0:W-:Y:S01]  /*69fc0*/  @P4 STG.E.U8 desc[UR42][R14.64], R19 ;  /* 0x000000130e004986 */ /* 0x0001e2000c10112a */
[----:B------:R-:W-:Y:S01]  /*69fd0*/  ISETP.LT.AND P4, PT, R11, UR10, !P1 ;  /* 0x0000000a0b007c0c */ /* 0x000fe2000cf81270 */
[----:B------:R-:W1:Y:S01]  /*69fe0*/  LDCU UR10, c[0x0][0x398] ;  /* 0x00007300ff0a77ac */ /* 0x000e620008000800 */
[C---:B0-----:R-:W-:Y:S01]  /*69ff0*/  IADD3 R14, P5, PT, R18.reuse, R22, RZ ;  /* 0x00000016120e7210 */ /* 0x041fe20007fbe0ff */
[----:B------:R-:W-:Y:S01]  /*6a000*/  VIADD R18, R18, UR6 ;  /* 0x0000000612127c36 */ /* 0x000fe20008000000 */
[----:B---3--:R-:W-:Y:S01]  /*6a010*/  PRMT R17, R25, 0x7771, RZ ;  /* 0x0000777119117816 */ /* 0x008fe200000000ff */
[----:B------:R-:W0:Y:S02]  /*6a020*/  LDCU UR6, c[0x0][0x3b8] ;  /* 0x00007700ff0677ac */ /* 0x000e240008000800 */
[----:B------:R-:W-:Y:S01]  /*6a030*/  IMAD.X R15, R16, 0x1, R20, P5 ;  /* 0x00000001100f7824 */ /* 0x000fe200028e0614 */
[----:B------:R-:W-:Y:S02]  /*6a040*/  SHF.R.S32.HI R16, RZ, 0x1f, R18 ;  /* 0x0000001fff107819 */ /* 0x000fe40000011412 */
[----:B------:R-:W-:-:S02]  /*6a050*/  IADD3 R12, P5, PT, R18, R0, RZ ;  /* 0x00000000120c7210 */ /* 0x000fc40007fbe0ff */
[----:B------:R3:W-:Y:S01]  /*6a060*/  @P3 STG.E.U8 desc[UR42][R14.64], R13 ;  /* 0x0000000d0e003986 */ /* 0x0007e2000c10112a */
[----:B------:R-:W-:Y:S01]  /*6a070*/  ISETP.LT.AND P3, PT, R27, UR8, !P1 ;  /* 0x000000081b007c0c */ /* 0x000fe2000cf61270 */
[----:B------:R-:W0:Y:S01]  /*6a080*/  LDCU UR8, c[0x0][0x39c] ;  /* 0x00007380ff0877ac */ /* 0x000e220008000800 */
[----:B---3--:R-:W-:Y:S01]  /*6a090*/  IMAD.X R13, R16, 0x1, R3, P5 ;  /* 0x00000001100d7824 */ /* 0x008fe200028e0603 */
[C---:B------:R-:W-:Y:S02]  /*6a0a0*/  PRMT R15, R25.reuse, 0x7770, RZ ;  /* 0x00007770190f7816 */ /* 0x040fe400000000ff */
[----:B----4-:R-:W-:Y:S01]  /*6a0b0*/  ISETP.LT.AND P5, PT, R26, UR12, !P1 ;  /* 0x0000000c1a007c0c */ /* 0x010fe2000cfa1270 */
[----:B------:R-:W3:Y:S01]  /*6a0c0*/  LDCU UR12, c[0x0][0x398] ;  /* 0x00007300ff0c77ac */ /* 0x000ee20008000800 */
[----:B------:R-:W-:Y:S01]  /*6a0d0*/  IADD3 R14, P6, PT, R18, R24, RZ ;  /* 0x00000018120e7210 */ /* 0x000fe20007fde0ff */
[----:B------:R4:W-:Y:S01]  /*6a0e0*/  @P4 STG.E.U8 desc[UR42][R12.64], R15 ;  /* 0x0000000f0c004986 */ /* 0x0009e2000c10112a */
[----:B------:R-:W-:-:S02]  /*6a0f0*/  PRMT R19, R25, 0x7772, RZ ;  /* 0x0000777219137816 */ /* 0x000fc400000000ff */
[----:B----4-:R-:W-:Y:S01]  /*6a100*/  IADD3 R12, P4, PT, R18, R21, RZ ;  /* 0x00000015120c7210 */ /* 0x010fe20007f9e0ff */
[----:B------:R-:W-:-:S04]  /*6a110*/  IMAD.X R15, R16, 0x1, R2, P6 ;  /* 0x00000001100f7824 */ /* 0x000fc800030e0602 */
[----:B------:R-:W-:Y:S01]  /*6a120*/  IMAD.X R13, R16, 0x1, R23, P4 ;  /* 0x00000001100d7824 */ /* 0x000fe200020e0617 */
[----:B------:R-:W-:Y:S04]  /*6a130*/  @P3 STG.E.U8 desc[UR42][R14.64], R17 ;  /* 0x000000110e003986 */ /* 0x000fe8000c10112a */
[----:B------:R4:W-:Y:S01]  /*6a140*/  @P5 STG.E.U8 desc[UR42][R12.64], R19 ;  /* 0x000000130c005986 */ /* 0x0009e2000c10112a */
[----:B-1----:R-:W-:Y:S01]  /*6a150*/  ISETP.LT.AND P1, PT, R28, UR10, !P1 ;  /* 0x0000000a1c007c0c */ /* 0x002fe2000cf21270 */
[----:B------:R-:W1:Y:S01]  /*6a160*/  LDCU UR10, c[0x0][0x39c] ;  /* 0x00007380ff0a77ac */ /* 0x000e620008000800 */
[----:B------:R-:W-:Y:S01]  /*6a170*/  ISETP.LT.AND P4, PT, R11, UR14, !P2 ;  /* 0x0000000e0b007c0c */ /* 0x000fe2000d781270 */
[----:B------:R-:W0:Y:S01]  /*6a180*/  LDCU UR14, c[0x0][0x398] ;  /* 0x00007300ff0e77ac */ /* 0x000e220008000800 */
[C---:B----4-:R-:W-:Y:S01]  /*6a190*/  IADD3 R12, P3, PT, R18.reuse, R22, RZ ;  /* 0x00000016120c7210 */ /* 0x050fe20007f7e0ff */
[----:B------:R-:W-:Y:S01]  /*6a1a0*/  VIADD R17, R18, UR4 ;  /* 0x0000000412117c36 */ /* 0x000fe20008000000 */
[----:B------:R-:W4:Y:S03]  /*6a1b0*/  LDCU UR4, c[0x0][0x398] ;  /* 0x00007300ff0477ac */ /* 0x000f260008000800 */
[----:B------:R-:W-:Y:S01]  /*6a1c0*/  IMAD.X R13, R16, 0x1, R20, P3 ;  /* 0x00000001100d7824 */ /* 0x000fe200018e0614 */
[----:B------:R-:W-:-:S02]  /*6a1d0*/  PRMT R16, R25, 0x7773, RZ ;  /* 0x0000777319107816 */ /* 0x000fc400000000ff */
[----:B------:R-:W4:Y:S01]  /*6a1e0*/  LDL.LU R25, [R1+0x28] ;  /* 0x0000280001197983 */ /* 0x000f220000300800 */
[----:B------:R-:W-:Y:S01]  /*6a1f0*/  VIADD R15, R29, 0xd ;  /* 0x0000000d1d0f7836 */ /* 0x000fe20000000000 */
[----:B------:R-:W-:Y:S02]  /*6a200*/  SHF.R.S32.HI R18, RZ, 0x1f, R17 ;  /* 0x0000001fff127819 */ /* 0x000fe40000011411 */
[----:B------:R-:W-:Y:S02]  /*6a210*/  IADD3 R14, P5, PT, R17, R0, RZ ;  /* 0x00000000110e7210 */ /* 0x000fe40007fbe0ff */
[----:B0-----:R-:W-:Y:S01]  /*6a220*/  ISETP.GE.AND P3, PT, R15, UR8, PT ;  /* 0x000000080f007c0c */ /* 0x001fe2000bf66270 */
[----:B------:R0:W-:Y:S01]  /*6a230*/  @P1 STG.E.U8 desc[UR42][R12.64], R16 ;  /* 0x000000100c001986 */ /* 0x0001e2000c10112a */
[----:B------:R-:W2:Y:S01]  /*6a240*/  LDCU UR8, c[0x0][0x39c] ;  /* 0x00007380ff0877ac */ /* 0x000ea20008000800 */
[----:B------:R-:W-:Y:S01]  /*6a250*/  IMAD.X R15, R18, 0x1, R3, P5 ;  /* 0x00000001120f7824 */ /* 0x000fe200028e0603 */
[----:B------:R-:W-:Y:S01]  /*6a260*/  ISETP.LT.AND P5, PT, R27, UR16, !P2 ;  /* 0x000000101b007c0c */ /* 0x000fe2000d7a1270 */
[----:B------:R-:W2:Y:S01]  /*6a270*/  LDCU UR16, c[0x0][0x398] ;  /* 0x00007300ff1077ac */ /* 0x000ea20008000800 */
[----:B0-----:R-:W-:-:S05]  /*6a280*/  VIADD R12, R29, 0xe ;  /* 0x0000000e1d0c7836 */ /* 0x001fca0000000000 */
[----:B-1----:R-:W-:Y:S01]  /*6a290*/  ISETP.GE.AND P1, PT, R12, UR10, PT ;  /* 0x0000000a0c007c0c */ /* 0x002fe2000bf26270 */
[----:B------:R-:W0:Y:S01]  /*6a2a0*/  LDCU UR10, c[0x0][0x398] ;  /* 0x00007300ff0a77ac */ /* 0x000e220008000800 */
[----:B--2---:R-:W-:-:S05]  /*6a2b0*/  PRMT R19, R10, 0x7770, RZ ;  /* 0x000077700a137816 */ /* 0x004fca00000000ff */
[----:B------:R1:W-:Y:S01]  /*6a2c0*/  @P4 STG.E.U8 desc[UR42][R14.64], R19 ;  /* 0x000000130e004986 */ /* 0x0003e2000c10112a */
[----:B---3--:R-:W-:Y:S01]  /*6a2d0*/  ISETP.LT.AND P4, PT, R26, UR12, !P2 ;  /* 0x0000000c1a007c0c */ /* 0x008fe2000d781270 */
[----:B------:R-:W2:Y:S01]  /*6a2e0*/  LDCU UR12, c[0x0][0x398] ;  /* 0x00007300ff0c77ac */ /* 0x000ea20008000800 */
[----:B-1----:R-:W-:-:S05]  /*6a2f0*/  IADD3 R14, P6, PT, R17, R24, RZ ;  /* 0x00000018110e7210 */ /* 0x002fca0007fde0ff */
[----:B------:R-:W-:Y:S01]  /*6a300*/  IMAD.X R15, R18, 0x1, R2, P6 ;  /* 0x00000001120f7824 */ /* 0x000fe200030e0602 */
[----:B------:R-:W-:Y:S02]  /*6a310*/  IADD3 R12, P6, PT, R17, R21, RZ ;  /* 0x00000015110c7210 */ /* 0x000fe40007fde0ff */
[C---:B------:R-:W-:Y:S02]  /*6a320*/  PRMT R19, R10.reuse, 0x7771, RZ ;  /* 0x000077710a137816 */ /* 0x040fe400000000ff */
[----:B------:R-:W-:Y:S01]  /*6a330*/  PRMT R16, R10, 0x7772, RZ ;  /* 0x000077720a107816 */ /* 0x000fe200000000ff */
[----:B------:R-:W-:Y:S02]  /*6a340*/  IMAD.X R13, R18, 0x1, R23, P6 ;  /* 0x00000001120d7824 */ /* 0x000fe400030e0617 */
[----:B------:R-:W-:Y:S04]  /*6a350*/  @P5 STG.E.U8 desc[UR42][R14.64], R19 ;  /* 0x000000130e005986 */ /* 0x000fe8000c10112a */
[----:B------:R1:W-:Y:S02]  /*6a360*/  @P4 STG.E.U8 desc[UR42][R12.64], R16 ;  /* 0x000000100c004986 */ /* 0x0003e4000c10112a */
[----:B-1----:R-:W-:-:S02]  /*6a370*/  PRMT R12, R10, 0x7773, RZ ;  /* 0x000077730a0c7816 */ /* 0x002fc400000000ff */
[----:B------:R-:W3:Y:S01]  /*6a380*/  LDL.LU R10, [R1+0x1c] ;  /* 0x00001c00010a7983 */ /* 0x000ee20000300800 */
[----:B----4-:R-:W-:Y:S01]  /*6a390*/  ISETP.LT.AND P2, PT, R28, UR4, !P2 ;  /* 0x000000041c007c0c */ /* 0x010fe2000d741270 */
[----:B------:R-:W1:Y:S01]  /*6a3a0*/  LDCU UR4, c[0x0][0x3b8] ;  /* 0x00007700ff0477ac */ /* 0x000e620008000800 */
[C---:B------:R-:W-:Y:S01]  /*6a3b0*/  IADD3 R14, P5, PT, R17.reuse, R22, RZ ;  /* 0x00000016110e7210 */ /* 0x040fe20007fbe0ff */
[----:B------:R-:W-:Y:S01]  /*6a3c0*/  VIADD R17, R17, UR6 ;  /* 0x0000000611117c36 */ /* 0x000fe20008000000 */
[----:B------:R-:W4:Y:S03]  /*6a3d0*/  LDCU UR6, c[0x0][0x3b8] ;  /* 0x00007700ff0677ac */ /* 0x000f260008000800 */
[----:B------:R-:W-:Y:S01]  /*6a3e0*/  IMAD.X R15, R18, 0x1, R20, P5 ;  /* 0x00000001120f7824 */ /* 0x000fe200028e0614 */
[----:B------:R-:W-:Y:S01]  /*6a3f0*/  ISETP.LT.AND P5, PT, R11, UR14, !P3 ;  /* 0x0000000e0b007c0c */ /* 0x000fe2000dfa1270 */
[----:B------:R-:W0:Y:S01]  /*6a400*/  LDCU UR14, c[0x0][0x398] ;  /* 0x00007300ff0e77ac */ /* 0x000e220008000800 */
[----:B------:R-:W-:-:S03]  /*6a410*/  SHF.R.S32.HI R16, RZ, 0x1f, R17 ;  /* 0x0000001fff107819 */ /* 0x000fc60000011411 */
[----:B------:R1:W-:Y:S01]  /*6a420*/  @P2 STG.E.U8 desc[UR42][R14.64], R12 ;  /* 0x0000000c0e002986 */ /* 0x0003e2000c10112a */
[----:B------:R-:W-:Y:S01]  /*6a430*/  ISETP.LT.AND P2, PT, R27, UR16, !P3 ;  /* 0x000000101b007c0c */ /* 0x000fe2000df41270 */
[----:B------:R-:W0:Y:S01]  /*6a440*/  LDCU UR16, c[0x0][0x398] ;  /* 0x00007300ff1077ac */ /* 0x000e220008000800 */
[----:B-1----:R-:W-:Y:S01]  /*6a450*/  IADD3 R14, P4, PT, R17, R0, RZ ;  /* 0x00000000110e7210 */ /* 0x002fe20007f9e0ff */
[----:B------:R-:W-:-:S04]  /*6a460*/  VIADD R12, R29, 0xf ;  /* 0x0000000f1d0c7836 */ /* 0x000fc80000000000 */
[----:B------:R-:W-:Y:S01]  /*6a470*/  IMAD.X R15, R16, 0x1, R3, P4 ;  /* 0x00000001100f7824 */ /* 0x000fe200020e0603 */
[----:B------:R-:W-:Y:S01]  /*6a480*/  ISETP.GE.AND P4, PT, R12, UR8, PT ;  /* 0x000000080c007c0c */ /* 0x000fe2000bf86270 */
[----:B------:R-:W1:Y:S01]  /*6a490*/  LDCU UR8, c[0x0][0x39c] ;  /* 0x00007380ff0877ac */ /* 0x000e620008000800 */
[----:B------:R-:W-:Y:S02]  /*6a4a0*/  IADD3 R12, P6, PT, R17, R24, RZ ;  /* 0x00000018110c7210 */ /* 0x000fe40007fde0ff */
[----:B------:R-:W-:-:S05]  /*6a4b0*/  PRMT R13, R25, 0x7770, RZ ;  /* 0x00007770190d7816 */ /* 0x000fca00000000ff */
[----:B------:R1:W-:Y:S01]  /*6a4c0*/  @P5 STG.E.U8 desc[UR42][R14.64], R13 ;  /* 0x0000000d0e005986 */ /* 0x0003e2000c10112a */
[----:B0-----:R-:W-:Y:S01]  /*6a4d0*/  ISETP.LT.AND P5, PT, R26, UR10, !P3 ;  /* 0x0000000a1a007c0c */ /* 0x001fe2000dfa1270 */
[----:B------:R-:W0:Y:S01]  /*6a4e0*/  LDCU UR10, c[0x0][0x398] ;  /* 0x00007300ff0a77ac */ /* 0x000e220008000800 */
[----:B--2---:R-:W-:Y:S02]  /*6a4f0*/  ISETP.LT.AND P3, PT, R28, UR12, !P3 ;  /* 0x0000000c1c007c0c */ /* 0x004fe4000df61270 */
[C---:B------:R-:W-:Y:S01]  /*6a500*/  PRMT R18, R25.reuse, 0x7772, RZ ;  /* 0x0000777219127816 */ /* 0x040fe200000000ff */
[----:B------:R-:W2:Y:S01]  /*6a510*/  LDCU UR12, c[0x0][0x398] ;  /* 0x00007300ff0c77ac */ /* 0x000ea20008000800 */
[----:B-1----:R-:W-:Y:S01]  /*6a520*/  IMAD.X R13, R16, 0x1, R2, P6 ;  /* 0x00000001100d7824 */ /* 0x002fe200030e0602 */
[----:B------:R-:W-:Y:S02]  /*6a530*/  PRMT R15, R25, 0x7771, RZ ;  /* 0x00007771190f7816 */ /* 0x000fe400000000ff */
[----:B------:R-:W-:-:S03]  /*6a540*/  IADD3 R14, P6, PT, R17, R21, RZ ;  /* 0x00000015110e7210 */ /* 0x000fc60007fde0ff */
[----:B------:R1:W-:Y:S02]  /*6a550*/  @P2 STG.E.U8 desc[UR42][R12.64], R15 ;  /* 0x0000000f0c002986 */ /* 0x0003e4000c10112a */
[----:B-1----:R-:W-:Y:S01]  /*6a560*/  IADD3 R12, P2, PT, R17, R22, RZ ;  /* 0x00000016110c7210 */ /* 0x002fe20007f5e0ff */
[----:B------:R-:W-:-:S04]  /*6a570*/  IMAD.X R15, R16, 0x1, R23, P6 ;  /* 0x00000001100f7824 */ /* 0x000fc800030e0617 */
[----:B------:R-:W-:Y:S01]  /*6a580*/  IMAD.X R13, R16, 0x1, R20, P2 ;  /* 0x00000001100d7824 */ /* 0x000fe200010e0614 */
[----:B------:R-:W-:Y:S01]  /*6a590*/  PRMT R16, R25, 0x7773, RZ ;  /* 0x0000777319107816 */ /* 0x000fe200000000ff */
[----:B------:R-:W-:Y:S04]  /*6a5a0*/  @P5 STG.E.U8 desc[UR42][R14.64], R18 ;  /* 0x000000120e005986 */ /* 0x000fe8000c10112a */
[----:B------:R1:W-:Y:S01]  /*6a5b0*/  @P3 STG.E.U8 desc[UR42][R12.64], R16 ;  /* 0x000000100c003986 */ /* 0x0003e2000c10112a */
[----:B------:R-:W-:Y:S01]  /*6a5c0*/  ISETP.LT.AND P3, PT, R11, UR14, !P1 ;  /* 0x0000000e0b007c0c */ /* 0x000fe2000cf61270 */
[----:B------:R-:W0:Y:S01]  /*6a5d0*/  LDCU UR14, c[0x0][0x398] ;  /* 0x00007300ff0e77ac */ /* 0x000e220008000800 */
[----:B-1----:R-:W-:Y:S01]  /*6a5e0*/  VIADD R16, R17, UR4 ;  /* 0x0000000411107c36 */ /* 0x002fe20008000000 */
[----:B------:R-:W-:Y:S01]  /*6a5f0*/  ISETP.LT.AND P2, PT, R27, UR16, !P1 ;  /* 0x000000101b007c0c */ /* 0x000fe2000cf41270 */
[----:B------:R-:W1:Y:S03]  /*6a600*/  LDCU UR4, c[0x0][0x39c] ;  /* 0x00007380ff0477ac */ /* 0x000e660008000800 */
[----:B------:R-:W-:Y:S01]  /*6a610*/  SHF.R.S32.HI R17, RZ, 0x1f, R16 ;  /* 0x0000001fff117819 */ /* 0x000fe20000011410 */
[----:B------:R-:W-:Y:S01]  /*6a620*/  VIADD R19, R29, 0x10 ;  /* 0x000000101d137836 */ /* 0x000fe20000000000 */
[C---:B------:R-:W-:Y:S01]  /*6a630*/  IADD3 R14, P6, PT, R16.reuse, R0, RZ ;  /* 0x00000000100e7210 */ /* 0x040fe20007fde0ff */
[----:B------:R-:W1:Y:S04]  /*6a640*/  LDCU UR16, c[0x0][0x398] ;  /* 0x00007300ff1077ac */ /* 0x000e680008000800 */
[----:B------:R-:W-:Y:S01]  /*6a650*/  IMAD.X R15, R17, 0x1, R3, P6 ;  /* 0x00000001110f7824 */ /* 0x000fe200030e0603 */
[----:B------:R-:W-:-:S02]  /*6a660*/  IADD3 R12, P5, PT, R16, R24, RZ ;  /* 0x00000018100c7210 */ /* 0x000fc40007fbe0ff */
[----:B0-----:R-:W-:Y:S01]  /*6a670*/  ISETP.LT.AND P6, PT, R26, UR10, !P1 ;  /* 0x0000000a1a007c0c */ /* 0x001fe2000cfc1270 */
[----:B------:R-:W0:Y:S02]  /*6a680*/  LDCU UR10, c[0x0][0x398] ;  /* 0x00007300ff0a77ac */ /* 0x000e240008000800 */
[----:B------:R-:W-:Y:S01]  /*6a690*/  IMAD.X R13, R17, 0x1, R2, P5 ;  /* 0x00000001110d7824 */ /* 0x000fe200028e0602 */
[----:B---3--:R-:W-:-:S05]  /*6a6a0*/  PRMT R25, R10, 0x7770, RZ ;  /* 0x000077700a197816 */ /* 0x008fca00000000ff */
[----:B------:R3:W-:Y:S04]  /*6a6b0*/  @P3 STG.E.U8 desc[UR42][R14.64], R25 ;  /* 0x000000190e003986 */ /* 0x0007e8000c10112a */
[----:B---3--:R-:W3:Y:S01]  /*6a6c0*/  LDL.LU R25, [R1+0x2c] ;  /* 0x00002c0001197983 */ /* 0x008ee20000300800 */
[----:B------:R-:W-:Y:S02]  /*6a6d0*/  PRMT R18, R10, 0x7771, RZ ;  /* 0x000077710a127816 */ /* 0x000fe400000000ff */
[----:B------:R-:W-:-:S03]  /*6a6e0*/  IADD3 R14, P5, PT, R16, R21, RZ ;  /* 0x00000015100e7210 */ /* 0x000fc60007fbe0ff */
[----:B------:R0:W-:Y:S02]  /*6a6f0*/  @P2 STG.E.U8 desc[UR42][R12.64], R18 ;  /* 0x000000120c002986 */ /* 0x0001e4000c10112a */
[----:B------:R-:W-:Y:S01]  /*6a700*/  IMAD.X R15, R17, 0x1, R23, P5 ;  /* 0x00000001110f7824 */ /* 0x000fe200028e0617 */
[----:B0-----:R-:W-:-:S05]  /*6a710*/  PRMT R13, R10, 0x7772, RZ ;  /* 0x000077720a0d7816 */ /* 0x001fca00000000ff */
[----:B------:R0:W-:Y:S02]  /*6a720*/  @P6 STG.E.U8 desc[UR42][R14.64], R13 ;  /* 0x0000000d0e006986 */ /* 0x0001e4000c10112a */
[----:B0-----:R-:W-:Y:S02]  /*6a730*/  PRMT R15, R10, 0x7773, RZ ;  /* 0x000077730a0f7816 */ /* 0x001fe400000000ff */
[----:B------:R-:W3:Y:S01]  /*6a740*/  LDL.LU R10, [R1+0x30] ;  /* 0x00003000010a7983 */ /* 0x000ee20000300800 */
[----:B------:R-:W-:Y:S01]  /*6a750*/  ISETP.GE.AND P3, PT, R19, UR8, PT ;  /* 0x0000000813007c0c */ /* 0x000fe2000bf66270 */
[----:B------:R-:W0:Y:S01]  /*6a760*/  LDCU UR8, c[0x0][0x398] ;  /* 0x00007300ff0877ac */ /* 0x000e220008000800 */
[----:B------:R-:W-:Y:S01]  /*6a770*/  VIADD R12, R29, 0x11 ;  /* 0x000000111d0c7836 */ /* 0x000fe20000000000 */
[----:B--2---:R-:W-:-:S04]  /*6a780*/  ISETP.LT.AND P5, PT, R28, UR12, !P1 ;  /* 0x0000000c1c007c0c */ /* 0x004fc8000cfa1270 */
[----:B-1----:R-:W-:Y:S01]  /*6a790*/  ISETP.GE.AND P2, PT, R12, UR4, PT ;  /* 0x000000040c007c0c */ /* 0x002fe2000bf46270 */
[----:B------:R-:W1:Y:S01]  /*6a7a0*/  LDCU UR12, c[0x0][0x398] ;  /* 0x00007300ff0c77ac */ /* 0x000e620008000800 */
[C---:B------:R-:W-:Y:S01]  /*6a7b0*/  IADD3 R12, P6, PT, R16.reuse, R22, RZ ;  /* 0x00000016100c7210 */ /* 0x040fe20007fde0ff */
[----:B----4-:R-:W-:Y:S01]  /*6a7c0*/  VIADD R16, R16, UR6 ;  /* 0x0000000610107c36 */ /* 0x010fe20008000000 */
[----:B------:R-:W-:Y:S01]  /*6a7d0*/  ISETP.LT.AND P1, PT, R11, UR14, !P4 ;  /* 0x0000000e0b007c0c */ /* 0x000fe2000e721270 */
[----:B------:R-:W2:Y:S02]  /*6a7e0*/  LDCU UR4, c[0x0][0x3b8] ;  /* 0x00007700ff0477ac */ /* 0x000ea40008000800 */
[----:B------:R-:W-:Y:S01]  /*6a7f0*/  IMAD.X R13, R17, 0x1, R20, P6 ;  /* 0x00000001110d7824 */ /* 0x000fe200030e0614 */
[----:B------:R-:W-:Y:S01]  /*6a800*/  SHF.R.S32.HI R17, RZ, 0x1f, R16 ;  /* 0x0000001fff117819 */ /* 0x000fe20000011410 */
[----:B------:R-:W4:Y:S01]  /*6a810*/  LDCU UR6, c[0x0][0x398] ;  /* 0x00007300ff0677ac */ /* 0x000f220008000800 */
[----:B------:R-:W-:-:S02]  /*6a820*/  IADD3 R14, P6, PT, R16, R0, RZ ;  /* 0x00000000100e7210 */ /* 0x000fc40007fde0ff */
[----:B------:R1:W-:Y:S01]  /*6a830*/  @P5 STG.E.U8 desc[UR42][R12.64], R15 ;  /* 0x0000000f0c005986 */ /* 0x0003e2000c10112a */
[----:B0-----:R-:W-:Y:S01]  /*6a840*/  ISETP.LT.AND P5, PT, R27, UR8, !P4 ;  /* 0x000000081b007c0c */ /* 0x001fe2000e7a1270 */
[----:B------:R-:W0:Y:S01]  /*6a850*/  LDCU UR8, c[0x0][0x398] ;  /* 0x00007300ff0877ac */ /* 0x000e220008000800 */
[----:B------:R-:W0:Y:S01]  /*6a860*/  LDCU UR14, c[0x0][0x398] ;  /* 0x00007300ff0e77ac */ /* 0x000e220008000800 */
[----:B-1----:R-:W-:Y:S01]  /*6a870*/  IMAD.X R15, R17, 0x1, R3, P6 ;  /* 0x00000001110f7824 */ /* 0x002fe200030e0603 */
[----:B------:R-:W-:Y:S02]  /*6a880*/  IADD3 R12, P6, PT, R16, R24, RZ ;  /* 0x00000018100c7210 */ /* 0x000fe40007fde0ff */
[C---:B---3--:R-:W-:Y:S02]  /*6a890*/  PRMT R13, R25.reuse, 0x7770, RZ ;  /* 0x00007770190d7816 */ /* 0x048fe400000000ff */
[C---:B------:R-:W-:Y:S02]  /*6a8a0*/  PRMT R18, R25.reuse, 0x7773, RZ ;  /* 0x0000777319127816 */ /* 0x040fe400000000ff */
[C---:B------:R-:W-:Y:S01]  /*6a8b0*/  PRMT R19, R25.reuse, 0x7772, RZ ;  /* 0x0000777219137816 */ /* 0x040fe200000000ff */
[----:B------:R1:W-:Y:S01]  /*6a8c0*/  @P1 STG.E.U8 desc[UR42][R14.64], R13 ;  /* 0x0000000d0e001986 */ /* 0x0003e2000c10112a */
[----:B------:R-:W-:-:S02]  /*6a8d0*/  PRMT R25, R25, 0x7771, RZ ;  /* 0x0000777119197816 */ /* 0x000fc400000000ff */
[----:B------:R-:W-:Y:S01]  /*6a8e0*/  ISETP.LT.AND P1, PT, R26, UR10, !P4 ;  /* 0x0000000a1a007c0c */ /* 0x000fe2000e721270 */
[----:B------:R-:W3:Y:S01]  /*6a8f0*/  LDCU UR10, c[0x0][0x398] ;  /* 0x00007300ff0a77ac */ /* 0x000ee20008000800 */
[----:B-1----:R-:W-:Y:S01]  /*6a900*/  IMAD.X R13, R17, 0x1, R2, P6 ;  /* 0x00000001110d7824 */ /* 0x002fe200030e0602 */
[----:B------:R-:W-:-:S04]  /*6a910*/  IADD3 R14, P6, PT, R16, R21, RZ ;  /* 0x00000015100e7210 */ /* 0x000fc80007fde0ff */
[----:B------:R1:W-:Y:S01]  /*6a920*/  @P5 STG.E.U8 desc[UR42][R12.64], R25 ;  /* 0x000000190c005986 */ /* 0x0003e2000c10112a */
[----:B------:R-:W-:Y:S01]  /*6a930*/  IMAD.X R15, R17, 0x1, R23, P6 ;  /* 0x00000001110f7824 */ /* 0x000fe200030e0617 */
[----:B------:R-:W-:Y:S01]  /*6a940*/  ISETP.LT.AND P4, PT, R28, UR12, !P4 ;  /* 0x0000000c1c007c0c */ /* 0x000fe2000e781270 */
[----:B------:R-:W0:Y:S01]  /*6a950*/  LDCU UR12, c[0x0][0x398] ;  /* 0x00007300ff0c77ac */ /* 0x000e220008000800 */
[----:B-1----:R-:W3:Y:S01]  /*6a960*/  LDL.LU R25, [R1+0x40] ;  /* 0x0000400001197983 */ /* 0x002ee20000300800 */
[----:B------:R-:W-:-:S03]  /*6a970*/  IADD3 R12, P5, PT, R16, R22, RZ ;  /* 0x00000016100c7210 */ /* 0x000fc60007fbe0ff */
[----:B------:R2:W-:Y:S01]  /*6a980*/  @P1 STG.E.U8 desc[UR42][R14.64], R19 ;  /* 0x000000130e001986 */ /* 0x0005e2000c10112a */
[----:B----4-:R-:W-:Y:S01]  /*6a990*/  ISETP.LT.AND P1, PT, R11, UR6, !P3 ;  /* 0x000000060b007c0c */ /* 0x010fe2000df21270 */
[----:B------:R-:W-:Y:S01]  /*6a9a0*/  IMAD.X R13, R17, 0x1, R20, P5 ;  /* 0x00000001110d7824 */ /* 0x000fe200028e0614 */
[----:B------:R-:W1:Y:S01]  /*6a9b0*/  LDCU UR6, c[0x0][0x39c] ;  /* 0x00007380ff0677ac */ /* 0x000e620008000800 */
[----:B--2---:R-:W-:-:S03]  /*6a9c0*/  VIADD R19, R16, UR4 ;  /* 0x0000000410137c36 */ /* 0x004fc60008000000 */
[----:B------:R2:W-:Y:S01]  /*6a9d0*/  @P4 STG.E.U8 desc[UR42][R12.64], R18 ;  /* 0x000000120c004986 */ /* 0x0005e2000c10112a */
[----:B------:R-:W-:Y:S01]  /*6a9e0*/  PRMT R17, R10, 0x7771, RZ ;  /* 0x000077710a117816 */ /* 0x000fe200000000ff */
[----:B------:R-:W4:Y:S01]  /*6a9f0*/  LDCU UR4, c[0x0][0x3b8] ;  /* 0x00007700ff0477ac */ /* 0x000f220008000800 */
[----:B------:R-:W-:Y:S02]  /*6aa00*/  SHF.R.S32.HI R16, RZ, 0x1f, R19 ;  /* 0x0000001fff107819 */ /* 0x000fe40000011413 */
[----:B------:R-:W-:Y:S02]  /*6aa10*/  IADD3 R14, P5, PT, R19, R0, RZ ;  /* 0x00000000130e7210 */ /* 0x000fe40007fbe0ff */
[----:B0-----:R-:W-:Y:S01]  /*6aa20*/  ISETP.LT.AND P4, PT, R27, UR8, !P3 ;  /* 0x000000081b007c0c */ /* 0x001fe2000df81270 */
[----:B------:R-:W0:Y:S02]  /*6aa30*/  LDCU UR8, c[0x0][0x39c] ;  /* 0x00007380ff0877ac */ /* 0x000e240008000800 */
[----:B------:R-:W-:Y:S01]  /*6aa40*/  IMAD.X R15, R16, 0x1, R3, P5 ;  /* 0x00000001100f7824 */ /* 0x000fe200028e0603 */
[----:B--2---:R-:W-:-:S02]  /*6aa50*/  PRMT R13, R10, 0x7770, RZ ;  /* 0x000077700a0d7816 */ /* 0x004fc400000000ff */
[----:B------:R-:W-:-:S03]  /*6aa60*/  IADD3 R12, P6, PT, R19, R24, RZ ;  /* 0x00000018130c7210 */ /* 0x000fc60007fde0ff */
[----:B------:R2:W-:Y:S01]  /*6aa70*/  @P1 STG.E.U8 desc[UR42][R14.64], R13 ;  /* 0x0000000d0e001986 */ /* 0x0005e2000c10112a */
[----:B---3--:R-:W-:Y:S01]  /*6aa80*/  ISETP.LT.AND P5, PT, R26, UR10, !P3 ;  /* 0x0000000a1a007c0c */ /* 0x008fe2000dfa1270 */
[----:B------:R-:W3:Y:S01]  /*6aa90*/  LDCU UR10, c[0x0][0x398] ;  /* 0x00007300ff0a77ac */ /* 0x000ee20008000800 */
[----:B--2---:R-:W-:Y:S01]  /*6aaa0*/  IADD3 R14, P1, PT, R19, R21, RZ ;  /* 0x00000015130e7210 */ /* 0x004fe20007f3e0ff */
[----:B------:R-:W-:-:S04]  /*6aab0*/  IMAD.X R13, R16, 0x1, R2, P6 ;  /* 0x00000001100d7824 */ /* 0x000fc800030e0602 */
[----:B------:R-:W-:Y:S01]  /*6aac0*/  IMAD.X R15, R16, 0x1, R23, P1 ;  /* 0x00000001100f7824 */ /* 0x000fe200008e0617 */
[----:B------:R2:W-:Y:S01]  /*6aad0*/  @P4 STG.E.U8 desc[UR42][R12.64], R17 ;  /* 0x000000110c004986 */ /* 0x0005e2000c10112a */
[----:B------:R-:W-:Y:S01]  /*6aae0*/  ISETP.LT.AND P1, PT, R28, UR12, !P3 ;  /* 0x0000000c1c007c0c */ /* 0x000fe2000df21270 */
[----:B------:R-:W0:Y:S01]  /*6aaf0*/  LDCU UR12, c[0x0][0x398] ;  /* 0x00007300ff0c77ac */ /* 0x000e220008000800 */
[----:B------:R-:W-:Y:S02]  /*6ab00*/  PRMT R18, R10, 0x7772, RZ ;  /* 0x000077720a127816 */ /* 0x000fe400000000ff */
[----:B--2---:R-:W-:-:S05]  /*6ab10*/  IADD3 R12, P3, PT, R19, R22, RZ ;  /* 0x00000016130c7210 */ /* 0x004fca0007f7e0ff */
[----:B------:R-:W-:Y:S01]  /*6ab20*/  IMAD.X R13, R16, 0x1, R20, P3 ;  /* 0x00000001100d7824 */ /* 0x000fe200018e0614 */
[----:B------:R-:W-:Y:S02]  /*6ab30*/  PRMT R16, R10, 0x7773, RZ ;  /* 0x000077730a107816 */ /* 0x000fe400000000ff */
[----:B------:R-:W2:Y:S01]  /*6ab40*/  LDL.LU R10, [R1+0x34] ;  /* 0x00003400010a7983 */ /* 0x000ea20000300800 */
[----:B----4-:R-:W-:Y:S01]  /*6ab50*/  VIADD R17, R19, UR4 ;  /* 0x0000000413117c36 */ /* 0x010fe20008000000 */
[----:B------:R-:W-:Y:S01]  /*6ab60*/  ISETP.LT.AND P4, PT, R11, UR14, !P2 ;  /* 0x0000000e0b007c0c */ /* 0x000fe2000d781270 */
[----:B------:R-:W4:Y:S01]  /*6ab70*/  LDCU UR4, c[0x0][0x3b8] ;  /* 0x00007700ff0477ac */ /* 0x000f220008000800 */
[----:B------:R0:W-:Y:S01]  /*6ab80*/  @P5 STG.E.U8 desc[UR42][R14.64], R18 ;  /* 0x000000120e005986 */ /* 0x0001e2000c10112a */
[----:B------:R-:W2:Y:S01]  /*6ab90*/  LDCU UR14, c[0x0][0x398] ;  /* 0x00007300ff0e77ac */ /* 0x000ea20008000800 */
[----:B0-----:R-:W-:Y:S01]  /*6aba0*/  VIADD R15, R29, 0x12 ;  /* 0x000000121d0f7836 */ /* 0x001fe20000000000 */
[----:B------:R-:W-:-:S02]  /*6abb0*/  SHF.R.S32.HI R18, RZ, 0x1f, R17 ;  /* 0x0000001fff127819 */ /* 0x000fc40000011411 */
[----:B------:R-:W-:Y:S02]  /*6abc0*/  IADD3 R14, P5, PT, R17, R0, RZ ;  /* 0x00000000110e7210 */ /* 0x000fe40007fbe0ff */
[----:B-1----:R-:W-:Y:S01]  /*6abd0*/  ISETP.GE.AND P3, PT, R15, UR6, PT ;  /* 0x000000060f007c0c */ /* 0x002fe2000bf66270 */
[----:B------:R0:W-:Y:S01]  /*6abe0*/  @P1 STG.E.U8 desc[UR42][R12.64], R16 ;  /* 0x000000100c001986 */ /* 0x0001e2000c10112a */
[----:B------:R-:W1:Y:S01]  /*6abf0*/  LDCU UR6, c[0x0][0x398] ;  /* 0x00007300ff0677ac */ /* 0x000e620008000800 */
[----:B------:R-:W-:Y:S01]  /*6ac00*/  IMAD.X R15, R18, 0x1, R3, P5 ;  /* 0x00000001120f7824 */ /* 0x000fe200028e0603 */
[----:B---3--:R-:W-:Y:S01]  /*6ac10*/  ISETP.LT.AND P5, PT, R27, UR10, !P2 ;  /* 0x0000000a1b007c0c */ /* 0x008fe2000d7a1270 */
[----:B------:R-:W3:Y:S01]  /*6ac20*/  LDCU UR10, c[0x0][0x398] ;  /* 0x00007300ff0a77ac */ /* 0x000ee20008000800 */
[----:B0-----:R-:W-:-:S05]  /*6ac30*/  IADD3 R12, P1, PT, R17, R24, RZ ;  /* 0x00000018110c7210 */ /* 0x001fca0007f3e0ff */
[----:B------:R-:W-:Y:S01]  /*6ac40*/  IMAD.X R13, R18, 0x1, R2, P1 ;  /* 0x00000001120d7824 */ /* 0x000fe200008e0602 */
[----:B------:R-:W-:-:S05]  /*6ac50*/  PRMT R19, R25, 0x7770, RZ ;  /* 0x0000777019137816 */ /* 0x000fca00000000ff */
[----:B------:R0:W-:Y:S01]  /*6ac60*/  @P4 STG.E.U8 desc[UR42][R14.64], R19 ;  /* 0x000000130e004986 */ /* 0x0001e2000c10112a */
[----:B------:R-:W-:Y:S01]  /*6ac70*/  ISETP.LT.AND P4, PT, R26, UR16, !P2 ;  /* 0x000000101a007c0c */ /* 0x000fe2000d781270 */
[----:B------:R-:W1:Y:S01]  /*6ac80*/  LDCU UR16, c[0x0][0x398] ;  /* 0x00007300ff1077ac */ /* 0x000e620008000800 */
[----:B------:R-:W-:Y:S01]  /*6ac90*/  PRMT R16, R25, 0x7771, RZ ;  /* 0x0000777119107816 */ /* 0x000fe200000000ff */
[----:B0-----:R-:W-:Y:S01]  /*6aca0*/  VIADD R15, R29, 0x13 ;  /* 0x000000131d0f7836 */ /* 0x001fe20000000000 */
[----:B------:R-:W-:Y:S02]  /*6acb0*/  IADD3 R14, P6, PT, R17, R21, RZ ;  /* 0x00000015110e7210 */ /* 0x000fe40007fde0ff */
[----:B------:R-:W-:Y:S02]  /*6acc0*/  PRMT R19, R25, 0x7772, RZ ;  /* 0x0000777219137816 */ /* 0x000fe400000000ff */
[----:B------:R-:W-:Y:S01]  /*6acd0*/  ISETP.GE.AND P1, PT, R15, UR8, PT ;  /* 0x000000080f007c0c */ /* 0x000fe2000bf26270 */
[----:B------:R-:W-:Y:S01]  /*6ace0*/  IMAD.X R15, R18, 0x1, R23, P6 ;  /* 0x00000001120f7824 */ /* 0x000fe200030e0617 */
[----:B------:R-:W-:Y:S01]  /*6acf0*/  @P5 STG.E.U8 desc[UR42][R12.64], R16 ;  /* 0x000000100c005986 */ /* 0x000fe2000c10112a */
[----:B-1----:R-:W-:Y:S01]  /*6ad00*/  ISETP.LT.AND P2, PT, R28, UR6, !P2 ;  /* 0x000000061c007c0c */ /* 0x002fe2000d741270 */
[----:B------:R-:W0:Y:S02]  /*6ad10*/  LDCU UR8, c[0x0][0x39c] ;  /* 0x00007380ff0877ac */ /* 0x000e240008000800 */
[----:B------:R1:W-:Y:S01]  /*6ad20*/  @P4 STG.E.U8 desc[UR42][R14.64], R19 ;  /* 0x000000130e004986 */ /* 0x0003e2000c10112a */
[----:B---3--:R-:W-:Y:S01]  /*6ad30*/  ISETP.LT.AND P6, PT, R11, UR10, !P3 ;  /* 0x0000000a0b007c0c */ /* 0x008fe2000dfc1270 */
[----:B------:R-:W3:Y:S01]  /*6ad40*/  LDCU UR6, c[0x0][0x3b8] ;  /* 0x00007700ff0677ac */ /* 0x000ee20008000800 */
[----:B------:R-:W-:Y:S01]  /*6ad50*/  ISETP.LT.AND P5, PT, R27, UR12, !P3 ;  /* 0x0000000c1b007c0c */ /* 0x000fe2000dfa1270 */
[----:B------:R-:W0:Y:S01]  /*6ad60*/  LDCU UR10, c[0x0][0x398] ;  /* 0x00007300ff0a77ac */ /* 0x000e220008000800 */
[----:B-1----:R-:W-:Y:S01]  /*6ad70*/  PRMT R15, R25, 0x7773, RZ ;  /* 0x00007773190f7816 */ /* 0x002fe200000000ff */
[----:B------:R-:W1:Y:S01]  /*6ad80*/  LDCU UR12, c[0x0][0x398] ;  /* 0x00007300ff0c77ac */ /* 0x000e620008000800 */
[----:B------:R-:W3:Y:S01]  /*6ad90*/  LDL.LU R25, [R1+0x44] ;  /* 0x0000440001197983 */ /* 0x000ee20000300800 */
[C---:B------:R-:W-:Y:S01]  /*6ada0*/  IADD3 R12, P4, PT, R17.reuse, R22, RZ ;  /* 0x00000016110c7210 */ /* 0x040fe20007f9e0ff */
[----:B----4-:R-:W-:Y:S01]  /*6adb0*/  VIADD R17, R17, UR4 ;  /* 0x0000000411117c36 */ /* 0x010fe20008000000 */
[----:B------:R-:W4:Y:S03]  /*6adc0*/  LDCU UR4, c[0x0][0x398] ;  /* 0x00007300ff0477ac */ /* 0x000f260008000800 */
        /* <DEDUP_REMOVED lines=11> */
[----:B------:R-:W-:Y:S01]  /*6ae80*/  ISETP.GE.AND P2, PT, R18, UR8, PT ;  /* 0x0000000812007c0c */ /* 0x000fe2000bf46270 */
[----:B------:R-:W0:Y:S01]  /*6ae90*/  LDCU UR8, c[0x0][0x398] ;  /* 0x00007300ff0877ac */ /* 0x000e220008000800 */
[----:B------:R-:W-:-:S05]  /*6aea0*/  PRMT R18, R10, 0x7771, RZ ;  /* 0x000077710a127816 */ /* 0x000fca00000000ff */
[----:B------:R2:W-:Y:S02]  /*6aeb0*/  @P5 STG.E.U8 desc[UR42][R12.64], R18 ;  /* 0x000000120c005986 */ /* 0x0005e4000c10112a */
[----:B--2---:R-:W-:Y:S02]  /*6aec0*/  PRMT R13, R10, 0x7773, RZ ;  /* 0x000077730a0d7816 */ /* 0x004fe400000000ff */
[----:B------:R-:W2:Y:S01]  /*6aed0*/  LDL.LU R10, [R1+0x38] ;  /* 0x00003800010a7983 */ /* 0x000ea20000300800 */
[----:B------:R-:W-:Y:S02]  /*6aee0*/  ISETP.LT.AND P4, PT, R26, UR14, !P3 ;  /* 0x0000000e1a007c0c */ /* 0x000fe4000df81270 */
[C---:B------:R-:W-:Y:S01]  /*6aef0*/  IADD3 R14, P6, PT, R17.reuse, R21, RZ ;  /* 0x00000015110e7210 */ /* 0x040fe20007fde0ff */
[----:B---3--:R-:W-:Y:S01]  /*6af00*/  VIADD R18, R17, UR6 ;  /* 0x0000000611127c36 */ /* 0x008fe20008000000 */
[----:B----4-:R-:W-:Y:S01]  /*6af10*/  ISETP.LT.AND P3, PT, R28, UR4, !P3 ;  /* 0x000000041c007c0c */ /* 0x010fe2000df61270 */
[----:B------:R-:W3:Y:S02]  /*6af20*/  LDCU UR4, c[0x0][0x3b8] ;  /* 0x00007700ff0477ac */ /* 0x000ee40008000800 */
[----:B------:R-:W-:Y:S01]  /*6af30*/  IMAD.X R15, R16, 0x1, R23, P6 ;  /* 0x00000001100f7824 */ /* 0x000fe200030e0617 */
[----:B------:R-:W4:Y:S05]  /*6af40*/  LDCU UR14, c[0x0][0x398] ;  /* 0x00007300ff0e77ac */ /* 0x000f2a0008000800 */
[----:B------:R0:W-:Y:S01]  /*6af50*/  @P4 STG.E.U8 desc[UR42][R14.64], R19 ;  /* 0x000000130e004986 */ /* 0x0001e2000c10112a */
[----:B------:R-:W-:Y:S01]  /*6af60*/  ISETP.LT.AND P4, PT, R11, UR10, !P1 ;  /* 0x0000000a0b007c0c */ /* 0x000fe2000cf81270 */
[----:B------:R-:W1:Y:S01]  /*6af70*/  LDCU UR10, c[0x0][0x398] ;  /* 0x00007300ff0a77ac */ /* 0x000e620008000800 */
[----:B------:R-:W1:Y:S01]  /*6af80*/  LDCU UR6, c[0x0][0x3b8] ;  /* 0x00007700ff0677ac */ /* 0x000e620008000800 */
[----:B0-----:R-:W-:-:S05]  /*6af90*/  IADD3 R14, P5, PT, R17, R22, RZ ;  /* 0x00000016110e7210 */ /* 0x001fca0007fbe0ff */
[----:B------:R-:W-:Y:S01]  /*6afa0*/  IMAD.X R15, R16, 0x1, R20, P5 ;  /* 0x00000001100f7824 */ /* 0x000fe200028e0614 */
[----:B------:R-:W-:Y:S02]  /*6afb0*/  SHF.R.S32.HI R16, RZ, 0x1f, R18 ;  /* 0x0000001fff107819 */ /* 0x000fe40000011412 */
[----:B------:R-:W-:Y:S02]  /*6afc0*/  IADD3 R12, P5, PT, R18, R0, RZ ;  /* 0x00000000120c7210 */ /* 0x000fe40007fbe0ff */
[----:B------:R0:W-:Y:S01]  /*6afd0*/  @P3 STG.E.U8 desc[UR42][R14.64], R13 ;  /* 0x0000000d0e003986 */ /* 0x0001e2000c10112a */
[----:B------:R-:W-:Y:S01]  /*6afe0*/  ISETP.LT.AND P3, PT, R27, UR8, !P1 ;  /* 0x000000081b007c0c */ /* 0x000fe2000cf61270 */
[----:B------:R-:W3:Y:S01]  /*6aff0*/  LDCU UR8, c[0x0][0x39c] ;  /* 0x00007380ff0877ac */ /* 0x000ee20008000800 */
[----:B0-----:R-:W-:Y:S01]  /*6b000*/  IMAD.X R13, R16, 0x1, R3, P5 ;  /* 0x00000001100d7824 */ /* 0x001fe200028e0603 */
[----:B-1----:R-:W-:Y:S01]  /*6b010*/  ISETP.LT.AND P5, PT, R26, UR12, !P1 ;  /* 0x0000000c1a007c0c */ /* 0x002fe2000cfa1270 */
[----:B------:R-:W0:Y:S01]  /*6b020*/  LDCU UR12, c[0x0][0x398] ;  /* 0x00007300ff0c77ac */ /* 0x000e220008000800 */
[----:B------:R-:W-:-:S02]  /*6b030*/  IADD3 R14, P6, PT, R18, R24, RZ ;  /* 0x00000018120e7210 */ /* 0x000fc40007fde0ff */
[----:B------:R-:W-:Y:S01]  /*6b040*/  ISETP.LT.AND P1, PT, R28, UR10, !P1 ;  /* 0x0000000a1c007c0c */ /* 0x000fe2000cf21270 */
[----:B------:R-:W1:Y:S01]  /*6b050*/  LDCU UR10, c[0x0][0x39c] ;  /* 0x00007380ff0a77ac */ /* 0x000e620008000800 */
[----:B------:R-:W-:-:S05]  /*6b060*/  PRMT R15, R25, 0x7770, RZ ;  /* 0x00007770190f7816 */ /* 0x000fca00000000ff */
[----:B------:R0:W-:Y:S01]  /*6b070*/  @P4 STG.E.U8 desc[UR42][R12.64], R15 ;  /* 0x0000000f0c004986 */ /* 0x0001e2000c10112a */
[C---:B------:R-:W-:Y:S02]  /*6b080*/  PRMT R17, R25.reuse, 0x7771, RZ ;  /* 0x0000777119117816 */ /* 0x040fe400000000ff */
[----:B------:R-:W-:Y:S02]  /*6b090*/  PRMT R19, R25, 0x7772, RZ ;  /* 0x0000777219137816 */ /* 0x000fe400000000ff */
[----:B0-----:R-:W-:Y:S01]  /*6b0a0*/  IADD3 R12, P4, PT, R18, R21, RZ ;  /* 0x00000015120c7210 */ /* 0x001fe20007f9e0ff */
[----:B------:R-:W-:-:S04]  /*6b0b0*/  IMAD.X R15, R16, 0x1, R2, P6 ;  /* 0x00000001100f7824 */ /* 0x000fc800030e0602 */
[----:B------:R-:W-:Y:S01]  /*6b0c0*/  IMAD.X R13, R16, 0x1, R23, P4 ;  /* 0x00000001100d7824 */ /* 0x000fe200020e0617 */
[----:B------:R-:W-:Y:S04]  /*6b0d0*/  @P3 STG.E.U8 desc[UR42][R14.64], R17 ;  /* 0x000000110e003986 */ /* 0x000fe8000c10112a */
[----:B------:R0:W-:Y:S01]  /*6b0e0*/  @P5 STG.E.U8 desc[UR42][R12.64], R19 ;  /* 0x000000130c005986 */ /* 0x0001e2000c10112a */
[----:B----4-:R-:W-:Y:S01]  /*6b0f0*/  ISETP.LT.AND P4, PT, R11, UR14, !P2 ;  /* 0x0000000e0b007c0c */ /* 0x010fe2000d781270 */
[----:B------:R-:W4:Y:S01]  /*6b100*/  LDCU UR14, c[0x0][0x398] ;  /* 0x00007300ff0e77ac */ /* 0x000f220008000800 */
[C---:B0-----:R-:W-:Y:S01]  /*6b110*/  IADD3 R12, P3, PT, R18.reuse, R22, RZ ;  /* 0x00000016120c7210 */ /* 0x041fe20007f7e0ff */
[----:B---3--:R-:W-:Y:S01]  /*6b120*/  VIADD R17, R18, UR4 ;  /* 0x0000000412117c36 */ /* 0x008fe20008000000 */
[----:B------:R-:W0:Y:S03]  /*6b130*/  LDCU UR4, c[0x0][0x398] ;  /* 0x00007300ff0477ac */ /* 0x000e260008000800 */
[----:B------:R-:W-:Y:S01]  /*6b140*/  IMAD.X R13, R16, 0x1, R20, P3 ;  /* 0x00000001100d7824 */ /* 0x000fe200018e0614 */
[----:B------:R-:W-:-:S02]  /*6b150*/  PRMT R16, R25, 0x7773, RZ ;  /* 0x0000777319107816 */ /* 0x000fc400000000ff */
[----:B------:R-:W3:Y:S01]  /*6b160*/  LDL.LU R25, [R1+0x48] ;  /* 0x0000480001197983 */ /* 0x000ee20000300800 */
[----:B------:R-:W-:Y:S01]  /*6b170*/  VIADD R15, R29, 0x15 ;  /* 0x000000151d0f7836 */ /* 0x000fe20000000000 */
[----:B------:R-:W-:Y:S02]  /*6b180*/  SHF.R.S32.HI R18, RZ, 0x1f, R17 ;  /* 0x0000001fff127819 */ /* 0x000fe40000011411 */
[----:B------:R-:W-:Y:S02]  /*6b190*/  IADD3 R14, P5, PT, R17, R0, RZ ;  /* 0x00000000110e7210 */ /* 0x000fe40007fbe0ff */
[----:B------:R-:W-:Y:S01]  /*6b1a0*/  ISETP.GE.AND P3, PT, R15, UR8, PT ;  /* 0x000000080f007c0c */ /* 0x000fe2000bf66270 */
[----:B------:R0:W-:Y:S01]  /*6b1b0*/  @P1 STG.E.U8 desc[UR42][R12.64], R16 ;  /* 0x000000100c001986 */ /* 0x0001e2000c10112a */
[----:B------:R-:W1:Y:S01]  /*6b1c0*/  LDCU UR8, c[0x0][0x39c] ;  /* 0x00007380ff0877ac */ /* 0x000e620008000800 */
[----:B------:R-:W-:Y:S01]  /*6b1d0*/  IMAD.X R15, R18, 0x1, R3, P5 ;  /* 0x00000001120f7824 */ /* 0x000fe200028e0603 */
[----:B------:R-:W-:Y:S01]  /*6b1e0*/  ISETP.LT.AND P5, PT, R27, UR16, !P2 ;  /* 0x000000101b007c0c */ /* 0x000fe2000d7a1270 */
[----:B------:R-:W1:Y:S01]  /*6b1f0*/  LDCU UR16, c[0x0][0x398] ;  /* 0x00007300ff1077ac */ /* 0x000e620008000800 */
[----:B--2---:R-:W-:Y:S01]  /*6b200*/  PRMT R19, R10, 0x7770, RZ ;  /* 0x000077700a137816 */ /* 0x004fe200000000ff */
[----:B0-----:R-:W-:-:S04]  /*6b210*/  VIADD R12, R29, 0x16 ;  /* 0x000000161d0c7836 */ /* 0x001fc80000000000 */
[----:B------:R0:W-:Y:S01]  /*6b220*/  @P4 STG.E.U8 desc[UR42][R14.64], R19 ;  /* 0x000000130e004986 */ /* 0x0001e2000c10112a */
[----:B------:R-:W-:Y:S01]  /*6b230*/  ISETP.LT.AND P4, PT, R26, UR12, !P2 ;  /* 0x0000000c1a007c0c */ /* 0x000fe2000d781270 */
[----:B------:R-:W2:Y:S01]  /*6b240*/  LDCU UR12, c[0x0][0x398] ;  /* 0x00007300ff0c77ac */ /* 0x000ea20008000800 */
[----:B-1----:R-:W-:Y:S02]  /*6b250*/  ISETP.GE.AND P1, PT, R12, UR10, PT ;  /* 0x0000000a0c007c0c */ /* 0x002fe4000bf26270 */
[C---:B0-----:R-:W-:Y:S01]  /*6b260*/  IADD3 R14, P6, PT, R17.reuse, R24, RZ ;  /* 0x00000018110e7210 */ /* 0x041fe20007fde0ff */
[----:B------:R-:W0:Y:S04]  /*6b270*/  LDCU UR10, c[0x0][0x398] ;  /* 0x00007300ff0a77ac */ /* 0x000e280008000800 */
[----:B------:R-:W-:Y:S01]  /*6b280*/  IMAD.X R15, R18, 0x1, R2, P6 ;  /* 0x00000001120f7824 */ /* 0x000fe200030e0602 */
[----:B------:R-:W-:-:S02]  /*6b290*/  IADD3 R12, P6, PT, R17, R21, RZ ;  /* 0x00000015110c7210 */ /* 0x000fc40007fde0ff */
[C---:B------:R-:W-:Y:S02]  /*6b2a0*/  PRMT R19, R10.reuse, 0x7771, RZ ;  /* 0x000077710a137816 */ /* 0x040fe400000000ff */
[----:B------:R-:W-:Y:S01]  /*6b2b0*/  PRMT R16, R10, 0x7772, RZ ;  /* 0x000077720a107816 */ /* 0x000fe200000000ff */
[----:B------:R-:W-:Y:S02]  /*6b2c0*/  IMAD.X R13, R18, 0x1, R23, P6 ;  /* 0x00000001120d7824 */ /* 0x000fe400030e0617 */
[----:B------:R-:W-:Y:S04]  /*6b2d0*/  @P5 STG.E.U8 desc[UR42][R14.64], R19 ;  /* 0x000000130e005986 */ /* 0x000fe8000c10112a */
[----:B------:R1:W-:Y:S02]  /*6b2e0*/  @P4 STG.E.U8 desc[UR42][R12.64], R16 ;  /* 0x000000100c004986 */ /* 0x0003e4000c10112a */
[----:B-1----:R-:W-:-:S02]  /*6b2f0*/  PRMT R12, R10, 0x7773, RZ ;  /* 0x000077730a0c7816 */ /* 0x002fc400000000ff */
[----:B------:R-:W2:Y:S01]  /*6b300*/  LDL.LU R10, [R1+0x3c] ;  /* 0x00003c00010a7983 */ /* 0x000ea20000300800 */
[----:B------:R-:W-:Y:S01]  /*6b310*/  ISETP.LT.AND P2, PT, R28, UR4, !P2 ;  /* 0x000000041c007c0c */ /* 0x000fe2000d741270 */
[----:B------:R-:W1:Y:S01]  /*6b320*/  LDCU UR4, c[0x0][0x3b8] ;  /* 0x00007700ff0477ac */ /* 0x000e620008000800 */
[C---:B------:R-:W-:Y:S01]  /*6b330*/  IADD3 R14, P5, PT, R17.reuse, R22, RZ ;  /* 0x00000016110e7210 */ /* 0x040fe20007fbe0ff */
[----:B------:R-:W-:Y:S01]  /*6b340*/  VIADD R17, R17, UR6 ;  /* 0x0000000611117c36 */ /* 0x000fe20008000000 */
[----:B------:R-:W0:Y:S03]  /*6b350*/  LDCU UR6, c[0x0][0x3b8] ;  /* 0x00007700ff0677ac */ /* 0x000e260008000800 */
[----:B------:R-:W-:Y:S01]  /*6b360*/  IMAD.X R15, R18, 0x1, R20, P5 ;  /* 0x00000001120f7824 */ /* 0x000fe200028e0614 */
[----:B----4-:R-:W-:Y:S01]  /*6b370*/  ISETP.LT.AND P5, PT, R11, UR14, !P3 ;  /* 0x0000000e0b007c0c */ /* 0x010fe2000dfa1270 */
[----:B------:R-:W4:Y:S01]  /*6b380*/  LDCU UR14, c[0x0][0x398] ;  /* 0x00007300ff0e77ac */ /* 0x000f220008000800 */
[----:B------:R-:W-:-:S03]  /*6b390*/  SHF.R.S32.HI R16, RZ, 0x1f, R17 ;  /* 0x0000001fff107819 */ /* 0x000fc60000011411 */
[----:B------:R0:W-:Y:S01]  /*6b3a0*/  @P2 STG.E.U8 desc[UR42][R14.64], R12 ;  /* 0x0000000c0e002986 */ /* 0x0001e2000c10112a */
[----:B------:R-:W-:Y:S01]  /*6b3b0*/  ISETP.LT.AND P2, PT, R27, UR16, !P3 ;  /* 0x000000101b007c0c */ /* 0x000fe2000df41270 */
[----:B------:R-:W1:Y:S01]  /*6b3c0*/  LDCU UR16, c[0x0][0x398] ;  /* 0x00007300ff1077ac */ /* 0x000e620008000800 */
[----:B0-----:R-:W-:Y:S01]  /*6b3d0*/  IADD3 R14, P4, PT, R17, R0, RZ ;  /* 0x00000000110e7210 */ /* 0x001fe20007f9e0ff */
[----:B------:R-:W-:-:S04]  /*6b3e0*/  VIADD R12, R29, 0x17 ;  /* 0x000000171d0c7836 */ /* 0x000fc80000000000 */
[----:B------:R-:W-:Y:S01]  /*6b3f0*/  IMAD.X R15, R16, 0x1, R3, P4 ;  /* 0x00000001100f7824 */ /* 0x000fe200020e0603 */
[----:B------:R-:W-:Y:S01]  /*6b400*/  ISETP.GE.AND P4, PT, R12, UR8, PT ;  /* 0x000000080c007c0c */ /* 0x000fe2000bf86270 */
[----:B------:R-:W0:Y:S01]  /*6b410*/  LDCU UR8, c[0x0][0x39c] ;  /* 0x00007380ff0877ac */ /* 0x000e220008000800 */
[----:B------:R-:W-:Y:S02]  /*6b420*/  IADD3 R12, P6, PT, R17, R24, RZ ;  /* 0x00000018110c7210 */ /* 0x000fe40007fde0ff */
[----:B---3--:R-:W-:-:S05]  /*6b430*/  PRMT R13, R25, 0x7770, RZ ;  /* 0x00007770190d7816 */ /* 0x008fca00000000ff */
[----:B------:R3:W-:Y:S01]  /*6b440*/  @P5 STG.E.U8 desc[UR42][R14.64], R13 ;  /* 0x0000000d0e005986 */ /* 0x0007e2000c10112a */
[----:B------:R-:W-:Y:S01]  /*6b450*/  ISETP.LT.AND P5, PT, R26, UR10, !P3 ;  /* 0x0000000a1a007c0c */ /* 0x000fe2000dfa1270 */
[----:B------:R-:W0:Y:S01]  /*6b460*/  LDCU UR10, c[0x0][0x398] ;  /* 0x00007300ff0a77ac */ /* 0x000e220008000800 */
[----:B--2---:R-:W-:Y:S02]  /*6b470*/  ISETP.LT.AND P3, PT, R28, UR12, !P3 ;  /* 0x0000000c1c007c0c */ /* 0x004fe4000df61270 */
[C---:B------:R-:W-:Y:S01]  /*6b480*/  PRMT R18, R25.reuse, 0x7772, RZ ;  /* 0x0000777219127816 */ /* 0x040fe200000000ff */
[----:B------:R-:W2:Y:S01]  /*6b490*/  LDCU UR12, c[0x0][0x398] ;  /* 0x00007300ff0c77ac */ /* 0x000ea20008000800 */
[----:B---3--:R-:W-:Y:S01]  /*6b4a0*/  IMAD.X R13, R16, 0x1, R2, P6 ;  /* 0x00000001100d7824 */ /* 0x008fe200030e0602 */
[----:B------:R-:W-:Y:S02]  /*6b4b0*/  PRMT R15, R25, 0x7771, RZ ;  /* 0x00007771190f7816 */ /* 0x000fe400000000ff */
[----:B------:R-:W-:-:S03]  /*6b4c0*/  IADD3 R14, P6, PT, R17, R21, RZ ;  /* 0x00000015110e7210 */ /* 0x000fc60007fde0ff */
[----:B------:R3:W-:Y:S02]  /*6b4d0*/  @P2 STG.E.U8 desc[UR42][R12.64], R15 ;  /* 0x0000000f0c002986 */ /* 0x0007e4000c10112a */
[----:B---3--:R-:W-:Y:S01]  /*6b4e0*/  IADD3 R12, P2, PT, R17, R22, RZ ;  /* 0x00000016110c7210 */ /* 0x008fe20007f5e0ff */
[----:B------:R-:W-:-:S04]  /*6b4f0*/  IMAD.X R15, R16, 0x1, R23, P6 ;  /* 0x00000001100f7824 */ /* 0x000fc800030e0617 */
[----:B------:R-:W-:Y:S01]  /*6b500*/  IMAD.X R13, R16, 0x1, R20, P2 ;  /* 0x00000001100d7824 */ /* 0x000fe200010e0614 */
[----:B------:R-:W-:Y:S01]  /*6b510*/  PRMT R16, R25, 0x7773, RZ ;  /* 0x0000777319107816 */ /* 0x000fe200000000ff */
[----:B------:R-:W-:Y:S04]  /*6b520*/  @P5 STG.E.U8 desc[UR42][R14.64], R18 ;  /* 0x000000120e005986 */ /* 0x000fe8000c10112a */
[----:B------:R1:W-:Y:S01]  /*6b530*/  @P3 STG.E.U8 desc[UR42][R12.64], R16 ;  /* 0x000000100c003986 */ /* 0x0003e2000c10112a */
[----:B----4-:R-:W-:Y:S01]  /*6b540*/  ISETP.LT.AND P3, PT, R11, UR14, !P1 ;  /* 0x0000000e0b007c0c */ /* 0x010fe2000cf61270 */
[----:B------:R-:W3:Y:S01]  /*6b550*/  LDCU UR14, c[0x0][0x398] ;  /* 0x00007300ff0e77ac */ /* 0x000ee20008000800 */
[----:B-1----:R-:W-:Y:S01]  /*6b560*/  VIADD R16, R17, UR4 ;  /* 0x0000000411107c36 */ /* 0x002fe20008000000 */
[----:B------:R-:W-:Y:S01]  /*6b570*/  ISETP.LT.AND P2, PT, R27, UR16, !P1 ;  /* 0x000000101b007c0c */ /* 0x000fe2000cf41270 */
[----:B------:R-:W1:Y:S03]  /*6b580*/  LDCU UR4, c[0x0][0x39c] ;  /* 0x00007380ff0477ac */ /* 0x000e660008000800 */
[----:B------:R-:W-:Y:S01]  /*6b590*/  SHF.R.S32.HI R17, RZ, 0x1f, R16 ;  /* 0x0000001fff117819 */ /* 0x000fe20000011410 */
[----:B------:R-:W-:Y:S01]  /*6b5a0*/  VIADD R19, R29, 0x18 ;  /* 0x000000181d137836 */ /* 0x000fe20000000000 */
[----:B------:R-:W-:Y:S01]  /*6b5b0*/  IADD3 R14, P6, PT, R16, R0, RZ ;  /* 0x00000000100e7210 */ /* 0x000fe20007fde0ff */
[----:B------:R-:W4:Y:S04]  /*6b5c0*/  LDCU UR16, c[0x0][0x398] ;  /* 0x00007300ff1077ac */ /* 0x000f280008000800 */
[----:B------:R-:W-:Y:S01]  /*6b5d0*/  IMAD.X R15, R17, 0x1, R3, P6 ;  /* 0x00000001110f7824 */ /* 0x000fe200030e0603 */
[----:B------:R-:W-:-:S05]  /*6b5e0*/  PRMT R25, R10, 0x7770, RZ ;  /* 0x000077700a197816 */ /* 0x000fca00000000ff */
[----:B------:R0:W-:Y:S04]  /*6b5f0*/  @P3 STG.E.U8 desc[UR42][R14.64], R25 ;  /* 0x000000190e003986 */ /* 0x0001e8000c10112a */
[----:B0-----:R-:W4:Y:S01]  /*6b600*/  LDL.LU R25, [R1+0x4c] ;  /* 0x00004c0001197983 */ /* 0x001f220000300800 */
[----:B------:R-:W-:Y:S02]  /*6b610*/  IADD3 R12, P5, PT, R16, R24, RZ ;  /* 0x00000018100c7210 */ /* 0x000fe40007fbe0ff */
[----:B------:R-:W-:Y:S01]  /*6b620*/  ISETP.LT.AND P6, PT, R26, UR10, !P1 ;  /* 0x0000000a1a007c0c */ /* 0x000fe2000cfc1270 */
[----:B------:R-:W0:Y:S01]  /*6b630*/  LDCU UR10, c[0x0][0x398] ;  /* 0x00007300ff0a77ac */ /* 0x000e220008000800 */
[----:B------:R-:W-:Y:S01]  /*6b640*/  PRMT R18, R10, 0x7771, RZ ;  /* 0x000077710a127816 */ /* 0x000fe200000000ff */
[----:B------:R-:W-:Y:S01]  /*6b650*/  IMAD.X R13, R17, 0x1, R2, P5 ;  /* 0x00000001110d7824 */ /* 0x000fe200028e0602 */
[----:B------:R-:W-:-:S04]  /*6b660*/  IADD3 R14, P5, PT, R16, R21, RZ ;  /* 0x00000015100e7210 */ /* 0x000fc80007fbe0ff */
[----:B------:R0:W-:Y:S01]  /*6b670*/  @P2 STG.E.U8 desc[UR42][R12.64], R18 ;  /* 0x000000120c002986 */ /* 0x0001e2000c10112a */
[----:B------:R-:W-:Y:S01]  /*6b680*/  IMAD.X R15, R17, 0x1, R23, P5 ;  /* 0x00000001110f7824 */ /* 0x000fe200028e0617 */
[----:B0-----:R-:W-:-:S05]  /*6b690*/  PRMT R13, R10, 0x7772, RZ ;  /* 0x000077720a0d7816 */ /* 0x001fca00000000ff */
[----:B------:R0:W-:Y:S02]  /*6b6a0*/  @P6 STG.E.U8 desc[UR42][R14.64], R13 ;  /* 0x0000000d0e006986 */ /* 0x0001e4000c10112a */
[----:B0-----:R-:W-:Y:S02]  /*6b6b0*/  PRMT R15, R10, 0x7773, RZ ;  /* 0x000077730a0f7816 */ /* 0x001fe400000000ff */
[----:B------:R-:W4:Y:S01]  /*6b6c0*/  LDL.LU R10, [R1+0x50] ;  /* 0x00005000010a7983 */ /* 0x000f220000300800 */
[----:B------:R-:W-:Y:S01]  /*6b6d0*/  ISETP.GE.AND P3, PT, R19, UR8, PT ;  /* 0x0000000813007c0c */ /* 0x000fe2000bf66270 */
[----:B------:R-:W0:Y:S01]  /*6b6e0*/  LDCU UR8, c[0x0][0x398] ;  /* 0x00007300ff0877ac */ /* 0x000e220008000800 */
[----:B------:R-:W-:Y:S01]  /*6b6f0*/  VIADD R12, R29, 0x19 ;  /* 0x000000191d0c7836 */ /* 0x000fe20000000000 */
[----:B--2---:R-:W-:-:S04]  /*6b700*/  ISETP.LT.AND P5, PT, R28, UR12, !P1 ;  /* 0x0000000c1c007c0c */ /* 0x004fc8000cfa1270 */
[----:B-1----:R-:W-:Y:S01]  /*6b710*/  ISETP.GE.AND P2, PT, R12, UR4, PT ;  /* 0x000000040c007c0c */ /* 0x002fe2000bf46270 */
[----:B------:R-:W1:Y:S01]  /*6b720*/  LDCU UR12, c[0x0][0x398] ;  /* 0x00007300ff0c77ac */ /* 0x000e620008000800 */
[C---:B------:R-:W-:Y:S01]  /*6b730*/  IADD3 R12, P6, PT, R16.reuse, R22, RZ ;  /* 0x00000016100c7210 */ /* 0x040fe20007fde0ff */
[----:B------:R-:W-:Y:S01]  /*6b740*/  VIADD R16, R16, UR6 ;  /* 0x0000000610107c36 */ /* 0x000fe20008000000 */
[----:B---3--:R-:W-:Y:S01]  /*6b750*/  ISETP.LT.AND P1, PT, R11, UR14, !P4 ;  /* 0x0000000e0b007c0c */ /* 0x008fe2000e721270 */
[----:B------:R-:W2:Y:S02]  /*6b760*/  LDCU UR4, c[0x0][0x3b8] ;  /* 0x00007700ff0477ac */ /* 0x000ea40008000800 */
[----:B------:R-:W-:Y:S01]  /*6b770*/  IMAD.X R13, R17, 0x1, R20, P6 ;  /* 0x00000001110d7824 */ /* 0x000fe200030e0614 */
[----:B------:R-:W-:Y:S01]  /*6b780*/  SHF.R.S32.HI R17, RZ, 0x1f, R16 ;  /* 0x0000001fff117819 */ /* 0x000fe20000011410 */
[----:B------:R-:W3:Y:S01]  /*6b790*/  LDCU UR6, c[0x0][0x398] ;  /* 0x00007300ff0677ac */ /* 0x000ee20008000800 */
[----:B------:R-:W-:-:S02]  /*6b7a0*/  IADD3 R14, P6, PT, R16, R0, RZ ;  /* 0x00000000100e7210 */ /* 0x000fc40007fde0ff */
[----:B------:R1:W-:Y:S01]  /*6b7b0*/  @P5 STG.E.U8 desc[UR42][R12.64], R15 ;  /* 0x0000000f0c005986 */ /* 0x0003e2000c10112a */
[----:B0-----:R-:W-:Y:S01]  /*6b7c0*/  ISETP.LT.AND P5, PT, R27, UR8, !P4 ;  /* 0x000000081b007c0c */ /* 0x001fe2000e7a1270 */
[----:B------:R-:W0:Y:S01]  /*6b7d0*/  LDCU UR8, c[0x0][0x398] ;  /* 0x00007300ff0877ac */ /* 0x000e220008000800 */
[----:B------:R-:W0:Y:S01]  /*6b7e0*/  LDCU UR14, c[0x0][0x398] ;  /* 0x00007300ff0e77ac */ /* 0x000e220008000800 */
[----:B-1----:R-:W-:Y:S01]  /*6b7f0*/  IMAD.X R15, R17, 0x1, R3, P6 ;  /* 0x00000001110f7824 */ /* 0x002fe200030e0603 */
[----:B------:R-:W-:Y:S02]  /*6b800*/  IADD3 R12, P6, PT, R16, R24, RZ ;  /* 0x00000018100c7210 */ /* 0x000fe40007fde0ff */
[C---:B----4-:R-:W-:Y:S02]  /*6b810*/  PRMT R13, R25.reuse, 0x7770, RZ ;  /* 0x00007770190d7816 */ /* 0x050fe400000000ff */
[C---:B------:R-:W-:Y:S02]  /*6b820*/  PRMT R18, R25.reuse, 0x7773, RZ ;  /* 0x0000777319127816 */ /* 0x040fe400000000ff */
[C---:B------:R-:W-:Y:S01]  /*6b830*/  PRMT R19, R25.reuse, 0x7772, RZ ;  /* 0x0000777219137816 */ /* 0x040fe200000000ff */
[----:B------:R1:W-:Y:S01]  /*6b840*/  @P1 STG.E.U8 desc[UR42][R14.64], R13 ;  /* 0x0000000d0e001986 */ /* 0x0003e2000c10112a */
[----:B------:R-:W-:-:S02]  /*6b850*/  PRMT R25, R25, 0x7771, RZ ;  /* 0x0000777119197816 */ /* 0x000fc400000000ff */
[----:B------:R-:W-:Y:S01]  /*6b860*/  ISETP.LT.AND P1, PT, R26, UR10, !P4 ;  /* 0x0000000a1a007c0c */ /* 0x000fe2000e721270 */
[----:B------:R-:W4:Y:S01]  /*6b870*/  LDCU UR10, c[0x0][0x398] ;  /* 0x00007300ff0a77ac */ /* 0x000f220008000800 */
[----:B-1----:R-:W-:Y:S01]  /*6b880*/  IMAD.X R13, R17, 0x1, R2, P6 ;  /* 0x00000001110d7824 */ /* 0x002fe200030e0602 */
[----:B------:R-:W-:-:S04]  /*6b890*/  IADD3 R14, P6, PT, R16, R21, RZ ;  /* 0x00000015100e7210 */ /* 0x000fc80007fde0ff */
[----:B------:R1:W-:Y:S01]  /*6b8a0*/  @P5 STG.E.U8 desc[UR42][R12.64], R25 ;  /* 0x000000190c005986 */ /* 0x0003e2000c10112a */
[----:B------:R-:W-:Y:S01]  /*6b8b0*/  IMAD.X R15, R17, 0x1, R23, P6 ;  /* 0x00000001110f7824 */ /* 0x000fe200030e0617 */
[----:B------:R-:W-:Y:S01]  /*6b8c0*/  ISETP.LT.AND P4, PT, R28, UR12, !P4 ;  /* 0x0000000c1c007c0c */ /* 0x000fe2000e781270 */
[----:B------:R-:W0:Y:S01]  /*6b8d0*/  LDCU UR12, c[0x0][0x398] ;  /* 0x00007300ff0c77ac */ /* 0x000e220008000800 */
[----:B-1----:R-:W4:Y:S01]  /*6b8e0*/  LDL.LU R25, [R1+0x60] ;  /* 0x0000600001197983 */ /* 0x002f220000300800 */
[----:B------:R-:W-:-:S03]  /*6b8f0*/  IADD3 R12, P5, PT, R16, R22, RZ ;  /* 0x00000016100c7210 */ /* 0x000fc60007fbe0ff */
[----:B------:R2:W-:Y:S01]  /*6b900*/  @P1 STG.E.U8 desc[UR42][R14.64], R19 ;  /* 0x000000130e001986 */ /* 0x0005e2000c10112a */
[----:B---3--:R-:W-:Y:S01]  /*6b910*/  ISETP.LT.AND P1, PT, R11, UR6, !P3 ;  /* 0x000000060b007c0c */ /* 0x008fe2000df21270 */
[----:B------:R-:W-:Y:S01]  /*6b920*/  IMAD.X R13, R17, 0x1, R20, P5 ;  /* 0x00000001110d7824 */ /* 0x000fe200028e0614 */
[----:B------:R-:W1:Y:S01]  /*6b930*/  LDCU UR6, c[0x0][0x39c] ;  /* 0x00007380ff0677ac */ /* 0x000e620008000800 */
[----:B--2---:R-:W-:-:S03]  /*6b940*/  VIADD R19, R16, UR4 ;  /* 0x0000000410137c36 */ /* 0x004fc60008000000 */
[----:B------:R2:W-:Y:S01]  /*6b950*/  @P4 STG.E.U8 desc[UR42][R12.64], R18 ;  /* 0x000000120c004986 */ /* 0x0005e2000c10112a */
[----:B------:R-:W-:Y:S01]  /*6b960*/  PRMT R17, R10, 0x7771, RZ ;  /* 0x000077710a117816 */ /* 0x000fe200000000ff */
[----:B------:R-:W3:Y:S01]  /*6b970*/  LDCU UR4, c[0x0][0x3b8] ;  /* 0x00007700ff0477ac */ /* 0x000ee20008000800 */
        /* <DEDUP_REMOVED lines=8> */
[----:B----4-:R-:W-:Y:S01]  /*6ba00*/  ISETP.LT.AND P5, PT, R26, UR10, !P3 ;  /* 0x0000000a1a007c0c */ /* 0x010fe2000dfa1270 */
[----:B------:R-:W4:Y:S01]  /*6ba10*/  LDCU UR10, c[0x0][0x398] ;  /* 0x00007300ff0a77ac */ /* 0x000f220008000800 */
        /* <DEDUP_REMOVED lines=11> */
[----:B---3--:R-:W-:Y:S01]  /*6bad0*/  VIADD R17, R19, UR4 ;  /* 0x0000000413117c36 */ /* 0x008fe20008000000 */
[----:B------:R-:W-:Y:S01]  /*6bae0*/  ISETP.LT.AND P4, PT, R11, UR14, !P2 ;  /* 0x0000000e0b007c0c */ /* 0x000fe2000d781270 */
[----:B------:R-:W3:Y:S01]  /*6baf0*/  LDCU UR4, c[0x0][0x3b8] ;  /* 0x00007700ff0477ac */ /* 0x000ee20008000800 */
        /* <DEDUP_REMOVED lines=9> */
[----:B----4-:R-:W-:Y:S01]  /*6bb90*/  ISETP.LT.AND P5, PT, R27, UR10, !P2 ;  /* 0x0000000a1b007c0c */ /* 0x010fe2000d7a1270 */
[----:B------:R-:W4:Y:S01]  /*6bba0*/  LDCU UR10, c[0x0][0x398] ;  /* 0x00007300ff0a77ac */ /* 0x000f220008000800 */
        /* <DEDUP_REMOVED lines=16> */
[----:B----4-:R-:W-:Y:S01]  /*6bcb0*/  ISETP.LT.AND P6, PT, R11, UR10, !P3 ;  /* 0x0000000a0b007c0c */ /* 0x010fe2000dfc1270 */
[----:B------:R-:W4:Y:S01]  /*6bcc0*/  LDCU UR6, c[0x0][0x3b8] ;  /* 0x00007700ff0677ac */ /* 0x000f220008000800 */
[----:B------:R-:W-:Y:S01]  /*6bcd0*/  ISETP.LT.AND P5, PT, R27, UR12, !P3 ;  /* 0x0000000c1b007c0c */ /* 0x000fe2000dfa1270 */
[----:B------:R-:W0:Y:S01]  /*6bce0*/  LDCU UR10, c[0x0][0x398] ;  /* 0x00007300ff0a77ac */ /* 0x000e220008000800 */
[----:B-1----:R-:W-:Y:S01]  /*6bcf0*/  PRMT R15, R25, 0x7773, RZ ;  /* 0x00007773190f7816 */ /* 0x002fe200000000ff */
[----:B------:R-:W1:Y:S01]  /*6bd00*/  LDCU UR12, c[0x0][0x398] ;  /* 0x00007300ff0c77ac */ /* 0x000e620008000800 */
[----:B------:R-:W4:Y:S01]  /*6bd10*/  LDL.LU R25, [R1+0x64] ;  /* 0x0000640001197983 */ /* 0x000f220000300800 */
[C---:B------:R-:W-:Y:S01]  /*6bd20*/  IADD3 R12, P4, PT, R17.reuse, R22, RZ ;  /* 0x00000016110c7210 */ /* 0x040fe20007f9e0ff */
[----:B---3--:R-:W-:Y:S01]  /*6bd30*/  VIADD R17, R17, UR4 ;  /* 0x0000000411117c36 */ /* 0x008fe20008000000 */
[----:B------:R-:W3:Y:S03]  /*6bd40*/  LDCU UR4, c[0x0][0x398] ;  /* 0x00007300ff0477ac */ /* 0x000ee60008000800 */
        /* <DEDUP_REMOVED lines=19> */
[----:B----4-:R-:W-:Y:S01]  /*6be80*/  VIADD R18, R17, UR6 ;  /* 0x0000000611127c36 */ /* 0x010fe20008000000 */
[----:B---3--:R-:W-:Y:S01]  /*6be90*/  ISETP.LT.AND P3, PT, R28, UR4, !P3 ;  /* 0x000000041c007c0c */ /* 0x008fe2000df61270 */
        /* <DEDUP_REMOVED lines=116> */
[----:B------:R-:W-:-:S02]  /*6c5e0*/  IADD3 R14, P5, PT, R16, R21, RZ ;  /* 0x00000015100e7210 */ /* 0x000fc40007fbe0ff */
[----:B------:R-:W-:Y:S01]  /*6c5f0*/  ISETP.GE.AND P3, PT, R19, UR8, PT ;  /* 0x0000000813007c0c */ /* 0x000fe2000bf66270 */
[----:B------:R-:W0:Y:S01]  /*6c600*/  LDCU UR8, c[0x0][0x398] ;  /* 0x00007300ff0877ac */ /* 0x000e220008000800 */
[----:B------:R1:W-:Y:S01]  /*6c610*/  @P2 STG.E.U8 desc[UR42][R12.64], R18 ;  /* 0x000000120c002986 */ /* 0x0003e2000c10112a */
[----:B------:R-:W-:Y:S01]  /*6c620*/  IMAD.X R15, R17, 0x1, R23, P5 ;  /* 0x00000001110f7824 */ /* 0x000fe200028e0617 */
[----:B--2---:R-:W-:Y:S01]  /*6c630*/  ISETP.LT.AND P5, PT, R28, UR12, !P1 ;  /* 0x0000000c1c007c0c */ /* 0x004fe2000cfa1270 */
[----:B------:R-:W2:Y:S01]  /*6c640*/  LDCU UR12, c[0x0][0x398] ;  /* 0x00007300ff0c77ac */ /* 0x000ea20008000800 */
[----:B-1----:R-:W-:Y:S01]  /*6c650*/  VIADD R12, R29, 0x21 ;  /* 0x000000211d0c7836 */ /* 0x002fe20000000000 */
[----:B------:R-:W-:-:S04]  /*6c660*/  PRMT R13, R10, 0x7772, RZ ;  /* 0x000077720a0d7816 */ /* 0x000fc800000000ff */
[----:B------:R-:W-:Y:S01]  /*6c670*/  ISETP.GE.AND P2, PT, R12, UR4, PT ;  /* 0x000000040c007c0c */ /* 0x000fe2000bf46270 */
[----:B------:R1:W-:Y:S01]  /*6c680*/  @P6 STG.E.U8 desc[UR42][R14.64], R13 ;  /* 0x0000000d0e006986 */ /* 0x0003e2000c10112a */
[C---:B------:R-:W-:Y:S01]  /*6c690*/  IADD3 R12, P6, PT, R16.reuse, R22, RZ ;  /* 0x00000016100c7210 */ /* 0x040fe20007fde0ff */
[----:B------:R-:W-:Y:S01]  /*6c6a0*/  VIADD R16, R16, UR6 ;  /* 0x0000000610107c36 */ /* 0x000fe20008000000 */
[----:B---3--:R-:W-:Y:S01]  /*6c6b0*/  ISETP.LT.AND P1, PT, R11, UR14, !P4 ;  /* 0x0000000e0b007c0c */ /* 0x008fe2000e721270 */
[----:B------:R-:W3:Y:S01]  /*6c6c0*/  LDCU UR4, c[0x0][0x3b8] ;  /* 0x00007700ff0477ac */ /* 0x000ee20008000800 */
[----:B------:R-:W2:Y:S01]  /*6c6d0*/  LDCU UR6, c[0x0][0x398] ;  /* 0x00007300ff0677ac */ /* 0x000ea20008000800 */
[----:B-1----:R-:W-:Y:S01]  /*6c6e0*/  IMAD.X R13, R17, 0x1, R20, P6 ;  /* 0x00000001110d7824 */ /* 0x002fe200030e0614 */
[----:B------:R-:W-:Y:S01]  /*6c6f0*/  PRMT R15, R10, 0x7773, RZ ;  /* 0x000077730a0f7816 */ /* 0x000fe200000000ff */
[----:B------:R-:W1:Y:S01]  /*6c700*/  LDCU UR14, c[0x0][0x398] ;  /* 0x00007300ff0e77ac */ /* 0x000e620008000800 */
[----:B------:R-:W-:Y:S01]  /*6c710*/  SHF.R.S32.HI R17, RZ, 0x1f, R16 ;  /* 0x0000001fff117819 */ /* 0x000fe20000011410 */
[----:B------:R-:W3:Y:S01]  /*6c720*/  LDL.LU R10, [R1+0x22c0] ;  /* 0x0022c000010a7983 */ /* 0x000ee20000300800 */
[----:B------:R-:W-:-:S03]  /*6c730*/  IADD3 R14, P6, PT, R16, R0, RZ ;  /* 0x00000000100e7210 */ /* 0x000fc60007fde0ff */
[----:B------:R1:W-:Y:S01]  /*6c740*/  @P5 STG.E.U8 desc[UR42][R12.64], R15 ;  /* 0x0000000f0c005986 */ /* 0x0003e2000c10112a */
[----:B0-----:R-:W-:Y:S01]  /*6c750*/  ISETP.LT.AND P5, PT, R27, UR8, !P4 ;  /* 0x000000081b007c0c */ /* 0x001fe2000e7a1270 */
[----:B------:R-:W0:Y:S01]  /*6c760*/  LDCU UR8, c[0x0][0x398] ;  /* 0x00007300ff0877ac */ /* 0x000e220008000800 */
[----:B-1----:R-:W-:Y:S01]  /*6c770*/  IMAD.X R15, R17, 0x1, R3, P6 ;  /* 0x00000001110f7824 */ /* 0x002fe200030e0603 */
[----:B------:R-:W-:Y:S02]  /*6c780*/  IADD3 R12, P6, PT, R16, R24, RZ ;  /* 0x00000018100c7210 */ /* 0x000fe40007fde0ff */
[C---:B----4-:R-:W-:Y:S02]  /*6c790*/  PRMT R13, R25.reuse, 0x7770, RZ ;  /* 0x00007770190d7816 */ /* 0x050fe400000000ff */
[C---:B------:R-:W-:Y:S02]  /*6c7a0*/  PRMT R18, R25.reuse, 0x7773, RZ ;  /* 0x0000777319127816 */ /* 0x040fe400000000ff */
[C---:B------:R-:W-:Y:S01]  /*6c7b0*/  PRMT R19, R25.reuse, 0x7772, RZ ;  /* 0x0000777219137816 */ /* 0x040fe200000000ff */
[----:B------:R1:W-:Y:S01]  /*6c7c0*/  @P1 STG.E.U8 desc[UR42][R14.64], R13 ;  /* 0x0000000d0e001986 */ /* 0x0003e2000c10112a */
[----:B------:R-:W-:Y:S01]  /*6c7d0*/  PRMT R25, R25, 0x7771, RZ ;  /* 0x0000777119197816 */ /* 0x000fe200000000ff */
[----:B-1----:R-:W-:-:S05]  /*6c7e0*/  IMAD.X R13, R17, 0x1, R2, P6 ;  /* 0x00000001110d7824 */ /* 0x002fca00030e0602 */
[----:B------:R1:W-:Y:S04]  /*6c7f0*/  @P5 STG.E.U8 desc[UR42][R12.64], R25 ;  /* 0x000000190c005986 */ /* 0x0003e8000c10112a */
[----:B-1----:R-:W4:Y:S01]  /*6c800*/  LDL.LU R25, [R1+0x80] ;  /* 0x0000800001197983 */ /* 0x002f220000300800 */
[----:B------:R-:W-:Y:S01]  /*6c810*/  ISETP.LT.AND P1, PT, R26, UR10, !P4 ;  /* 0x0000000a1a007c0c */ /* 0x000fe2000e721270 */
[----:B------:R-:W1:Y:S01]  /*6c820*/  LDCU UR10, c[0x0][0x398] ;  /* 0x00007300ff0a77ac */ /* 0x000e620008000800 */
[----:B------:R-:W-:Y:S02]  /*6c830*/  IADD3 R14, P6, PT, R16, R21, RZ ;  /* 0x00000015100e7210 */ /* 0x000fe40007fde0ff */
[----:B--2---:R-:W-:Y:S01]  /*6c840*/  ISETP.LT.AND P4, PT, R28, UR12, !P4 ;  /* 0x0000000c1c007c0c */ /* 0x004fe2000e781270 */
[----:B------:R-:W2:Y:S02]  /*6c850*/  LDCU UR12, c[0x0][0x398] ;  /* 0x00007300ff0c77ac */ /* 0x000ea40008000800 */
[----:B------:R-:W-:Y:S01]  /*6c860*/  IMAD.X R15, R17, 0x1, R23, P6 ;  /* 0x00000001110f7824 */ /* 0x000fe200030e0617 */
[----:B------:R-:W-:-:S05]  /*6c870*/  IADD3 R12, P5, PT, R16, R22, RZ ;  /* 0x00000016100c7210 */ /* 0x000fca0007fbe0ff */
[----:B------:R3:W-:Y:S01]  /*6c880*/  @P1 STG.E.U8 desc[UR42][R14.64], R19 ;  /* 0x000000130e001986 */ /* 0x0007e2000c10112a */
[----:B------:R-:W-:Y:S01]  /*6c890*/  ISETP.LT.AND P1, PT, R11, UR6, !P3 ;  /* 0x000000060b007c0c */ /* 0x000fe2000df21270 */
[----:B------:R-:W-:Y:S01]  /*6c8a0*/  IMAD.X R13, R17, 0x1, R20, P5 ;  /* 0x00000001110d7824 */ /* 0x000fe200028e0614 */
[----:B------:R-:W0:Y:S01]  /*6c8b0*/  LDCU UR6, c[0x0][0x39c] ;  /* 0x00007380ff0677ac */ /* 0x000e220008000800 */
[----:B---3--:R-:W-:Y:S01]  /*6c8c0*/  VIADD R19, R16, UR4 ;  /* 0x0000000410137c36 */ /* 0x008fe20008000000 */
[----:B------:R-:W3:Y:S04]  /*6c8d0*/  LDCU UR4, c[0x0][0x3b8] ;  /* 0x00007700ff0477ac */ /* 0x000ee80008000800 */
[----:B------:R-:W-:Y:S02]  /*6c8e0*/  SHF.R.S32.HI R16, RZ, 0x1f, R19 ;  /* 0x0000001fff107819 */ /* 0x000fe40000011413 */
[----:B------:R-:W-:Y:S01]  /*6c8f0*/  IADD3 R14, P5, PT, R19, R0, RZ ;  /* 0x00000000130e7210 */ /* 0x000fe20007fbe0ff */
[----:B------:R2:W-:Y:S01]  /*6c900*/  @P4 STG.E.U8 desc[UR42][R12.64], R18 ;  /* 0x000000120c004986 */ /* 0x0005e2000c10112a */
[----:B0-----:R-:W-:Y:S01]  /*6c910*/  ISETP.LT.AND P4, PT, R27, UR8, !P3 ;  /* 0x000000081b007c0c */ /* 0x001fe2000df81270 */
[----:B------:R-:W0:Y:S02]  /*6c920*/  LDCU UR8, c[0x0][0x39c] ;  /* 0x00007380ff0877ac */ /* 0x000e240008000800 */
[----:B------:R-:W-:Y:S01]  /*6c930*/  IMAD.X R15, R16, 0x1, R3, P5 ;  /* 0x00000001100f7824 */ /* 0x000fe200028e0603 */
[----:B-1----:R-:W-:Y:S01]  /*6c940*/  ISETP.LT.AND P5, PT, R26, UR10, !P3 ;  /* 0x0000000a1a007c0c */ /* 0x002fe2000dfa1270 */
[----:B------:R-:W1:Y:S01]  /*6c950*/  LDCU UR10, c[0x0][0x398] ;  /* 0x00007300ff0a77ac */ /* 0x000e620008000800 */
[----:B--2---:R-:W-:-:S02]  /*6c960*/  PRMT R13, R8, 0x7770, RZ ;  /* 0x00007770080d7816 */ /* 0x004fc400000000ff */
[----:B------:R-:W-:-:S03]  /*6c970*/  IADD3 R12, P6, PT, R19, R24, RZ ;  /* 0x00000018130c7210 */ /* 0x000fc60007fde0ff */
[----:B------:R2:W-:Y:S01]  /*6c980*/  @P1 STG.E.U8 desc[UR42][R14.64], R13 ;  /* 0x0000000d0e001986 */ /* 0x0005e2000c10112a */
[C---:B------:R-:W-:Y:S02]  /*6c990*/  PRMT R17, R8.reuse, 0x7771, RZ ;  /* 0x0000777108117816 */ /* 0x040fe400000000ff */
[----:B------:R-:W-:Y:S02]  /*6c9a0*/  PRMT R18, R8, 0x7772, RZ ;  /* 0x0000777208127816 */ /* 0x000fe400000000ff */
[----:B--2---:R-:W-:Y:S01]  /*6c9b0*/  IADD3 R14, P1, PT, R19, R21, RZ ;  /* 0x00000015130e7210 */ /* 0x004fe20007f3e0ff */
[----:B------:R-:W-:-:S04]  /*6c9c0*/  IMAD.X R13, R16, 0x1, R2, P6 ;  /* 0x00000001100d7824 */ /* 0x000fc800030e0602 */
[----:B------:R-:W-:Y:S01]  /*6c9d0*/  IMAD.X R15, R16, 0x1, R23, P1 ;  /* 0x00000001100f7824 */ /* 0x000fe200008e0617 */
[----:B------:R3:W-:Y:S01]  /*6c9e0*/  @P4 STG.E.U8 desc[UR42][R12.64], R17 ;  /* 0x000000110c004986 */ /* 0x0007e2000c10112a */
[----:B------:R-:W-:Y:S01]  /*6c9f0*/  ISETP.LT.AND P1, PT, R28, UR12, !P3 ;  /* 0x0000000c1c007c0c */ /* 0x000fe2000df21270 */
[----:B------:R-:W2:Y:S01]  /*6ca00*/  LDCU UR12, c[0x0][0x398] ;  /* 0x00007300ff0c77ac */ /* 0x000ea20008000800 */
[----:B------:R-:W-:Y:S01]  /*6ca10*/  ISETP.LT.AND P4, PT, R11, UR14, !P2 ;  /* 0x0000000e0b007c0c */ /* 0x000fe2000d781270 */
[----:B------:R0:W-:Y:S01]  /*6ca20*/  @P5 STG.E.U8 desc[UR42][R14.64], R18 ;  /* 0x000000120e005986 */ /* 0x0001e2000c10112a */
[----:B------:R-:W-:Y:S01]  /*6ca30*/  PRMT R8, R8, 0x7773, RZ ;  /* 0x0000777308087816 */ /* 0x000fe200000000ff */
[----:B------:R-:W1:Y:S01]  /*6ca40*/  LDCU UR14, c[0x0][0x398] ;  /* 0x00007300ff0e77ac */ /* 0x000e620008000800 */
[C---:B---3--:R-:W-:Y:S01]  /*6ca50*/  VIADD R17, R19.reuse, UR4 ;  /* 0x0000000413117c36 */ /* 0x048fe20008000000 */
[----:B------:R-:W-:Y:S01]  /*6ca60*/  IADD3 R12, P3, PT, R19, R22, RZ ;  /* 0x00000016130c7210 */ /* 0x000fe20007f7e0ff */
[----:B------:R-:W3:Y:S01]  /*6ca70*/  LDCU UR4, c[0x0][0x3b8] ;  /* 0x00007700ff0477ac */ /* 0x000ee20008000800 */
[----:B0-----:R-:W-:-:S02]  /*6ca80*/  VIADD R15, R29, 0x22 ;  /* 0x000000221d0f7836 */ /* 0x001fc40000000000 */
[----:B------:R-:W-:Y:S02]  /*6ca90*/  SHF.R.S32.HI R18, RZ, 0x1f, R17 ;  /* 0x0000001fff127819 */ /* 0x000fe40000011411 */
[----:B------:R-:W-:Y:S01]  /*6caa0*/  IADD3 R14, P5, PT, R17, R0, RZ ;  /* 0x00000000110e7210 */ /* 0x000fe20007fbe0ff */
[----:B------:R-:W-:Y:S01]  /*6cab0*/  IMAD.X R13, R16, 0x1, R20, P3 ;  /* 0x00000001100d7824 */ /* 0x000fe200018e0614 */
[----:B------:R-:W-:Y:S01]  /*6cac0*/  ISETP.GE.AND P3, PT, R15, UR6, PT ;  /* 0x000000060f007c0c */ /* 0x000fe2000bf66270 */
[----:B------:R-:W0:Y:S02]  /*6cad0*/  LDCU UR6, c[0x0][0x398] ;  /* 0x00007300ff0677ac */ /* 0x000e240008000800 */
[----:B------:R-:W-:Y:S01]  /*6cae0*/  IMAD.X R15, R18, 0x1, R3, P5 ;  /* 0x00000001120f7824 */ /* 0x000fe200028e0603 */
[----:B------:R2:W-:Y:S01]  /*6caf0*/  @P1 STG.E.U8 desc[UR42][R12.64], R8 ;  /* 0x000000080c001986 */ /* 0x0005e2000c10112a */
[----:B-1----:R-:W-:Y:S01]  /*6cb00*/  ISETP.LT.AND P5, PT, R27, UR10, !P2 ;  /* 0x0000000a1b007c0c */ /* 0x002fe2000d7a1270 */
[----:B------:R-:W1:Y:S01]  /*6cb10*/  LDCU UR10, c[0x0][0x398] ;  /* 0x00007300ff0a77ac */ /* 0x000e620008000800 */
[----:B--2---:R-:W-:Y:S01]  /*6cb20*/  IADD3 R12, P1, PT, R17, R24, RZ ;  /* 0x00000018110c7210 */ /* 0x004fe20007f3e0ff */
[----:B------:R-:W-:-:S04]  /*6cb30*/  VIADD R8, R29, 0x23 ;  /* 0x000000231d087836 */ /* 0x000fc80000000000 */
[----:B------:R-:W-:Y:S01]  /*6cb40*/  IMAD.X R13, R18, 0x1, R2, P1 ;  /* 0x00000001120d7824 */ /* 0x000fe200008e0602 */
[----:B------:R-:W-:Y:S01]  /*6cb50*/  ISETP.GE.AND P1, PT, R8, UR8, PT ;  /* 0x0000000808007c0c */ /* 0x000fe2000bf26270 */
[----:B------:R-:W2:Y:S01]  /*6cb60*/  LDCU UR8, c[0x0][0x39c] ;  /* 0x00007380ff0877ac */ /* 0x000ea20008000800 */
[----:B----4-:R-:W-:-:S05]  /*6cb70*/  PRMT R16, R25, 0x7770, RZ ;  /* 0x0000777019107816 */ /* 0x010fca00000000ff */
[----:B------:R4:W-:Y:S01]  /*6cb80*/  @P4 STG.E.U8 desc[UR42][R14.64], R16 ;  /* 0x000000100e004986 */ /* 0x0009e2000c10112a */
[----:B------:R-:W-:Y:S01]  /*6cb90*/  ISETP.LT.AND P4, PT, R26, UR16, !P2 ;  /* 0x000000101a007c0c */ /* 0x000fe2000d781270 */
[----:B------:R-:W1:Y:S01]  /*6cba0*/  LDCU UR16, c[0x0][0x398] ;  /* 0x00007300ff1077ac */ /* 0x000e620008000800 */
[----:B------:R-:W-:Y:S02]  /*6cbb0*/  PRMT R8, R25, 0x7771, RZ ;  /* 0x0000777119087816 */ /* 0x000fe400000000ff */
[----:B----4-:R-:W-:Y:S02]  /*6cbc0*/  IADD3 R14, P6, PT, R17, R21, RZ ;  /* 0x00000015110e7210 */ /* 0x010fe40007fde0ff */
[----:B------:R-:W-:-:S03]  /*6cbd0*/  PRMT R16, R25, 0x7772, RZ ;  /* 0x0000777219107816 */ /* 0x000fc600000000ff */
[----:B------:R-:W-:Y:S01]  /*6cbe0*/  IMAD.X R15, R18, 0x1, R23, P6 ;  /* 0x00000001120f7824 */ /* 0x000fe200030e0617 */
[----:B0-----:R-:W-:Y:S01]  /*6cbf0*/  ISETP.LT.AND P2, PT, R28, UR6, !P2 ;  /* 0x000000061c007c0c */ /* 0x001fe2000d741270 */
[----:B------:R3:W-:Y:S01]  /*6cc00*/  @P5 STG.E.U8 desc[UR42][R12.64], R8 ;  /* 0x000000080c005986 */ /* 0x0007e2000c10112a */
[----:B-1----:R-:W-:Y:S01]  /*6cc10*/  ISETP.LT.AND P6, PT, R11, UR10, !P3 ;  /* 0x0000000a0b007c0c */ /* 0x002fe2000dfc1270 */
[----:B------:R-:W0:Y:S02]  /*6cc20*/  LDCU UR6, c[0x0][0x3b8] ;  /* 0x00007700ff0677ac */ /* 0x000e240008000800 */
[----:B------:R1:W-:Y:S01]  /*6cc30*/  @P4 STG.E.U8 desc[UR42][R14.64], R16 ;  /* 0x000000100e004986 */ /* 0x0003e2000c10112a */
[C---:B---3--:R-:W-:Y:S01]  /*6cc40*/  VIADD R8, R17.reuse, UR4 ;  /* 0x0000000411087c36 */ /* 0x048fe20008000000 */
[----:B------:R-:W-:Y:S02]  /*6cc50*/  IADD3 R12, P4, PT, R17, R22, RZ ;  /* 0x00000016110c7210 */ /* 0x000fe40007f9e0ff */
[----:B------:R-:W3:Y:S01]  /*6cc60*/  LDL.LU R11, [R1+0x22bc] ;  /* 0x0022bc00010b7983 */ /* 0x000ee20000300800 */
[----:B------:R-:W-:Y:S01]  /*6cc70*/  ISETP.LT.AND P5, PT, R27, UR12, !P3 ;  /* 0x0000000c1b007c0c */ /* 0x000fe2000dfa1270 */
[----:B------:R-:W4:Y:S01]  /*6cc80*/  LDCU UR4, c[0x0][0x398] ;  /* 0x00007300ff0477ac */ /* 0x000f220008000800 */
[----:B-1----:R-:W-:Y:S01]  /*6cc90*/  PRMT R15, R25, 0x7773, RZ ;  /* 0x00007773190f7816 */ /* 0x002fe200000000ff */
[----:B------:R-:W-:Y:S01]  /*6cca0*/  IMAD.X R13, R18, 0x1, R20, P4 ;  /* 0x00000001120d7824 */ /* 0x000fe200020e0614 */
[----:B------:R-:W-:Y:S01]  /*6ccb0*/  SHF.R.S32.HI R16, RZ, 0x1f, R8 ;  /* 0x0000001fff107819 */ /* 0x000fe20000011408 */
[----:B------:R-:W-:Y:S01]  /*6ccc0*/  VIADD R17, R29, 0x24 ;  /* 0x000000241d117836 */ /* 0x000fe20000000000 */
[----:B------:R-:W-:Y:S01]  /*6ccd0*/  IADD3 R14, P4, PT, R8, R0, RZ ;  /* 0x00000000080e7210 */ /* 0x000fe20007f9e0ff */
[----:B------:R-:W3:Y:S01]  /*6cce0*/  LDL.LU R19, [R1+0x90] ;  /* 0x0000900001137983 */ /* 0x000ee20000300800 */
[----:B------:R-:W1:Y:S03]  /*6ccf0*/  LDCU UR10, c[0x0][0x398] ;  /* 0x00007300ff0a77ac */ /* 0x000e660008000800 */
[----:B------:R0:W-:Y:S01]  /*6cd00*/  @P2 STG.E.U8 desc[UR42][R12.64], R15 ;  /* 0x0000000f0c002986 */ /* 0x0001e2000c10112a */
[C---:B------:R-:W-:Y:S01]  /*6cd10*/  PRMT R18, R9.reuse, 0x7772, RZ ;  /* 0x0000777209127816 */ /* 0x040fe200000000ff */
[----:B------:R-:W1:Y:S02]  /*6cd20*/  LDCU UR12, c[0x0][0x398] ;  /* 0x00007300ff0c77ac */ /* 0x000e640008000800 */
[----:B------:R-:W3:Y:S01]  /*6cd30*/  LDL.LU R25, [R1+0x84] ;  /* 0x0000840001197983 */ /* 0x000ee20000300800 */
[----:B0-----:R-:W-:Y:S01]  /*6cd40*/  IMAD.X R15, R16, 0x1, R3, P4 ;  /* 0x00000001100f7824 */ /* 0x001fe200020e0603 */
[----:B------:R-:W-:-:S02]  /*6cd50*/  PRMT R13, R9, 0x7770, RZ ;  /* 0x00007770090d7816 */ /* 0x000fc400000000ff */
[----:B------:R-:W-:Y:S01]  /*6cd60*/  ISETP.LT.AND P4, PT, R26, UR14, !P3 ;  /* 0x0000000e1a007c0c */ /* 0x000fe2000df81270 */
[----:B------:R-:W0:Y:S01]  /*6cd70*/  LDCU UR14, c[0x0][0x398] ;  /* 0x00007300ff0e77ac */ /* 0x000e220008000800 */
[C---:B------:R-:W-:Y:S01]  /*6cd80*/  IADD3 R12, P2, PT, R8.reuse, R24, RZ ;  /* 0x00000018080c7210 */ /* 0x040fe20007f5e0ff */
[----:B------:R1:W-:Y:S02]  /*6cd90*/  @P6 STG.E.U8 desc[UR42][R14.64], R13 ;  /* 0x0000000d0e006986 */ /* 0x0003e4000c10112a */
[----:B-1----:R-:W-:Y:S02]  /*6cda0*/  IADD3 R14, P6, PT, R8, R21, RZ ;  /* 0x00000015080e7210 */ /* 0x002fe40007fde0ff */
[C---:B------:R-:W-:Y:S01]  /*6cdb0*/  IMAD.X R13, R16.reuse, 0x1, R2, P2 ;  /* 0x00000001100d7824 */ /* 0x040fe200010e0602 */
[----:B--2---:R-:W-:Y:S01]  /*6cdc0*/  ISETP.GE.AND P2, PT, R17, UR8, PT ;  /* 0x0000000811007c0c */ /* 0x004fe2000bf46270 */
[----:B------:R-:W1:Y:S01]  /*6cdd0*/  LDCU UR8, c[0x0][0x398] ;  /* 0x00007300ff0877ac */ /* 0x000e620008000800 */
[----:B------:R-:W-:Y:S01]  /*6cde0*/  PRMT R17, R9, 0x7771, RZ ;  /* 0x0000777109117816 */ /* 0x000fe200000000ff */
[----:B------:R-:W-:-:S04]  /*6cdf0*/  IMAD.X R15, R16, 0x1, R23, P6 ;  /* 0x00000001100f7824 */ /* 0x000fc800030e0617 */
[----:B------:R-:W-:Y:S04]  /*6ce00*/  @P5 STG.E.U8 desc[UR42][R12.64], R17 ;  /* 0x000000110c005986 */ /* 0x000fe8000c10112a */
[----:B------:R2:W-:Y:S04]  /*6ce10*/  @P4 STG.E.U8 desc[UR42][R14.64], R18 ;  /* 0x000000120e004986 */ /* 0x0005e8000c10112a */
[----:B--2---:R-:W2:Y:S01]  /*6ce20*/  LDL.LU R18, [R1+0xc84] ;  /* 0x000c840001127983 */ /* 0x004ea20000300800 */
[----:B----4-:R-:W-:Y:S01]  /*6ce30*/  ISETP.LT.AND P3, PT, R28, UR4, !P3 ;  /* 0x000000041c007c0c */ /* 0x010fe2000df61270 */
[C---:B------:R-:W-:Y:S01]  /*6ce40*/  VIADD R17, R8.reuse, UR6 ;  /* 0x0000000608117c36 */ /* 0x040fe20008000000 */
[----:B------:R-:W-:Y:S01]  /*6ce50*/  IADD3 R12, P5, PT, R8, R22, RZ ;  /* 0x00000016080c7210 */ /* 0x000fe20007fbe0ff */
[----:B------:R-:W4:Y:S01]  /*6ce60*/  LDCU UR4, c[0x0][0x3b8] ;  /* 0x00007700ff0477ac */ /* 0x000f220008000800 */
[----:B------:R-:W-:-:S02]  /*6ce70*/  PRMT R9, R9, 0x7773, RZ ;  /* 0x0000777309097816 */ /* 0x000fc400000000ff */
[----:B------:R-:W-:Y:S01]  /*6ce80*/  SHF.R.S32.HI R14, RZ, 0x1f, R17 ;  /* 0x0000001fff0e7819 */ /* 0x000fe20000011411 */
[----:B------:R-:W-:Y:S01]  /*6ce90*/  IMAD.X R13, R16, 0x1, R20, P5 ;  /* 0x00000001100d7824 */ /* 0x000fe200028e0614 */
[----:B------:R-:W-:Y:S01]  /*6cea0*/  IADD3 R8, P5, PT, R17, R0, RZ ;  /* 0x0000000011087210 */ /* 0x000fe20007fbe0ff */
[----:B------:R-:W0:Y:S04]  /*6ceb0*/  LDCU UR6, c[0x0][0x3b8] ;  /* 0x00007700ff0677ac */ /* 0x000e280008000800 */
[----:B------:R4:W-:Y:S01]  /*6cec0*/  @P3 STG.E.U8 desc[UR42][R12.64], R9 ;  /* 0x000000090c003986 */ /* 0x0009e2000c10112a */
[----:B-1----:R-:W-:Y:S01]  /*6ced0*/  ISETP.LT.AND P3, PT, R27, UR8, !P1 ;  /* 0x000000081b007c0c */ /* 0x002fe2000cf61270 */
[----:B------:R-:W1:Y:S01]  /*6cee0*/  LDCU UR8, c[0x0][0x39c] ;  /* 0x00007380ff0877ac */ /* 0x000e620008000800 */
[----:B----4-:R-:W-:Y:S01]  /*6cef0*/  IMAD.X R9, R14, 0x1, R3, P5 ;  /* 0x000000010e097824 */ /* 0x010fe200028e0603 */
[----:B------:R-:W-:Y:S01]  /*6cf00*/  ISETP.LT.AND P5, PT, R26, UR12, !P1 ;  /* 0x0000000c1a007c0c */ /* 0x000fe2000cfa1270 */
[----:B------:R-:W4:Y:S01]  /*6cf10*/  LDCU UR12, c[0x0][0x398] ;  /* 0x00007300ff0c77ac */ /* 0x000f220008000800 */
[----:B------:R-:W-:-:S02]  /*6cf20*/  IADD3 R12, P6, PT, R17, R24, RZ ;  /* 0x00000018110c7210 */ /* 0x000fc40007fde0ff */
[C---:B---3--:R-:W-:Y:S02]  /*6cf30*/  PRMT R13, R25.reuse, 0x7770, RZ ;  /* 0x00007770190d7816 */ /* 0x048fe400000000ff */
[C---:B------:R-:W-:Y:S02]  /*6cf40*/  PRMT R15, R25.reuse, 0x7771, RZ ;  /* 0x00007771190f7816 */ /* 0x040fe400000000ff */
[----:B------:R-:W-:Y:S02]  /*6cf50*/  PRMT R16, R25, 0x7772, RZ ;  /* 0x0000777219107816 */ /* 0x000fe400000000ff */
[----:B--2---:R-:W-:Y:S01]  /*6cf60*/  ISETP.LT.AND P4, PT, R18, UR10, !P1 ;  /* 0x0000000a12007c0c */ /* 0x004fe2000cf81270 */
[----:B------:R-:W2:-:S12]  /*6cf70*/  LDCU UR10, c[0x0][0x398] ;  /* 0x00007300ff0a77ac */ /* 0x000e980008000800 */
[----:B------:R3:W-:Y:S02]  /*6cf80*/  @P4 STG.E.U8 desc[UR42][R8.64], R13 ;  /* 0x0000000d08004986 */ /* 0x0007e4000c10112a */
[----:B---3--:R-:W-:Y:S01]  /*6cf90*/  IADD3 R8, P4, PT, R17, R21, RZ ;  /* 0x0000001511087210 */ /* 0x008fe20007f9e0ff */
[----:B------:R-:W-:-:S04]  /*6cfa0*/  IMAD.X R13, R14, 0x1, R2, P6 ;  /* 0x000000010e0d7824 */ /* 0x000fc800030e0602 */
[----:B------:R-:W-:Y:S01]  /*6cfb0*/  IMAD.X R9, R14, 0x1, R23, P4 ;  /* 0x000000010e097824 */ /* 0x000fe200020e0617 */
[----:B------:R-:W-:Y:S04]  /*6cfc0*/  @P3 STG.E.U8 desc[UR42][R12.64], R15 ;  /* 0x0000000f0c003986 */ /* 0x000fe8000c10112a */
[----:B------:R3:W-:Y:S02]  /*6cfd0*/  @P5 STG.E.U8 desc[UR42][R8.64], R16 ;  /* 0x0000001008005986 */ /* 0x0007e4000c10112a */
[----:B---3--:R-:W-:-:S05]  /*6cfe0*/  IADD3 R8, P3, PT, R17, R22, RZ ;  /* 0x0000001611087210 */ /* 0x008fca0007f7e0ff */
[----:B------:R-:W-:Y:S01]  /*6cff0*/  IMAD.X R9, R14, 0x1, R20, P3 ;  /* 0x000000010e097824 */ /* 0x000fe200018e0614 */
[----:B------:R-:W-:Y:S02]  /*6d000*/  PRMT R14, R25, 0x7773, RZ ;  /* 0x00007773190e7816 */ /* 0x000fe400000000ff */
[----:B------:R-:W3:Y:S01]  /*6d010*/  LDL.LU R25, [R1+0x88] ;  /* 0x0000880001197983 */ /* 0x000ee20000300800 */
[----:B------:R-:W-:Y:S01]  /*6d020*/  VIADD R15, R17, UR4 ;  /* 0x00000004110f7c36 */ /* 0x000fe20008000000 */
[----:B--2---:R-:W-:Y:S01]  /*6d030*/  ISETP.LT.AND P1, PT, R28, UR10, !P1 ;  /* 0x0000000a1c007c0c */ /* 0x004fe2000cf21270 */
[----:B------:R-:W2:Y:S01]  /*6d040*/  LDCU UR10, c[0x0][0x39c] ;  /* 0x00007380ff0a77ac */ /* 0x000ea20008000800 */
[----:B0-----:R-:W-:Y:S01]  /*6d050*/  ISETP.LT.AND P4, PT, R18, UR14, !P2 ;  /* 0x0000000e12007c0c */ /* 0x001fe2000d781270 */
[----:B------:R-:W-:Y:S01]  /*6d060*/  VIADD R13, R29, 0x25 ;  /* 0x000000251d0d7836 */ /* 0x000fe20000000000 */
[----:B------:R-:W-:Y:S01]  /*6d070*/  SHF.R.S32.HI R16, RZ, 0x1f, R15 ;  /* 0x0000001fff107819 */ /* 0x000fe2000001140f */
[----:B------:R-:W0:Y:S01]  /*6d080*/  LDCU UR4, c[0x0][0x398] ;  /* 0x00007300ff0477ac */ /* 0x000e220008000800 */
[----:B------:R-:W-:-:S02]  /*6d090*/  IADD3 R12, P5, PT, R15, R0, RZ ;  /* 0x000000000f0c7210 */ /* 0x000fc40007fbe0ff */
[----:B-1----:R-:W-:Y:S01]  /*6d0a0*/  ISETP.GE.AND P3, PT, R13, UR8, PT ;  /* 0x000000080d007c0c */ /* 0x002fe2000bf66270 */
[----:B------:R-:W1:Y:S01]  /*6d0b0*/  LDCU UR14, c[0x0][0x398] ;  /* 0x00007300ff0e77ac */ /* 0x000e620008000800 */
[----:B------:R-:W-:Y:S01]  /*6d0c0*/  PRMT R17, R10, 0x7770, RZ ;  /* 0x000077700a117816 */ /* 0x000fe200000000ff */
[----:B------:R-:W-:Y:S01]  /*6d0d0*/  IMAD.X R13, R16, 0x1, R3, P5 ;  /* 0x00000001100d7824 */ /* 0x000fe200028e0603 */
[----:B------:R-:W-:Y:S01]  /*6d0e0*/  ISETP.LT.AND P5, PT, R27, UR16, !P2 ;  /* 0x000000101b007c0c */ /* 0x000fe2000d7a1270 */
[----:B------:R0:W-:Y:S01]  /*6d0f0*/  @P1 STG.E.U8 desc[UR42][R8.64], R14 ;  /* 0x0000000e08001986 */ /* 0x0001e2000c10112a */
[----:B------:R-:W1:Y:S03]  /*6d100*/  LDCU UR16, c[0x0][0x398] ;  /* 0x00007300ff1077ac */ /* 0x000e660008000800 */
[----:B------:R2:W-:Y:S01]  /*6d110*/  @P4 STG.E.U8 desc[UR42][R12.64], R17 ;  /* 0x000000110c004986 */ /* 0x0005e2000c10112a */
[----:B----4-:R-:W-:Y:S01]  /*6d120*/  ISETP.LT.AND P4, PT, R26, UR12, !P2 ;  /* 0x0000000c1a007c0c */ /* 0x010fe2000d781270 */
[----:B------:R-:W4:Y:S01]  /*6d130*/  LDCU UR8, c[0x0][0x39c] ;  /* 0x00007380ff0877ac */ /* 0x000f220008000800 */
[----:B0-----:R-:W-:Y:S01]  /*6d140*/  VIADD R8, R29, 0x26 ;  /* 0x000000261d087836 */ /* 0x001fe20000000000 */
[----:B--2---:R-:W-:Y:S01]  /*6d150*/  IADD3 R12, P6, PT, R15, R24, RZ ;  /* 0x000000180f0c7210 */ /* 0x004fe20007fde0ff */
[----:B------:R-:W0:Y:S03]  /*6d160*/  LDCU UR12, c[0x0][0x398] ;  /* 0x00007300ff0c77ac */ /* 0x000e260008000800 */
[----:B------:R-:W-:-:S02]  /*6d170*/  ISETP.GE.AND P1, PT, R8, UR10, PT ;  /* 0x0000000a08007c0c */ /* 0x000fc4000bf26270 */
[----:B------:R-:W-:Y:S01]  /*6d180*/  PRMT R17, R10, 0x7771, RZ ;  /* 0x000077710a117816 */ /* 0x000fe200000000ff */
[----:B------:R-:W-:Y:S01]  /*6d190*/  IMAD.X R13, R16, 0x1, R2, P6 ;  /* 0x00000001100d7824 */ /* 0x000fe200030e0602 */
[C---:B------:R-:W-:Y:S01]  /*6d1a0*/  IADD3 R8, P6, PT, R15.reuse, R21, RZ ;  /* 0x000000150f087210 */ /* 0x040fe20007fde0ff */
[----:B------:R-:W2:Y:S01]  /*6d1b0*/  LDCU UR10, c[0x0][0x398] ;  /* 0x00007300ff0a77ac */ /* 0x000ea20008000800 */
[----:B------:R-:W-:Y:S02]  /*6d1c0*/  ISETP.LT.AND P2, PT, R28, UR4, !P2 ;  /* 0x000000041c007c0c */ /* 0x000fe4000d741270 */
[----:B------:R-:W-:Y:S01]  /*6d1d0*/  PRMT R14, R10, 0x7772, RZ ;  /* 0x000077720a0e7816 */ /* 0x000fe200000000ff */
[----:B------:R-:W-:Y:S01]  /*6d1e0*/  IMAD.X R9, R16, 0x1, R23, P6 ;  /* 0x0000000110097824 */ /* 0x000fe200030e0617 */
[----:B------:R0:W-:Y:S01]  /*6d1f0*/  @P5 STG.E.U8 desc[UR42][R12.64], R17 ;  /* 0x000000110c005986 */ /* 0x0001e2000c10112a */
[----:B------:R-:W1:Y:S03]  /*6d200*/  LDCU UR4, c[0x0][0x3b8] ;  /* 0x00007700ff0477ac */ /* 0x000e660008000800 */
[----:B------:R2:W-:Y:S01]  /*6d210*/  @P4 STG.E.U8 desc[UR42][R8.64], R14 ;  /* 0x0000000e08004986 */ /* 0x0005e2000c10112a */
[----:B0-----:R-:W-:-:S02]  /*6d220*/  IADD3 R12, P5, PT, R15, R22, RZ ;  /* 0x000000160f0c7210 */ /* 0x001fc40007fbe0ff */
[----:B--2---:R-:W-:-:S03]  /*6d230*/  PRMT R8, R10, 0x7773, RZ ;  /* 0x000077730a087816 */ /* 0x004fc600000000ff */
[----:B------:R-:W-:Y:S02]  /*6d240*/  IMAD.X R13, R16, 0x1, R20, P5 ;  /* 0x00000001100d7824 */ /* 0x000fe400028e0614 */
[----:B------:R-:W-:Y:S01]  /*6d250*/  VIADD R10, R15, UR6 ;  /* 0x000000060f0a7c36 */ /* 0x000fe20008000000 */
[----:B-1----:R-:W-:Y:S01]  /*6d260*/  ISETP.LT.AND P5, PT, R18, UR14, !P3 ;  /* 0x0000000e12007c0c */ /* 0x002fe2000dfa1270 */
[----:B------:R-:W0:Y:S01]  /*6d270*/  LDCU UR14, c[0x0][0x398] ;  /* 0x00007300ff0e77ac */ /* 0x000e220008000800 */
[----:B------:R1:W-:Y:S02]  /*6d280*/  @P2 STG.E.U8 desc[UR42][R12.64], R8 ;  /* 0x000000080c002986 */ /* 0x0003e4000c10112a */
[----:B------:R-:W-:Y:S01]  /*6d290*/  SHF.R.S32.HI R14, RZ, 0x1f, R10 ;  /* 0x0000001fff0e7819 */ /* 0x000fe2000001140a */
[----:B------:R-:W2:Y:S01]  /*6d2a0*/  LDCU UR6, c[0x0][0x3b8] ;  /* 0x00007700ff0677ac */ /* 0x000ea20008000800 */
[----:B------:R-:W-:Y:S01]  /*6d2b0*/  ISETP.LT.AND P2, PT, R27, UR16, !P3 ;  /* 0x000000101b007c0c */ /* 0x000fe2000df41270 */
[----:B------:R-:W0:Y:S01]  /*6d2c0*/  LDCU UR16, c[0x0][0x398] ;  /* 0x00007300ff1077ac */ /* 0x000e220008000800 */
[----:B-1----:R-:W-:Y:S01]  /*6d2d0*/  IADD3 R12, P4, PT, R10, R0, RZ ;  /* 0x000000000a0c7210 */ /* 0x002fe20007f9e0ff */
[----:B------:R-:W-:-:S04]  /*6d2e0*/  VIADD R8, R29, 0x27 ;  /* 0x000000271d087836 */ /* 0x000fc80000000000 */
[----:B------:R-:W-:Y:S01]  /*6d2f0*/  IMAD.X R13, R14, 0x1, R3, P4 ;  /* 0x000000010e0d7824 */ /* 0x000fe200020e0603 */
[----:B----4-:R-:W-:Y:S01]  /*6d300*/  ISETP.GE.AND P4, PT, R8, UR8, PT ;  /* 0x0000000808007c0c */ /* 0x010fe2000bf86270 */
[----:B------:R-:W1:Y:S01]  /*6d310*/  LDCU UR8, c[0x0][0x39c] ;  /* 0x00007380ff0877ac */ /* 0x000e620008000800 */
[----:B------:R-:W-:Y:S02]  /*6d320*/  IADD3 R8, P6, PT, R10, R24, RZ ;  /* 0x000000180a087210 */ /* 0x000fe40007fde0ff */
[----:B---3--:R-:W-:-:S05]  /*6d330*/  PRMT R9, R25, 0x7770, RZ ;  /* 0x0000777019097816 */ /* 0x008fca00000000ff */
[----:B------:R3:W-:Y:S02]  /*6d340*/  @P5 STG.E.U8 desc[UR42][R12.64], R9 ;  /* 0x000000090c005986 */ /* 0x0007e4000c10112a */
[----:B---3--:R-:W-:Y:S01]  /*6d350*/  IMAD.X R9, R14, 0x1, R2, P6 ;  /* 0x000000010e097824 */ /* 0x008fe200030e0602 */
[----:B------:R-:W-:Y:S02]  /*6d360*/  PRMT R13, R25, 0x7771, RZ ;  /* 0x00007771190d7816 */ /* 0x000fe400000000ff */
[----:B------:R-:W-:-:S03]  /*6d370*/  IADD3 R12, P6, PT, R10, R21, RZ ;  /* 0x000000150a0c7210 */ /* 0x000fc60007fde0ff */
[----:B------:R3:W-:Y:S01]  /*6d380*/  @P2 STG.E.U8 desc[UR42][R8.64], R13 ;  /* 0x0000000d08002986 */ /* 0x0007e2000c10112a */
[----:B------:R-:W-:Y:S02]  /*6d390*/  PRMT R15, R25, 0x7772, RZ ;  /* 0x00007772190f7816 */ /* 0x000fe400000000ff */
[----:B---3--:R-:W-:Y:S01]  /*6d3a0*/  IADD3 R8, P2, PT, R10, R22, RZ ;  /* 0x000000160a087210 */ /* 0x008fe20007f5e0ff */
[----:B------:R-:W-:-:S04]  /*6d3b0*/  IMAD.X R13, R14, 0x1, R23, P6 ;  /* 0x000000010e0d7824 */ /* 0x000fc800030e0617 */
[----:B------:R-:W-:Y:S01]  /*6d3c0*/  IMAD.X R9, R14, 0x1, R20, P2 ;  /* 0x000000010e097824 */ /* 0x000fe200010e0614 */
[----:B------:R-:W-:Y:S02]  /*6d3d0*/  PRMT R14, R25, 0x7773, RZ ;  /* 0x00007773190e7816 */ /* 0x000fe400000000ff */
[----:B------:R-:W3:Y:S01]  /*6d3e0*/  LDL.LU R25, [R1+0x8c] ;  /* 0x00008c0001197983 */ /* 0x000ee20000300800 */
[----:B------:R-:W-:Y:S01]  /*6d3f0*/  ISETP.LT.AND P5, PT, R26, UR10, !P3 ;  /* 0x0000000a1a007c0c */ /* 0x000fe2000dfa1270 */
[----:B------:R-:W4:Y:S01]  /*6d400*/  LDCU UR10, c[0x0][0x398] ;  /* 0x00007300ff0a77ac */ /* 0x000f220008000800 */
[----:B------:R-:W-:Y:S02]  /*6d410*/  ISETP.LT.AND P3, PT, R28, UR12, !P3 ;  /* 0x0000000c1c007c0c */ /* 0x000fe4000df61270 */
[----:B0-----:R-:W-:Y:S01]  /*6d420*/  ISETP.LT.AND P2, PT, R27, UR16, !P1 ;  /* 0x000000101b007c0c */ /* 0x001fe2000cf41270 */
[----:B------:R-:W0:Y:S01]  /*6d430*/  LDCU UR12, c[0x0][0x398] ;  /* 0x00007300ff0c77ac */ /* 0x000e220008000800 */
[----:B------:R-:W-:Y:S01]  /*6d440*/  PRMT R17, R11, 0x7770, RZ ;  /* 0x000077700b117816 */ /* 0x000fe200000000ff */
[----:B------:R-:W-:Y:S01]  /*6d450*/  VIADD R16, R29, 0x28 ;  /* 0x000000281d107836 */ /* 0x000fe20000000000 */
[----:B------:R-:W0:Y:S05]  /*6d460*/  LDCU UR16, c[0x0][0x398] ;  /* 0x00007300ff1077ac */ /* 0x000e2a0008000800 */
[----:B------:R-:W-:Y:S04]  /*6d470*/  @P5 STG.E.U8 desc[UR42][R12.64], R15 ;  /* 0x0000000f0c005986 */ /* 0x000fe8000c10112a */
[----:B------:R0:W-:Y:S01]  /*6d480*/  @P3 STG.E.U8 desc[UR42][R8.64], R14 ;  /* 0x0000000e08003986 */ /* 0x0001e2000c10112a */
[----:B------:R-:W-:Y:S01]  /*6d490*/  ISETP.LT.AND P3, PT, R18, UR14, !P1 ;  /* 0x0000000e12007c0c */ /* 0x000fe2000cf61270 */
[----:B------:R-:W1:Y:S01]  /*6d4a0*/  LDCU UR14, c[0x0][0x398] ;  /* 0x00007300ff0e77ac */ /* 0x000e620008000800 */
[----:B0-----:R-:W-:Y:S01]  /*6d4b0*/  VIADD R14, R10, UR4 ;  /* 0x000000040a0e7c36 */ /* 0x001fe20008000000 */
[----:B------:R-:W0:Y:S04]  /*6d4c0*/  LDCU UR4, c[0x0][0x39c] ;  /* 0x00007380ff0477ac */ /* 0x000e280008000800 */
[----:B------:R-:W-:-:S02]  /*6d4d0*/  SHF.R.S32.HI R10, RZ, 0x1f, R14 ;  /* 0x0000001fff0a7819 */ /* 0x000fc4000001140e */
[C---:B------:R-:W-:Y:S02]  /*6d4e0*/  IADD3 R12, P6, PT, R14.reuse, R0, RZ ;  /* 0x000000000e0c7210 */ /* 0x040fe40007fde0ff */
[----:B------:R-:W-:-:S03]  /*6d4f0*/  IADD3 R8, P5, PT, R14, R24, RZ ;  /* 0x000000180e087210 */ /* 0x000fc60007fbe0ff */
[----:B------:R-:W-:Y:S01]  /*6d500*/  IMAD.X R13, R10, 0x1, R3, P6 ;  /* 0x000000010a0d7824 */ /* 0x000fe200030e0603 */
[----:B----4-:R-:W-:Y:S01]  /*6d510*/  ISETP.LT.AND P6, PT, R26, UR10, !P1 ;  /* 0x0000000a1a007c0c */ /* 0x010fe2000cfc1270 */
[----:B------:R-:W-:Y:S01]  /*6d520*/  IMAD.X R9, R10, 0x1, R2, P5 ;  /* 0x000000010a097824 */ /* 0x000fe200028e0602 */
[----:B------:R-:W-:Y:S01]  /*6d530*/  PRMT R15, R11, 0x7771, RZ ;  /* 0x000077710b0f7816 */ /* 0x000fe200000000ff */
[----:B------:R-:W4:Y:S01]  /*6d540*/  LDCU UR10, c[0x0][0x398] ;  /* 0x00007300ff0a77ac */ /* 0x000f220008000800 */
[----:B------:R0:W-:Y:S04]  /*6d550*/  @P3 STG.E.U8 desc[UR42][R12.64], R17 ;  /* 0x000000110c003986 */ /* 0x0001e8000c10112a */
[----:B------:R1:W-:Y:S01]  /*6d560*/  @P2 STG.E.U8 desc[UR42][R8.64], R15 ;  /* 0x0000000f08002986 */ /* 0x0003e2000c10112a */
[----:B0-----:R-:W-:Y:S01]  /*6d570*/  IADD3 R12, P5, PT, R14, R21, RZ ;  /* 0x000000150e0c7210 */ /* 0x001fe20007fbe0ff */
[----:B-1----:R-:W-:Y:S01]  /*6d580*/  VIADD R8, R29, 0x29 ;  /* 0x000000291d087836 */ /* 0x002fe20000000000 */
[----:B------:R-:W-:-:S03]  /*6d590*/  PRMT R9, R11, 0x7772, RZ ;  /* 0x000077720b097816 */ /* 0x000fc600000000ff */
[----:B------:R-:W-:Y:S01]  /*6d5a0*/  IMAD.X R13, R10, 0x1, R23, P5 ;  /* 0x000000010a0d7824 */ /* 0x000fe200028e0617 */
[----:B------:R-:W-:Y:S01]  /*6d5b0*/  ISETP.LT.AND P5, PT, R28, UR12, !P1 ;  /* 0x0000000c1c007c0c */ /* 0x000fe2000cfa1270 */
[----:B------:R-:W0:Y:S01]  /*6d5c0*/  LDCU UR12, c[0x0][0x398] ;  /* 0x00007300ff0c77ac */ /* 0x000e220008000800 */
[----:B------:R-:W-:Y:S02]  /*6d5d0*/  ISETP.GE.AND P2, PT, R8, UR4, PT ;  /* 0x0000000408007c0c */ /* 0x000fe4000bf46270 */
[----:B------:R1:W-:Y:S01]  /*6d5e0*/  @P6 STG.E.U8 desc[UR42][R12.64], R9 ;  /* 0x000000090c006986 */ /* 0x0003e2000c10112a */
[----:B------:R-:W-:Y:S01]  /*6d5f0*/  IADD3 R8, P6, PT, R14, R22, RZ ;  /* 0x000000160e087210 */ /* 0x000fe20007fde0ff */
[----:B------:R-:W0:Y:S01]  /*6d600*/  LDCU UR4, c[0x0][0x3b8] ;  /* 0x00007700ff0477ac */ /* 0x000e220008000800 */
[----:B------:R-:W-:Y:S02]  /*6d610*/  PRMT R11, R11, 0x7773, RZ ;  /* 0x000077730b0b7816 */ /* 0x000fe400000000ff */
[----:B------:R-:W-:Y:S01]  /*6d620*/  ISETP.GE.AND P3, PT, R16, UR8, PT ;  /* 0x0000000810007c0c */ /* 0x000fe2000bf66270 */
[----:B------:R-:W0:Y:S01]  /*6d630*/  LDCU UR8, c[0x0][0x398] ;  /* 0x00007300ff0877ac */ /* 0x000e220008000800 */
[----:B-1----:R-:W-:-:S02]  /*6d640*/  IMAD.X R9, R10, 0x1, R20, P6 ;  /* 0x000000010a097824 */ /* 0x002fc400030e0614 */
[----:B--2---:R-:W-:Y:S01]  /*6d650*/  VIADD R12, R14, UR6 ;  /* 0x000000060e0c7c36 */ /* 0x004fe20008000000 */
[C---:B---3--:R-:W-:Y:S02]  /*6d660*/  PRMT R15, R25.reuse, 0x7772, RZ ;  /* 0x00007772190f7816 */ /* 0x048fe400000000ff */
[----:B------:R1:W-:Y:S01]  /*6d670*/  @P5 STG.E.U8 desc[UR42][R8.64], R11 ;  /* 0x0000000b08005986 */ /* 0x0003e2000c10112a */
[C---:B------:R-:W-:Y:S01]  /*6d680*/  PRMT R14, R25.reuse, 0x7773, RZ ;  /* 0x00007773190e7816 */ /* 0x040fe200000000ff */
[----:B------:R-:W2:Y:S01]  /*6d690*/  LDCU UR6, c[0x0][0x398] ;  /* 0x00007300ff0677ac */ /* 0x000ea20008000800 */
[C---:B------:R-:W-:Y:S02]  /*6d6a0*/  PRMT R16, R25.reuse, 0x7771, RZ ;  /* 0x0000777119107816 */ /* 0x040fe400000000ff */
[----:B-1----:R-:W-:Y:S02]  /*6d6b0*/  PRMT R9, R25, 0x7770, RZ ;  /* 0x0000777019097816 */ /* 0x002fe400000000ff */
[----:B------:R-:W3:Y:S01]  /*6d6c0*/  LDL.LU R25, [R1+0xa0] ;  /* 0x0000a00001197983 */ /* 0x000ee20000300800 */
[----:B------:R-:W-:Y:S01]  /*6d6d0*/  ISETP.LT.AND P1, PT, R18, UR14, !P4 ;  /* 0x0000000e12007c0c */ /* 0x000fe2000e721270 */
[----:B------:R-:W1:Y:S01]  /*6d6e0*/  LDCU UR14, c[0x0][0x398] ;  /* 0x00007300ff0e77ac */ /* 0x000e620008000800 */
[----:B------:R-:W-:-:S02]  /*6d6f0*/  SHF.R.S32.HI R13, RZ, 0x1f, R12 ;  /* 0x0000001fff0d7819 */ /* 0x000fc4000001140c */
[C---:B------:R-:W-:Y:S02]  /*6d700*/  IADD3 R10, P6, PT, R12.reuse, R0, RZ ;  /* 0x000000000c0a7210 */ /* 0x040fe40007fde0ff */
[----:B0-----:R-:W-:Y:S01]  /*6d710*/  ISETP.LT.AND P5, PT, R27, UR8, !P4 ;  /* 0x000000081b007c0c */ /* 0x001fe2000e7a1270 */
[----:B------:R-:W0:Y:S02]  /*6d720*/  LDCU UR8, c[0x0][0x398] ;  /* 0x00007300ff0877ac */ /* 0x000e240008000800 */
[----:B------:R-:W-:Y:S01]  /*6d730*/  IMAD.X R11, R13, 0x1, R3, P6 ;  /* 0x000000010d0b7824 */ /* 0x000fe200030e0603 */
[----:B------:R-:W-:-:S04]  /*6d740*/  IADD3 R8, P6, PT, R12, R24, RZ ;  /* 0x000000180c087210 */ /* 0x000fc80007fde0ff */
[----:B------:R0:W-:Y:S01]  /*6d750*/  @P1 STG.E.U8 desc[UR42][R10.64], R9 ;  /* 0x000000090a001986 */ /* 0x0001e2000c10112a */
[----:B----4-:R-:W-:Y:S01]  /*6d760*/  ISETP.LT.AND P1, PT, R26, UR10, !P4 ;  /* 0x0000000a1a007c0c */ /* 0x010fe2000e721270 */
[----:B------:R-:W4:Y:S01]  /*6d770*/  LDCU UR10, c[0x0][0x398] ;  /* 0x00007300ff0a77ac */ /* 0x000f220008000800 */
[----:B------:R-:W-:Y:S01]  /*6d780*/  ISETP.LT.AND P4, PT, R28, UR12, !P4 ;  /* 0x0000000c1c007c0c */ /* 0x000fe2000e781270 */
[----:B------:R-:W1:Y:S01]  /*6d790*/  LDCU UR12, c[0x0][0x398] ;  /* 0x00007300ff0c77ac */ /* 0x000e620008000800 */
[----:B0-----:R-:W-:Y:S01]  /*6d7a0*/  IMAD.X R9, R13, 0x1, R2, P6 ;  /* 0x000000010d097824 */ /* 0x001fe200030e0602 */
[----:B------:R-:W-:-:S05]  /*6d7b0*/  IADD3 R10, P6, PT, R12, R21, RZ ;  /* 0x000000150c0a7210 */ /* 0x000fca0007fde0ff */
[C---:B------:R-:W-:Y:S01]  /*6d7c0*/  IMAD.X R11, R13.reuse, 0x1, R23, P6 ;  /* 0x000000010d0b7824 */ /* 0x040fe200030e0617 */
[----:B------:R0:W-:Y:S04]  /*6d7d0*/  @P5 STG.E.U8 desc[UR42][R8.64], R16 ;  /* 0x0000001008005986 */ /* 0x0001e8000c10112a */
[----:B------:R1:W-:Y:S01]  /*6d7e0*/  @P1 STG.E.U8 desc[UR42][R10.64], R15 ;  /* 0x0000000f0a001986 */ /* 0x0003e2000c10112a */
[----:B--2---:R-:W-:Y:S01]  /*6d7f0*/  ISETP.LT.AND P1, PT, R18, UR6, !P3 ;  /* 0x0000000612007c0c */ /* 0x004fe2000df21270 */
[----:B------:R-:W2:Y:S01]  /*6d800*/  LDCU UR6, c[0x0][0x39c] ;  /* 0x00007380ff0677ac */ /* 0x000ea20008000800 */
[C---:B0-----:R-:W-:Y:S01]  /*6d810*/  IADD3 R8, P5, PT, R12.reuse, R22, RZ ;  /* 0x000000160c087210 */ /* 0x041fe20007fbe0ff */
[----:B-1----:R-:W-:Y:S01]  /*6d820*/  VIADD R15, R12, UR4 ;  /* 0x000000040c0f7c36 */ /* 0x002fe20008000000 */
[----:B------:R-:W0:Y:S03]  /*6d830*/  LDCU UR4, c[0x0][0x3b8] ;  /* 0x00007700ff0477ac */ /* 0x000e260008000800 */
[----:B------:R-:W-:Y:S01]  /*6d840*/  IMAD.X R9, R13, 0x1, R20, P5 ;  /* 0x000000010d097824 */ /* 0x000fe200028e0614 */
[----:B------:R-:W-:-:S02]  /*6d850*/  SHF.R.S32.HI R12, RZ, 0x1f, R15 ;  /* 0x0000001fff0c7819 */ /* 0x000fc4000001140f */
[----:B------:R-:W-:Y:S02]  /*6d860*/  IADD3 R10, P5, PT, R15, R0, RZ ;  /* 0x000000000f0a7210 */ /* 0x000fe40007fbe0ff */
[----:B------:R1:W-:Y:S01]  /*6d870*/  @P4 STG.E.U8 desc[UR42][R8.64], R14 ;  /* 0x0000000e08004986 */ /* 0x0003e2000c10112a */
[----:B------:R-:W-:Y:S01]  /*6d880*/  ISETP.LT.AND P4, PT, R27, UR8, !P3 ;  /* 0x000000081b007c0c */ /* 0x000fe2000df81270 */
[----:B------:R-:W0:Y:S01]  /*6d890*/  LDCU UR8, c[0x0][0x39c] ;  /* 0x00007380ff0877ac */ /* 0x000e220008000800 */
[----:B------:R-:W-:Y:S01]  /*6d8a0*/  IMAD.X R11, R12, 0x1, R3, P5 ;  /* 0x000000010c0b7824 */ /* 0x000fe200028e0603 */
[C---:B------:R-:W-:Y:S02]  /*6d8b0*/  PRMT R13, R19.reuse, 0x7771, RZ ;  /* 0x00007771130d7816 */ /* 0x040fe400000000ff */
[----:B-1----:R-:W-:Y:S02]  /*6d8c0*/  PRMT R9, R19, 0x7770, RZ ;  /* 0x0000777013097816 */ /* 0x002fe400000000ff */
[----:B------:R-:W-:-:S03]  /*6d8d0*/  IADD3 R8, P6, PT, R15, R24, RZ ;  /* 0x000000180f087210 */ /* 0x000fc60007fde0ff */
[----:B------:R1:W-:Y:S01]  /*6d8e0*/  @P1 STG.E.U8 desc[UR42][R10.64], R9 ;  /* 0x000000090a001986 */ /* 0x0003e2000c10112a */
[----:B----4-:R-:W-:Y:S01]  /*6d8f0*/  ISETP.LT.AND P5, PT, R26, UR10, !P3 ;  /* 0x0000000a1a007c0c */ /* 0x010fe2000dfa1270 */
[----:B------:R-:W4:Y:S01]  /*6d900*/  LDCU UR10, c[0x0][0x398] ;  /* 0x00007300ff0a77ac */ /* 0x000f220008000800 */
[----:B-1----:R-:W-:Y:S01]  /*6d910*/  IMAD.X R9, R12, 0x1, R2, P6 ;  /* 0x000000010c097824 */ /* 0x002fe200030e0602 */
[----:B------:R-:W-:-:S04]  /*6d920*/  IADD3 R10, P1, PT, R15, R21, RZ ;  /* 0x000000150f0a7210 */ /* 0x000fc80007f3e0ff */
[----:B------:R1:W-:Y:S01]  /*6d930*/  @P4 STG.E.U8 desc[UR42][R8.64], R13 ;  /* 0x0000000d08004986 */ /* 0x0003e2000c10112a */
[----:B------:R-:W-:Y:S01]  /*6d940*/  IMAD.X R11, R12, 0x1, R23, P1 ;  /* 0x000000010c0b7824 */ /* 0x000fe200008e0617 */
[----:B------:R-:W-:Y:S02]  /*6d950*/  PRMT R14, R19, 0x7772, RZ ;  /* 0x00007772130e7816 */ /* 0x000fe400000000ff */
[C---:B-1----:R-:W-:Y:S01]  /*6d960*/  IADD3 R8, P4, PT, R15.reuse, R22, RZ ;  /* 0x000000160f087210 */ /* 0x042fe20007f9e0ff */
[----:B0-----:R-:W-:Y:S01]  /*6d970*/  VIADD R13, R15, UR4 ;  /* 0x000000040f0d7c36 */ /* 0x001fe20008000000 */
[----:B------:R-:W-:Y:S01]  /*6d980*/  ISETP.LT.AND P3, PT, R28, UR12, !P3 ;  /* 0x0000000c1c007c0c */ /* 0x000fe2000df61270 */
[----:B------:R0:W-:Y:S01]  /*6d990*/  @P5 STG.E.U8 desc[UR42][R10.64], R14 ;  /* 0x0000000e0a005986 */ /* 0x0001e2000c10112a */
[----:B------:R-:W-:Y:S01]  /*6d9a0*/  ISETP.LT.AND P1, PT, R18, UR14, !P2 ;  /* 0x0000000e12007c0c */ /* 0x000fe2000d721270 */
[----:B------:R-:W-:Y:S01]  /*6d9b0*/  IMAD.X R9, R12, 0x1, R20, P4 ;  /* 0x000000010c097824 */ /* 0x000fe200020e0614 */
[----:B------:R-:W-:Y:S01]  /*6d9c0*/  PRMT R12, R19, 0x7773, RZ ;  /* 0x00007773130c7816 */ /* 0x000fe200000000ff */
[----:B------:R-:W1:Y:S01]  /*6d9d0*/  LDCU UR4, c[0x0][0x3b8] ;  /* 0x00007700ff0477ac */ /* 0x000e620008000800 */
[----:B------:R-:W3:Y:S01]  /*6d9e0*/  LDL.LU R19, [R1+0x94] ;  /* 0x0000940001137983 */ /* 0x000ee20000300800 */
[----:B------:R-:W1:Y:S01]  /*6d9f0*/  LDCU UR12, c[0x0][0x398] ;  /* 0x00007300ff0c77ac */ /* 0x000e620008000800 */
[----:B0-----:R-:W-:Y:S01]  /*6da00*/  VIADD R11, R29, 0x2a ;  /* 0x0000002a1d0b7836 */ /* 0x001fe20000000000 */
[----:B------:R-:W-:Y:S01]  /*6da10*/  SHF.R.S32.HI R14, RZ, 0x1f, R13 ;  /* 0x0000001fff0e7819 */ /* 0x000fe2000001140d */
[----:B------:R-:W0:Y:S01]  /*6da20*/  LDCU UR14, c[0x0][0x398] ;  /* 0x00007300ff0e77ac */ /* 0x000e220008000800 */
[----:B------:R-:W-:-:S02]  /*6da30*/  IADD3 R10, P5, PT, R13, R0, RZ ;  /* 0x000000000d0a7210 */ /* 0x000fc40007fbe0ff */
[----:B--2---:R-:W-:Y:S01]  /*6da40*/  ISETP.GE.AND P4, PT, R11, UR6, PT ;  /* 0x000000060b007c0c */ /* 0x004fe2000bf86270 */
[----:B------:R2:W-:Y:S01]  /*6da50*/  @P3 STG.E.U8 desc[UR42][R8.64], R12 ;  /* 0x0000000c08003986 */ /* 0x0005e2000c10112a */
[----:B------:R-:W0:Y:S01]  /*6da60*/  LDCU UR6, c[0x0][0x398] ;  /* 0x00007300ff0677ac */ /* 0x000e220008000800 */
[----:B------:R-:W-:Y:S01]  /*6da70*/  IMAD.X R11, R14, 0x1, R3, P5 ;  /* 0x000000010e0b7824 */ /* 0x000fe200028e0603 */
[----:B----4-:R-:W-:Y:S01]  /*6da80*/  ISETP.LT.AND P5, PT, R27, UR10, !P2 ;  /* 0x0000000a1b007c0c */ /* 0x010fe2000d7a1270 */
[----:B------:R-:W4:Y:S01]  /*6da90*/  LDCU UR10, c[0x0][0x398] ;  /* 0x00007300ff0a77ac */ /* 0x000f220008000800 */
[----:B--2---:R-:W-:-:S05]  /*6daa0*/  IADD3 R8, P3, PT, R13, R24, RZ ;  /* 0x000000180d087210 */ /* 0x004fca0007f7e0ff */
[----:B------:R-:W-:Y:S01]  /*6dab0*/  IMAD.X R9, R14, 0x1, R2, P3 ;  /* 0x000000010e097824 */ /* 0x000fe200018e0602 */
[----:B---3--:R-:W-:-:S05]  /*6dac0*/  PRMT R15, R25, 0x7770, RZ ;  /* 0x00007770190f7816 */ /* 0x008fca00000000ff */
[----:B------:R2:W-:Y:S01]  /*6dad0*/  @P1 STG.E.U8 desc[UR42][R10.64], R15 ;  /* 0x0000000f0a001986 */ /* 0x0005e2000c10112a */
[----:B------:R-:W-:Y:S01]  /*6dae0*/  ISETP.LT.AND P1, PT, R26, UR16, !P2 ;  /* 0x000000101a007c0c */ /* 0x000fe2000d721270 */
[----:B------:R-:W3:Y:S01]  /*6daf0*/  LDCU UR16, c[0x0][0x398] ;  /* 0x00007300ff1077ac */ /* 0x000ee20008000800 */
[----:B------:R-:W-:Y:S01]  /*6db00*/  PRMT R12, R25, 0x7771, RZ ;  /* 0x00007771190c7816 */ /* 0x000fe200000000ff */
[----:B--2---:R-:W-:Y:S01]  /*6db10*/  VIADD R11, R29, 0x2b ;  /* 0x0000002b1d0b7836 */ /* 0x004fe20000000000 */
[----:B------:R-:W-:Y:S02]  /*6db20*/  IADD3 R10, P6, PT, R13, R21, RZ ;  /* 0x000000150d0a7210 */ /* 0x000fe40007fde0ff */
[----:B------:R-:W-:Y:S02]  /*6db30*/  PRMT R15, R25, 0x7772, RZ ;  /* 0x00007772190f7816 */ /* 0x000fe400000000ff */
[----:B------:R-:W-:Y:S01]  /*6db40*/  ISETP.GE.AND P3, PT, R11, UR8, PT ;  /* 0x000000080b007c0c */ /* 0x000fe2000bf66270 */
[----:B------:R-:W-:Y:S01]  /*6db50*/  IMAD.X R11, R14, 0x1, R23, P6 ;  /* 0x000000010e0b7824 */ /* 0x000fe200030e0617 */
[----:B------:R-:W-:Y:S01]  /*6db60*/  @P5 STG.E.U8 desc[UR42][R8.64], R12 ;  /* 0x0000000c08005986 */ /* 0x000fe2000c10112a */
[----:B0-----:R-:W-:Y:S01]  /*6db70*/  ISETP.LT.AND P2, PT, R28, UR6, !P2 ;  /* 0x000000061c007c0c */ /* 0x001fe2000d741270 */
[----:B------:R-:W0:Y:S02]  /*6db80*/  LDCU UR8, c[0x0][0x39c] ;  /* 0x00007380ff0877ac */ /* 0x000e240008000800 */
[----:B------:R2:W-:Y:S01]  /*6db90*/  @P1 STG.E.U8 desc[UR42][R10.64], R15 ;  /* 0x0000000f0a001986 */ /* 0x0005e2000c10112a */
[----:B------:R-:W0:Y:S01]  /*6dba0*/  LDCU UR6, c[0x0][0x3b8] ;  /* 0x00007700ff0677ac */ /* 0x000e220008000800 */
[----:B--2---:R-:W-:-:S02]  /*6dbb0*/  PRMT R11, R25, 0x7773, RZ ;  /* 0x00007773190b7816 */ /* 0x004fc400000000ff */
[----:B------:R-:W2:Y:S01]  /*6dbc0*/  LDL.LU R25, [R1+0xa4] ;  /* 0x0000a40001197983 */ /* 0x000ea20000300800 */
[C---:B------:R-:W-:Y:S01]  /*6dbd0*/  IADD3 R8, P5, PT, R13.reuse, R22, RZ ;  /* 0x000000160d087210 */ /* 0x040fe20007fbe0ff */
[----:B-1----:R-:W-:Y:S01]  /*6dbe0*/  VIADD R13, R13, UR4 ;  /* 0x000000040d0d7c36 */ /* 0x002fe20008000000 */
[----:B----4-:R-:W-:Y:S01]  /*6dbf0*/  ISETP.LT.AND P1, PT, R18, UR10, !P4 ;  /* 0x0000000a12007c0c */ /* 0x010fe2000e721270 */
[----:B------:R-:W1:Y:S02]  /*6dc00*/  LDCU UR4, c[0x0][0x398] ;  /* 0x00007300ff0477ac */ /* 0x000e640008000800 */
[----:B------:R-:W-:Y:S01]  /*6dc10*/  IMAD.X R9, R14, 0x1, R20, P5 ;  /* 0x000000010e097824 */ /* 0x000fe200028e0614 */
[----:B------:R-:W-:Y:S01]  /*6dc20*/  SHF.R.S32.HI R12, RZ, 0x1f, R13 ;  /* 0x0000001fff0c7819 */ /* 0x000fe2000001140d */
[----:B------:R-:W4:Y:S01]  /*6dc30*/  LDCU UR10, c[0x0][0x398] ;  /* 0x00007300ff0a77ac */ /* 0x000f220008000800 */
[----:B------:R-:W-:Y:S02]  /*6dc40*/  IADD3 R10, P5, PT, R13, R0, RZ ;  /* 0x000000000d0a7210 */ /* 0x000fe40007fbe0ff */
[----:B------:R0:W-:Y:S01]  /*6dc50*/  @P2 STG.E.U8 desc[UR42][R8.64], R11 ;  /* 0x0000000b08002986 */ /* 0x0001e2000c10112a */
[----:B------:R-:W-:Y:S01]  /*6dc60*/  ISETP.LT.AND P2, PT, R26, UR14, !P4 ;  /* 0x0000000e1a007c0c */ /* 0x000fe2000e741270 */
[----:B------:R-:W-:Y:S01]  /*6dc70*/  VIADD R14, R29, 0x2c ;  /* 0x0000002c1d0e7836 */ /* 0x000fe20000000000 */
[----:B------:R-:W2:Y:S01]  /*6dc80*/  LDCU UR14, c[0x0][0x398] ;  /* 0x00007300ff0e77ac */ /* 0x000ea20008000800 */
[----:B0-----:R-:W-:Y:S01]  /*6dc90*/  IMAD.X R11, R12, 0x1, R3, P5 ;  /* 0x000000010c0b7824 */ /* 0x001fe200028e0603 */
[----:B------:R-:W-:-:S02]  /*6dca0*/  IADD3 R8, P6, PT, R13, R24, RZ ;  /* 0x000000180d087210 */ /* 0x000fc40007fde0ff */
[----:B------:R-:W-:Y:S01]  /*6dcb0*/  ISETP.LT.AND P5, PT, R27, UR12, !P4 ;  /* 0x0000000c1b007c0c */ /* 0x000fe2000e7a1270 */
[----:B------:R-:W0:Y:S01]  /*6dcc0*/  LDCU UR12, c[0x0][0x398] ;  /* 0x00007300ff0c77ac */ /* 0x000e220008000800 */
[----:B-1----:R-:W-:Y:S01]  /*6dcd0*/  ISETP.LT.AND P4, PT, R28, UR4, !P4 ;  /* 0x000000041c007c0c */ /* 0x002fe2000e781270 */
[----:B------:R-:W1:Y:S01]  /*6dce0*/  LDCU UR4, c[0x0][0x3b8] ;  /* 0x00007700ff0477ac */ /* 0x000e620008000800 */
[----:B------:R-:W-:-:S05]  /*6dcf0*/  PRMT R9, R19, 0x7770, RZ ;  /* 0x0000777013097816 */ /* 0x000fca00000000ff */
[----:B------:R0:W-:Y:S01]  /*6dd00*/  @P1 STG.E.U8 desc[UR42][R10.64], R9 ;  /* 0x000000090a001986 */ /* 0x0001e2000c10112a */
[----:B------:R-:W-:Y:S01]  /*6dd10*/  ISETP.GE.AND P1, PT, R14, UR8, PT ;  /* 0x000000080e007c0c */ /* 0x000fe2000bf26270 */
[----:B------:R-:W1:Y:S01]  /*6dd20*/  LDCU UR8, c[0x0][0x398] ;  /* 0x00007300ff0877ac */ /* 0x000e620008000800 */
[C---:B------:R-:W-:Y:S02]  /*6dd30*/  PRMT R15, R19.reuse, 0x7771, RZ ;  /* 0x00007771130f7816 */ /* 0x040fe400000000ff */
[----:B------:R-:W-:Y:S01]  /*6dd40*/  PRMT R14, R19, 0x7772, RZ ;  /* 0x00007772130e7816 */ /* 0x000fe200000000ff */
[----:B0-----:R-:W-:Y:S01]  /*6dd50*/  IMAD.X R9, R12, 0x1, R2, P6 ;  /* 0x000000010c097824 */ /* 0x001fe200030e0602 */
[----:B------:R-:W-:-:S05]  /*6dd60*/  IADD3 R10, P6, PT, R13, R21, RZ ;  /* 0x000000150d0a7210 */ /* 0x000fca0007fde0ff */
[----:B------:R-:W-:Y:S01]  /*6dd70*/  IMAD.X R11, R12, 0x1, R23, P6 ;  /* 0x000000010c0b7824 */ /* 0x000fe200030e0617 */
[----:B------:R0:W-:Y:S04]  /*6dd80*/  @P5 STG.E.U8 desc[UR42][R8.64], R15 ;  /* 0x0000000f08005986 */ /* 0x0001e8000c10112a */
[----:B------:R1:W-:Y:S01]  /*6dd90*/  @P2 STG.E.U8 desc[UR42][R10.64], R14 ;  /* 0x0000000e0a002986 */ /* 0x0003e2000c10112a */
[----:B----4-:R-:W-:Y:S01]  /*6dda0*/  ISETP.LT.AND P2, PT, R18, UR10, !P3 ;  /* 0x0000000a12007c0c */ /* 0x010fe2000df41270 */
[----:B------:R-:W4:Y:S01]  /*6ddb0*/  LDCU UR10, c[0x0][0x398] ;  /* 0x00007300ff0a77ac */ /* 0x000f220008000800 */
[----:B0-----:R-:W-:Y:S02]  /*6ddc0*/  IADD3 R8, P5, PT, R13, R22, RZ ;  /* 0x000000160d087210 */ /* 0x001fe40007fbe0ff */
[----:B-1----:R-:W-:-:S02]  /*6ddd0*/  PRMT R11, R19, 0x7773, RZ ;  /* 0x00007773130b7816 */ /* 0x002fc400000000ff */
[----:B------:R-:W3:Y:S01]  /*6dde0*/  LDL.LU R19, [R1+0x98] ;  /* 0x0000980001137983 */ /* 0x000ee20000300800 */
[----:B------:R-:W-:Y:S01]  /*6ddf0*/  VIADD R14, R13, UR6 ;  /* 0x000000060d0e7c36 */ /* 0x000fe20008000000 */
[----:B------:R-:W0:Y:S01]  /*6de00*/  LDCU UR6, c[0x0][0x39c] ;  /* 0x00007380ff0677ac */ /* 0x000e220008000800 */
[----:B------:R-:W-:-:S03]  /*6de10*/  IMAD.X R9, R12, 0x1, R20, P5 ;  /* 0x000000010c097824 */ /* 0x000fc600028e0614 */
[----:B------:R-:W-:Y:S02]  /*6de20*/  SHF.R.S32.HI R12, RZ, 0x1f, R14 ;  /* 0x0000001fff0c7819 */ /* 0x000fe4000001140e */
[----:B------:R-:W-:Y:S01]  /*6de30*/  IADD3 R10, P5, PT, R14, R0, RZ ;  /* 0x000000000e0a7210 */ /* 0x000fe20007fbe0ff */
[----:B------:R1:W-:Y:S01]  /*6de40*/  @P4 STG.E.U8 desc[UR42][R8.64], R11 ;  /* 0x0000000b08004986 */ /* 0x0003e2000c10112a */
[----:B------:R-:W-:Y:S01]  /*6de50*/  ISETP.LT.AND P4, PT, R27, UR8, !P3 ;  /* 0x000000081b007c0c */ /* 0x000fe2000df81270 */
[----:B------:R-:W0:Y:S02]  /*6de60*/  LDCU UR8, c[0x0][0x39c] ;  /* 0x00007380ff0877ac */ /* 0x000e240008000800 */
[----:B-1----:R-:W-:Y:S01]  /*6de70*/  IMAD.X R11, R12, 0x1, R3, P5 ;  /* 0x000000010c0b7824 */ /* 0x002fe200028e0603 */
[----:B------:R-:W-:Y:S02]  /*6de80*/  IADD3 R8, P6, PT, R14, R24, RZ ;  /* 0x000000180e087210 */ /* 0x000fe40007fde0ff */
[----:B--2---:R-:W-:-:S02]  /*6de90*/  PRMT R9, R25, 0x7770, RZ ;  /* 0x0000777019097816 */ /* 0x004fc400000000ff */
[----:B------:R-:W-:-:S03]  /*6dea0*/  PRMT R13, R25, 0x7771, RZ ;  /* 0x00007771190d7816 */ /* 0x000fc600000000ff */
[----:B------:R1:W-:Y:S02]  /*6deb0*/  @P2 STG.E.U8 desc[UR42][R10.64], R9 ;  /* 0x000000090a002986 */ /* 0x0003e4000c10112a */
[----:B-1----:R-:W-:Y:S01]  /*6dec0*/  IADD3 R10, P2, PT, R14, R21, RZ ;  /* 0x000000150e0a7210 */ /* 0x002fe20007f5e0ff */
[----:B------:R-:W-:-:S04]  /*6ded0*/  IMAD.X R9, R12, 0x1, R2, P6 ;  /* 0x000000010c097824 */ /* 0x000fc800030e0602 */
[----:B------:R-:W-:Y:S01]  /*6dee0*/  IMAD.X R11, R12, 0x1, R23, P2 ;  /* 0x000000010c0b7824 */ /* 0x000fe200010e0617 */
[----:B------:R1:W-:Y:S01]  /*6def0*/  @P4 STG.E.U8 desc[UR42][R8.64], R13 ;  /* 0x0000000d08004986 */ /* 0x0003e2000c10112a */
[----:B------:R-:W-:Y:S02]  /*6df00*/  PRMT R15, R25, 0x7772, RZ ;  /* 0x00007772190f7816 */ /* 0x000fe400000000ff */
[----:B-1----:R-:W-:-:S05]  /*6df10*/  IADD3 R8, P2, PT, R14, R22, RZ ;  /* 0x000000160e087210 */ /* 0x002fca0007f5e0ff */
[----:B------:R-:W-:Y:S01]  /*6df20*/  IMAD.X R9, R12, 0x1, R20, P2 ;  /* 0x000000010c097824 */ /* 0x000fe200010e0614 */
[----:B------:R-:W-:Y:S02]  /*6df30*/  PRMT R12, R25, 0x7773, RZ ;  /* 0x00007773190c7816 */ /* 0x000fe400000000ff */
[----:B------:R-:W2:Y:S01]  /*6df40*/  LDL.LU R25, [R1+0xa8] ;  /* 0x0000a80001197983 */ /* 0x000ea20000300800 */
[----:B------:R-:W-:Y:S01]  /*6df50*/  ISETP.LT.AND P5, PT, R26, UR12, !P3 ;  /* 0x0000000c1a007c0c */ /* 0x000fe2000dfa1270 */
[----:B------:R-:W1:Y:S01]  /*6df60*/  LDCU UR12, c[0x0][0x398] ;  /* 0x00007300ff0c77ac */ /* 0x000e620008000800 */
[----:B------:R-:W-:Y:S01]  /*6df70*/  VIADD R13, R14, UR4 ;  /* 0x000000040e0d7c36 */ /* 0x000fe20008000000 */
[----:B----4-:R-:W-:Y:S02]  /*6df80*/  ISETP.LT.AND P3, PT, R28, UR10, !P3 ;  /* 0x0000000a1c007c0c */ /* 0x010fe4000df61270 */
[----:B------:R-:W-:Y:S01]  /*6df90*/  ISETP.LT.AND P4, PT, R18, UR14, !P1 ;  /* 0x0000000e12007c0c */ /* 0x000fe2000cf81270 */
[----:B------:R-:W4:Y:S01]  /*6dfa0*/  LDCU UR4, c[0x0][0x3b8] ;  /* 0x00007700ff0477ac */ /* 0x000f220008000800 */
[----:B------:R-:W-:Y:S01]  /*6dfb0*/  SHF.R.S32.HI R14, RZ, 0x1f, R13 ;  /* 0x0000001fff0e7819 */ /* 0x000fe2000001140d */
[----:B------:R-:W0:Y:S05]  /*6dfc0*/  LDCU UR10, c[0x0][0x398] ;  /* 0x00007300ff0a77ac */ /* 0x000e2a0008000800 */
[----:B------:R1:W-:Y:S01]  /*6dfd0*/  @P5 STG.E.U8 desc[UR42][R10.64], R15 ;  /* 0x0000000f0a005986 */ /* 0x0003e2000c10112a */
[----:B------:R-:W2:Y:S01]  /*6dfe0*/  LDCU UR14, c[0x0][0x398] ;  /* 0x00007300ff0e77ac */ /* 0x000ea20008000800 */
[----:B-1----:R-:W-:Y:S01]  /*6dff0*/  VIADD R11, R29, 0x2d ;  /* 0x0000002d1d0b7836 */ /* 0x002fe20000000000 */
[----:B------:R-:W-:-:S04]  /*6e000*/  IADD3 R10, P5, PT, R13, R0, RZ ;  /* 0x000000000d0a7210 */ /* 0x000fc80007fbe0ff */
[----:B0-----:R-:W-:Y:S01]  /*6e010*/  ISETP.GE.AND P2, PT, R11, UR6, PT ;  /* 0x000000060b007c0c */ /* 0x001fe2000bf46270 */
[----:B------:R-:W-:Y:S01]  /*6e020*/  IMAD.X R11, R14, 0x1, R3, P5 ;  /* 0x000000010e0b7824 */ /* 0x000fe200028e0603 */
[----:B------:R-:W0:Y:S01]  /*6e030*/  LDCU UR6, c[0x0][0x398] ;  /* 0x00007300ff0677ac */ /* 0x000e220008000800 */
[----:B------:R1:W-:Y:S01]  /*6e040*/  @P3 STG.E.U8 desc[UR42][R8.64], R12 ;  /* 0x0000000c08003986 */ /* 0x0003e2000c10112a */
[----:B------:R-:W-:Y:S02]  /*6e050*/  ISETP.LT.AND P5, PT, R27, UR12, !P1 ;  /* 0x0000000c1b007c0c */ /* 0x000fe4000cfa1270 */
[----:B---3--:R-:W-:Y:S01]  /*6e060*/  ISETP.LT.AND P3, PT, R26, UR16, !P1 ;  /* 0x000000101a007c0c */ /* 0x008fe2000cf61270 */
[----:B------:R-:W3:Y:S01]  /*6e070*/  LDCU UR12, c[0x0][0x398] ;  /* 0x00007300ff0c77ac */ /* 0x000ee20008000800 */
[----:B------:R-:W0:Y:S01]  /*6e080*/  LDCU UR16, c[0x0][0x398] ;  /* 0x00007300ff1077ac */ /* 0x000e220008000800 */
[----:B------:R-:W-:-:S05]  /*6e090*/  PRMT R15, R19, 0x7770, RZ ;  /* 0x00007770130f7816 */ /* 0x000fca00000000ff */
[----:B------:R0:W-:Y:S01]  /*6e0a0*/  @P4 STG.E.U8 desc[UR42][R10.64], R15 ;  /* 0x0000000f0a004986 */ /* 0x0001e2000c10112a */
[----:B-1----:R-:W-:Y:S02]  /*6e0b0*/  IADD3 R8, P4, PT, R13, R24, RZ ;  /* 0x000000180d087210 */ /* 0x002fe40007f9e0ff */
[----:B------:R-:W-:-:S03]  /*6e0c0*/  PRMT R12, R19, 0x7771, RZ ;  /* 0x00007771130c7816 */ /* 0x000fc600000000ff */
[C---:B------:R-:W-:Y:S02]  /*6e0d0*/  IMAD.X R9, R14.reuse, 0x1, R2, P4 ;  /* 0x000000010e097824 */ /* 0x040fe400020e0602 */
[----:B0-----:R-:W-:Y:S01]  /*6e0e0*/  VIADD R11, R29, 0x2e ;  /* 0x0000002e1d0b7836 */ /* 0x001fe20000000000 */
[----:B------:R-:W-:Y:S02]  /*6e0f0*/  IADD3 R10, P6, PT, R13, R21, RZ ;  /* 0x000000150d0a7210 */ /* 0x000fe40007fde0ff */
[----:B------:R-:W-:Y:S02]  /*6e100*/  PRMT R15, R19, 0x7772, RZ ;  /* 0x00007772130f7816 */ /* 0x000fe400000000ff */
[----:B------:R-:W-:Y:S01]  /*6e110*/  ISETP.GE.AND P4, PT, R11, UR8, PT ;  /* 0x000000080b007c0c */ /* 0x000fe2000bf86270 */
[----:B------:R-:W-:Y:S01]  /*6e120*/  IMAD.X R11, R14, 0x1, R23, P6 ;  /* 0x000000010e0b7824 */ /* 0x000fe200030e0617 */
[----:B------:R0:W-:Y:S01]  /*6e130*/  @P5 STG.E.U8 desc[UR42][R8.64], R12 ;  /* 0x0000000c08005986 */ /* 0x0001e2000c10112a */
[----:B------:R-:W-:Y:S01]  /*6e140*/  ISETP.LT.AND P1, PT, R28, UR6, !P1 ;  /* 0x000000061c007c0c */ /* 0x000fe2000cf21270 */
[----:B------:R-:W1:Y:S02]  /*6e150*/  LDCU UR8, c[0x0][0x39c] ;  /* 0x00007380ff0877ac */ /* 0x000e640008000800 */
[----:B------:R4:W-:Y:S01]  /*6e160*/  @P3 STG.E.U8 desc[UR42][R10.64], R15 ;  /* 0x0000000f0a003986 */ /* 0x0009e2000c10112a */
[----:B------:R-:W-:Y:S01]  /*6e170*/  ISETP.LT.AND P6, PT, R18, UR10, !P2 ;  /* 0x0000000a12007c0c */ /* 0x000fe2000d7c1270 */
[----:B------:R-:W1:Y:S01]  /*6e180*/  LDCU UR6, c[0x0][0x3b8] ;  /* 0x00007700ff0677ac */ /* 0x000e620008000800 */
[----:B---3--:R-:W-:Y:S01]  /*6e190*/  ISETP.LT.AND P5, PT, R27, UR12, !P2 ;  /* 0x0000000c1b007c0c */ /* 0x008fe2000d7a1270 */
[----:B------:R-:W3:Y:S01]  /*6e1a0*/  LDCU UR10, c[0x0][0x398] ;  /* 0x00007300ff0a77ac */ /* 0x000ee20008000800 */
[----:B0-----:R-:W-:Y:S01]  /*6e1b0*/  IADD3 R8, P3, PT, R13, R22, RZ ;  /* 0x000000160d087210 */ /* 0x001fe20007f7e0ff */
[----:B------:R-:W0:Y:S01]  /*6e1c0*/  LDCU UR12, c[0x0][0x398] ;  /* 0x00007300ff0c77ac */ /* 0x000e220008000800 */
[----:B----4-:R-:W-:-:S02]  /*6e1d0*/  PRMT R11, R19, 0x7773, RZ ;  /* 0x00007773130b7816 */ /* 0x010fc400000000ff */
[----:B------:R-:W4:Y:S01]  /*6e1e0*/  LDL.LU R19, [R1+0x9c] ;  /* 0x00009c0001137983 */ /* 0x000f220000300800 */
[----:B------:R-:W-:Y:S01]  /*6e1f0*/  VIADD R15, R13, UR4 ;  /* 0x000000040d0f7c36 */ /* 0x000fe20008000000 */
[----:B------:R-:W0:Y:S01]  /*6e200*/  LDCU UR4, c[0x0][0x398] ;  /* 0x00007300ff0477ac */ /* 0x000e220008000800 */
[----:B------:R-:W-:-:S03]  /*6e210*/  IMAD.X R9, R14, 0x1, R20, P3 ;  /* 0x000000010e097824 */ /* 0x000fc600018e0614 */
[----:B------:R-:W-:Y:S02]  /*6e220*/  SHF.R.S32.HI R12, RZ, 0x1f, R15 ;  /* 0x0000001fff0c7819 */ /* 0x000fe4000001140f */
[----:B------:R-:W-:Y:S01]  /*6e230*/  IADD3 R10, P3, PT, R15, R0, RZ ;  /* 0x000000000f0a7210 */ /* 0x000fe20007f7e0ff */
[----:B------:R0:W-:Y:S01]  /*6e240*/  @P1 STG.E.U8 desc[UR42][R8.64], R11 ;  /* 0x0000000b08001986 */ /* 0x0001e2000c10112a */
[----:B------:R-:W-:-:S03]  /*6e250*/  VIADD R13, R29, 0x2f ;  /* 0x0000002f1d0d7836 */ /* 0x000fc60000000000 */
[----:B0-----:R-:W-:Y:S01]  /*6e260*/  IMAD.X R11, R12, 0x1, R3, P3 ;  /* 0x000000010c0b7824 */ /* 0x001fe200018e0603 */
[----:B------:R-:W-:Y:S02]  /*6e270*/  IADD3 R8, P3, PT, R15, R24, RZ ;  /* 0x000000180f087210 */ /* 0x000fe40007f7e0ff */
[----:B--2---:R-:W-:-:S05]  /*6e280*/  PRMT R9, R25, 0x7770, RZ ;  /* 0x0000777019097816 */ /* 0x004fca00000000ff */
[----:B------:R0:W-:Y:S02]  /*6e290*/  @P6 STG.E.U8 desc[UR42][R10.64], R9 ;  /* 0x000000090a006986 */ /* 0x0001e4000c10112a */
[----:B0-----:R-:W-:Y:S01]  /*6e2a0*/  IMAD.X R9, R12, 0x1, R2, P3 ;  /* 0x000000010c097824 */ /* 0x001fe200018e0602 */
[----:B-1----:R-:W-:Y:S01]  /*6e2b0*/  ISETP.GE.AND P3, PT, R13, UR8, PT ;  /* 0x000000080d007c0c */ /* 0x002fe2000bf66270 */
[----:B------:R-:W0:Y:S01]  /*6e2c0*/  LDCU UR8, c[0x0][0x398] ;  /* 0x00007300ff0877ac */ /* 0x000e220008000800 */
[----:B------:R-:W-:Y:S02]  /*6e2d0*/  PRMT R13, R25, 0x7771, RZ ;  /* 0x00007771190d7816 */ /* 0x000fe400000000ff */
[----:B------:R-:W-:-:S03]  /*6e2e0*/  IADD3 R10, P6, PT, R15, R21, RZ ;  /* 0x000000150f0a7210 */ /* 0x000fc60007fde0ff */
[----:B------:R1:W-:Y:S01]  /*6e2f0*/  @P5 STG.E.U8 desc[UR42][R8.64], R13 ;  /* 0x0000000d08005986 */ /* 0x0003e2000c10112a */
[----:B------:R-:W-:Y:S01]  /*6e300*/  PRMT R14, R25, 0x7772, RZ ;  /* 0x00007772190e7816 */ /* 0x000fe200000000ff */
[----:B------:R-:W-:Y:S01]  /*6e310*/  IMAD.X R11, R12, 0x1, R23, P6 ;  /* 0x000000010c0b7824 */ /* 0x000fe200030e0617 */
[----:B-1----:R-:W-:-:S05]  /*6e320*/  IADD3 R8, P5, PT, R15, R22, RZ ;  /* 0x000000160f087210 */ /* 0x002fca0007fbe0ff */
[----:B------:R-:W-:Y:S01]  /*6e330*/  IMAD.X R9, R12, 0x1, R20, P5 ;  /* 0x000000010c097824 */ /* 0x000fe200028e0614 */
[----:B------:R-:W-:Y:S02]  /*6e340*/  PRMT R12, R25, 0x7773, RZ ;  /* 0x00007773190c7816 */ /* 0x000fe400000000ff */
[----:B------:R-:W2:Y:S01]  /*6e350*/  LDL.LU R25, [R1+0xac] ;  /* 0x0000ac0001197983 */ /* 0x000ea20000300800 */
[----:B------:R-:W-:Y:S01]  /*6e360*/  ISETP.LT.AND P1, PT, R26, UR14, !P2 ;  /* 0x0000000e1a007c0c */ /* 0x000fe2000d721270 */
[----:B------:R-:W-:Y:S01]  /*6e370*/  VIADD R13, R15, UR6 ;  /* 0x000000060f0d7c36 */ /* 0x000fe20008000000 */
[----:B------:R-:W-:Y:S01]  /*6e380*/  ISETP.LT.AND P2, PT, R28, UR4, !P2 ;  /* 0x000000041c007c0c */ /* 0x000fe2000d741270 */
[----:B------:R-:W1:Y:S01]  /*6e390*/  LDCU UR6, c[0x0][0x39c] ;  /* 0x00007380ff0677ac */ /* 0x000e620008000800 */
[----:B0-----:R-:W-:Y:S01]  /*6e3a0*/  ISETP.LT.AND P5, PT, R27, UR8, !P4 ;  /* 0x000000081b007c0c */ /* 0x001fe2000e7a1270 */
[----:B------:R-:W2:Y:S01]  /*6e3b0*/  LDL.LU R16, [R1+0x70] ;  /* 0x0000700001107983 */ /* 0x000ea20000300800 */
[----:B------:R-:W0:Y:S01]  /*6e3c0*/  LDCU UR8, c[0x0][0x39c] ;  /* 0x00007380ff0877ac */ /* 0x000e220008000800 */
[----:B------:R-:W0:Y:S06]  /*6e3d0*/  LDCU UR4, c[0x0][0x3b8] ;  /* 0x00007700ff0477ac */ /* 0x000e2c0008000800 */
[----:B------:R0:W-:Y:S01]  /*6e3e0*/  @P1 STG.E.U8 desc[UR42][R10.64], R14 ;  /* 0x0000000e0a001986 */ /* 0x0001e2000c10112a */
[----:B---3--:R-:W-:Y:S01]  /*6e3f0*/  ISETP.LT.AND P1, PT, R18, UR10, !P4 ;  /* 0x0000000a12007c0c */ /* 0x008fe2000e721270 */
[----:B------:R-:W3:Y:S01]  /*6e400*/  LDCU UR10, c[0x0][0x398] ;  /* 0x00007300ff0a77ac */ /* 0x000ee20008000800 */
[----:B------:R-:W1:Y:S01]  /*6e410*/  LDCU UR14, c[0x0][0x398] ;  /* 0x00007300ff0e77ac */ /* 0x000e620008000800 */
[----:B0-----:R-:W-:-:S02]  /*6e420*/  SHF.R.S32.HI R14, RZ, 0x1f, R13 ;  /* 0x0000001fff0e7819 */ /* 0x001fc4000001140d */
[----:B------:R-:W-:Y:S01]  /*6e430*/  IADD3 R10, P6, PT, R13, R0, RZ ;  /* 0x000000000d0a7210 */ /* 0x000fe20007fde0ff */
[----:B------:R0:W-:Y:S04]  /*6e440*/  @P2 STG.E.U8 desc[UR42][R8.64], R12 ;  /* 0x0000000c08002986 */ /* 0x0001e8000c10112a */
[----:B------:R-:W-:Y:S01]  /*6e450*/  IMAD.X R11, R14, 0x1, R3, P6 ;  /* 0x000000010e0b7824 */ /* 0x000fe200030e0603 */
[----:B------:R-:W-:Y:S01]  /*6e460*/  ISETP.LT.AND P6, PT, R26, UR12, !P4 ;  /* 0x0000000c1a007c0c */ /* 0x000fe2000e7c1270 */
[----:B------:R-:W0:Y:S01]  /*6e470*/  LDCU UR12, c[0x0][0x398] ;  /* 0x00007300ff0c77ac */ /* 0x000e220008000800 */
[----:B----4-:R-:W-:-:S05]  /*6e480*/  PRMT R15, R19, 0x7770, RZ ;  /* 0x00007770130f7816 */ /* 0x010fca00000000ff */
[----:B------:R4:W-:Y:S01]  /*6e490*/  @P1 STG.E.U8 desc[UR42][R10.64], R15 ;  /* 0x0000000f0a001986 */ /* 0x0009e2000c10112a */
[----:B0-----:R-:W-:-:S05]  /*6e4a0*/  IADD3 R8, P1, PT, R13, R24, RZ ;  /* 0x000000180d087210 */ /* 0x001fca0007f3e0ff */
[----:B------:R-:W-:Y:S02]  /*6e4b0*/  IMAD.X R9, R14, 0x1, R2, P1 ;  /* 0x000000010e097824 */ /* 0x000fe400008e0602 */
[----:B----4-:R-:W-:Y:S01]  /*6e4c0*/  VIADD R10, R29, 0x30 ;  /* 0x000000301d0a7836 */ /* 0x010fe20000000000 */
[----:B------:R-:W-:-:S04]  /*6e4d0*/  PRMT R11, R19, 0x7771, RZ ;  /* 0x00007771130b7816 */ /* 0x000fc800000000ff */
[----:B-1----:R-:W-:Y:S01]  /*6e4e0*/  ISETP.GE.AND P2, PT, R10, UR6, PT ;  /* 0x000000060a007c0c */ /* 0x002fe2000bf46270 */
[----:B------:R0:W-:Y:S01]  /*6e4f0*/  @P5 STG.E.U8 desc[UR42][R8.64], R11 ;  /* 0x0000000b08005986 */ /* 0x0001e2000c10112a */
[----:B------:R-:W-:Y:S01]  /*6e500*/  IADD3 R10, P1, PT, R13, R21, RZ ;  /* 0x000000150d0a7210 */ /* 0x000fe20007f3e0ff */
[----:B------:R-:W1:Y:S01]  /*6e510*/  LDCU UR6, c[0x0][0x3b8] ;  /* 0x00007700ff0677ac */ /* 0x000e620008000800 */
[----:B---3--:R-:W-:Y:S01]  /*6e520*/  ISETP.LT.AND P5, PT, R28, UR10, !P4 ;  /* 0x0000000a1c007c0c */ /* 0x008fe2000e7a1270 */
[----:B0-----:R-:W-:Y:S01]  /*6e530*/  VIADD R8, R29, 0x31 ;  /* 0x000000311d087836 */ /* 0x001fe20000000000 */
[----:B------:R-:W-:Y:S01]  /*6e540*/  PRMT R9, R19, 0x7772, RZ ;  /* 0x0000777213097816 */ /* 0x000fe200000000ff */
[----:B------:R-:W-:Y:S01]  /*6e550*/  IMAD.X R11, R14, 0x1, R23, P1 ;  /* 0x000000010e0b7824 */ /* 0x000fe200008e0617 */
[----:B------:R-:W0:Y:S02]  /*6e560*/  LDCU UR10, c[0x0][0x398] ;  /* 0x00007300ff0a77ac */ /* 0x000e240008000800 */
[----:B------:R-:W-:-:S02]  /*6e570*/  ISETP.GE.AND P1, PT, R8, UR8, PT ;  /* 0x0000000808007c0c */ /* 0x000fc4000bf26270 */
[----:B------:R3:W-:Y:S01]  /*6e580*/  @P6 STG.E.U8 desc[UR42][R10.64], R9 ;  /* 0x000000090a006986 */ /* 0x0007e2000c10112a */
[C---:B------:R-:W-:Y:S01]  /*6e590*/  IADD3 R8, P6, PT, R13.reuse, R22, RZ ;  /* 0x000000160d087210 */ /* 0x040fe20007fde0ff */
[----:B------:R-:W-:Y:S01]  /*6e5a0*/  VIADD R13, R13, UR4 ;  /* 0x000000040d0d7c36 */ /* 0x000fe20008000000 */
[----:B------:R-:W-:Y:S01]  /*6e5b0*/  ISETP.LT.AND P4, PT, R18, UR14, !P3 ;  /* 0x0000000e12007c0c */ /* 0x000fe2000df81270 */
[----:B------:R-:W4:Y:S03]  /*6e5c0*/  LDCU UR8, c[0x0][0x398] ;  /* 0x00007300ff0877ac */ /* 0x000f260008000800 */
[----:B------:R-:W-:Y:S01]  /*6e5d0*/  SHF.R.S32.HI R12, RZ, 0x1f, R13 ;  /* 0x0000001fff0c7819 */ /* 0x000fe2000001140d */
[----:B------:R-:W0:Y:S01]  /*6e5e0*/  LDCU UR14, c[0x0][0x398] ;  /* 0x00007300ff0e77ac */ /* 0x000e220008000800 */
[----:B---3--:R-:W-:Y:S01]  /*6e5f0*/  IMAD.X R9, R14, 0x1, R20, P6 ;  /* 0x000000010e097824 */ /* 0x008fe200030e0614 */
[----:B------:R-:W-:Y:S01]  /*6e600*/  PRMT R11, R19, 0x7773, RZ ;  /* 0x00007773130b7816 */ /* 0x000fe200000000ff */
[----:B------:R-:W3:Y:S01]  /*6e610*/  LDCU UR4, c[0x0][0x3b8] ;  /* 0x00007700ff0477ac */ /* 0x000ee20008000800 */
[----:B------:R-:W-:-:S03]  /*6e620*/  IADD3 R10, P6, PT, R13, R0, RZ ;  /* 0x000000000d0a7210 */ /* 0x000fc60007fde0ff */
[----:B------:R0:W-:Y:S01]  /*6e630*/  @P5 STG.E.U8 desc[UR42][R8.64], R11 ;  /* 0x0000000b08005986 */ /* 0x0001e2000c10112a */
[----:B------:R-:W-:Y:S01]  /*6e640*/  ISETP.LT.AND P5, PT, R27, UR12, !P3 ;  /* 0x0000000c1b007c0c */ /* 0x000fe2000dfa1270 */
[----:B------:R-:W1:Y:S01]  /*6e650*/  LDCU UR12, c[0x0][0x398] ;  /* 0x00007300ff0c77ac */ /* 0x000e620008000800 */
[----:B0-----:R-:W-:Y:S01]  /*6e660*/  IMAD.X R11, R12, 0x1, R3, P6 ;  /* 0x000000010c0b7824 */ /* 0x001fe200030e0603 */
[----:B------:R-:W-:Y:S02]  /*6e670*/  IADD3 R8, P6, PT, R13, R24, RZ ;  /* 0x000000180d087210 */ /* 0x000fe40007fde0ff */
[----:B--2---:R-:W-:-:S05]  /*6e680*/  PRMT R9, R25, 0x7770, RZ ;  /* 0x0000777019097816 */ /* 0x004fca00000000ff */
[----:B------:R0:W-:Y:S01]  /*6e690*/  @P4 STG.E.U8 desc[UR42][R10.64], R9 ;  /* 0x000000090a004986 */ /* 0x0001e2000c10112a */
[----:B------:R-:W-:Y:S01]  /*6e6a0*/  ISETP.LT.AND P4, PT, R26, UR16, !P3 ;  /* 0x000000101a007c0c */ /* 0x000fe2000df81270 */
[----:B------:R-:W2:Y:S01]  /*6e6b0*/  LDCU UR16, c[0x0][0x398] ;  /* 0x00007300ff1077ac */ /* 0x000ea20008000800 */
[----:B----4-:R-:W-:Y:S02]  /*6e6c0*/  ISETP.LT.AND P3, PT, R28, UR8, !P3 ;  /* 0x000000081c007c0c */ /* 0x010fe4000df61270 */
[C---:B------:R-:W-:Y:S01]  /*6e6d0*/  PRMT R15, R25.reuse, 0x7772, RZ ;  /* 0x00007772190f7816 */ /* 0x040fe200000000ff */
[----:B------:R-:W4:Y:S01]  /*6e6e0*/  LDCU UR8, c[0x0][0x39c] ;  /* 0x00007380ff0877ac */ /* 0x000f220008000800 */
[----:B0-----:R-:W-:Y:S01]  /*6e6f0*/  IMAD.X R9, R12, 0x1, R2, P6 ;  /* 0x000000010c097824 */ /* 0x001fe200030e0602 */
[----:B------:R-:W-:Y:S02]  /*6e700*/  PRMT R11, R25, 0x7771, RZ ;  /* 0x00007771190b7816 */ /* 0x000fe400000000ff */
[----:B------:R-:W-:-:S03]  /*6e710*/  IADD3 R10, P6, PT, R13, R21, RZ ;  /* 0x000000150d0a7210 */ /* 0x000fc60007fde0ff */
[----:B------:R0:W-:Y:S01]  /*6e720*/  @P5 STG.E.U8 desc[UR42][R8.64], R11 ;  /* 0x0000000b08005986 */ /* 0x0001e2000c10112a */
[----:B------:R-:W-:-:S03]  /*6e730*/  PRMT R14, R25, 0x7773, RZ ;  /* 0x00007773190e7816 */ /* 0x000fc600000000ff */
[----:B------:R-:W2:Y:S01]  /*6e740*/  LDL.LU R25, [R1+0xc0] ;  /* 0x0000c00001197983 */ /* 0x000ea20000300800 */
[C---:B0-----:R-:W-:Y:S01]  /*6e750*/  IADD3 R8, P5, PT, R13.reuse, R22, RZ ;  /* 0x000000160d087210 */ /* 0x041fe20007fbe0ff */
[----:B------:R-:W-:Y:S02]  /*6e760*/  IMAD.X R11, R12, 0x1, R23, P6 ;  /* 0x000000010c0b7824 */ /* 0x000fe400030e0617 */
[----:B-1----:R-:W-:Y:S01]  /*6e770*/  VIADD R13, R13, UR6 ;  /* 0x000000060d0d7c36 */ /* 0x002fe20008000000 */
[----:B------:R-:W-:Y:S01]  /*6e780*/  ISETP.LT.AND P6, PT, R18, UR10, !P2 ;  /* 0x0000000a12007c0c */ /* 0x000fe2000d7c1270 */
[----:B------:R-:W-:Y:S01]  /*6e790*/  IMAD.X R9, R12, 0x1, R20, P5 ;  /* 0x000000010c097824 */ /* 0x000fe200028e0614 */
[----:B------:R0:W-:Y:S01]  /*6e7a0*/  @P4 STG.E.U8 desc[UR42][R10.64], R15 ;  /* 0x0000000f0a004986 */ /* 0x0001e2000c10112a */
[----:B------:R-:W1:Y:S01]  /*6e7b0*/  LDCU UR6, c[0x0][0x398] ;  /* 0x00007300ff0677ac */ /* 0x000e620008000800 */
[----:B------:R-:W-:Y:S02]  /*6e7c0*/  SHF.R.S32.HI R12, RZ, 0x1f, R13 ;  /* 0x0000001fff0c7819 */ /* 0x000fe4000001140d */
[----:B------:R3:W-:Y:S01]  /*6e7d0*/  @P3 STG.E.U8 desc[UR42][R8.64], R14 ;  /* 0x0000000e08003986 */ /* 0x0007e2000c10112a */
[----:B------:R-:W-:Y:S01]  /*6e7e0*/  ISETP.LT.AND P5, PT, R27, UR14, !P2 ;  /* 0x0000000e1b007c0c */ /* 0x000fe2000d7a1270 */
[----:B------:R-:W1:Y:S01]  /*6e7f0*/  LDCU UR10, c[0x0][0x398] ;  /* 0x00007300ff0a77ac */ /* 0x000e620008000800 */
[----:B------:R-:W1:Y:S01]  /*6e800*/  LDCU UR14, c[0x0][0x398] ;  /* 0x00007300ff0e77ac */ /* 0x000e620008000800 */
[----:B0-----:R-:W-:-:S02]  /*6e810*/  IADD3 R10, P4, PT, R13, R0, RZ ;  /* 0x000000000d0a7210 */ /* 0x001fc40007f9e0ff */
[----:B---3--:R-:W-:-:S03]  /*6e820*/  PRMT R9, R4, 0x7770, RZ ;  /* 0x0000777004097816 */ /* 0x008fc600000000ff */
[----:B------:R-:W-:Y:S01]  /*6e830*/  IMAD.X R11, R12, 0x1, R3, P4 ;  /* 0x000000010c0b7824 */ /* 0x000fe200020e0603 */
[----:B------:R-:W-:Y:S01]  /*6e840*/  IADD3 R8, P4, PT, R13, R24, RZ ;  /* 0x000000180d087210 */ /* 0x000fe20007f9e0ff */
[----:B------:R-:W-:-:S03]  /*6e850*/  VIADD R14, R29, 0x32 ;  /* 0x000000321d0e7836 */ /* 0x000fc60000000000 */
[----:B------:R0:W-:Y:S01]  /*6e860*/  @P6 STG.E.U8 desc[UR42][R10.64], R9 ;  /* 0x000000090a006986 */ /* 0x0001e2000c10112a */
[----:B------:R-:W-:Y:S01]  /*6e870*/  ISETP.LT.AND P6, PT, R26, UR12, !P2 ;  /* 0x0000000c1a007c0c */ /* 0x000fe2000d7c1270 */
[----:B------:R-:W3:Y:S01]  /*6e880*/  LDCU UR12, c[0x0][0x398] ;  /* 0x00007300ff0c77ac */ /* 0x000ee20008000800 */
[----:B----4-:R-:W-:Y:S02]  /*6e890*/  ISETP.GE.AND P3, PT, R14, UR8, PT ;  /* 0x000000080e007c0c */ /* 0x010fe4000bf66270 */
[----:B------:R-:W-:Y:S01]  /*6e8a0*/  PRMT R15, R4, 0x7771, RZ ;  /* 0x00007771040f7816 */ /* 0x000fe200000000ff */
[----:B------:R-:W4:Y:S01]  /*6e8b0*/  LDCU UR8, c[0x0][0x398] ;  /* 0x00007300ff0877ac */ /* 0x000f220008000800 */
[----:B-1----:R-:W-:Y:S01]  /*6e8c0*/  ISETP.LT.AND P2, PT, R28, UR6, !P2 ;  /* 0x000000061c007c0c */ /* 0x002fe2000d741270 */
[----:B0-----:R-:W-:Y:S01]  /*6e8d0*/  IMAD.X R9, R12, 0x1, R2, P4 ;  /* 0x000000010c097824 */ /* 0x001fe200020e0602 */
[----:B------:R-:W-:Y:S01]  /*6e8e0*/  IADD3 R10, P4, PT, R13, R21, RZ ;  /* 0x000000150d0a7210 */ /* 0x000fe20007f9e0ff */
[----:B------:R-:W0:Y:S01]  /*6e8f0*/  LDCU UR6, c[0x0][0x398] ;  /* 0x00007300ff0677ac */ /* 0x000e220008000800 */
[----:B------:R-:W-:-:S02]  /*6e900*/  PRMT R14, R4, 0x7772, RZ ;  /* 0x00007772040e7816 */ /* 0x000fc400000000ff */
[----:B------:R1:W-:Y:S01]  /*6e910*/  @P5 STG.E.U8 desc[UR42][R8.64], R15 ;  /* 0x0000000f08005986 */ /* 0x0003e2000c10112a */
[----:B------:R-:W-:Y:S01]  /*6e920*/  IMAD.X R11, R12, 0x1, R23, P4 ;  /* 0x000000010c0b7824 */ /* 0x000fe200020e0617 */
[----:B------:R-:W-:Y:S01]  /*6e930*/  ISETP.LT.AND P4, PT, R18, UR10, !P1 ;  /* 0x0000000a12007c0c */ /* 0x000fe2000cf81270 */
[----:B------:R-:W0:Y:S03]  /*6e940*/  LDCU UR10, c[0x0][0x398] ;  /* 0x00007300ff0a77ac */ /* 0x000e260008000800 */
[----:B------:R3:W-:Y:S01]  /*6e950*/  @P6 STG.E.U8 desc[UR42][R10.64], R14 ;  /* 0x0000000e0a006986 */ /* 0x0007e2000c10112a */
[C---:B-1----:R-:W-:Y:S01]  /*6e960*/  IADD3 R8, P5, PT, R13.reuse, R22, RZ ;  /* 0x000000160d087210 */ /* 0x042fe20007fbe0ff */
[----:B------:R-:W-:Y:S01]  /*6e970*/  VIADD R13, R13, UR4 ;  /* 0x000000040d0d7c36 */ /* 0x000fe20008000000 */
[----:B------:R-:W1:Y:S03]  /*6e980*/  LDCU UR4, c[0x0][0x3b8] ;  /* 0x00007700ff0477ac */ /* 0x000e660008000800 */
[----:B------:R-:W-:Y:S01]  /*6e990*/  IMAD.X R9, R12, 0x1, R20, P5 ;  /* 0x000000010c097824 */ /* 0x000fe200028e0614 */
[----:B---3--:R-:W-:-:S02]  /*6e9a0*/  PRMT R11, R4, 0x7773, RZ ;  /* 0x00007773040b7816 */ /* 0x008fc400000000ff */
[----:B------:R-:W-:Y:S02]  /*6e9b0*/  SHF.R.S32.HI R4, RZ, 0x1f, R13 ;  /* 0x0000001fff047819 */ /* 0x000fe4000001140d */
[----:B------:R-:W-:Y:S01]  /*6e9c0*/  IADD3 R10, P5, PT, R13, R0, RZ ;  /* 0x000000000d0a7210 */ /* 0x000fe20007fbe0ff */
[----:B------:R3:W-:Y:S01]  /*6e9d0*/  @P2 STG.E.U8 desc[UR42][R8.64], R11 ;  /* 0x0000000b08002986 */ /* 0x0007e2000c10112a */
[----:B----4-:R-:W-:Y:S01]  /*6e9e0*/  ISETP.LT.AND P2, PT, R27, UR8, !P1 ;  /* 0x000000081b007c0c */ /* 0x010fe2000cf41270 */
[----:B------:R-:W4:Y:S01]  /*6e9f0*/  LDCU UR8, c[0x0][0x39c] ;  /* 0x00007380ff0877ac */ /* 0x000f220008000800 */
[----:B------:R-:W-:Y:S01]  /*6ea00*/  PRMT R12, R6, 0x7771, RZ ;  /* 0x00007771060c7816 */ /* 0x000fe200000000ff */
[----:B---3--:R-:W-:Y:S01]  /*6ea10*/  IMAD.X R11, R4, 0x1, R3, P5 ;  /* 0x00000001040b7824 */ /* 0x008fe200028e0603 */
[----:B------:R-:W-:Y:S02]  /*6ea20*/  PRMT R9, R6, 0x7770, RZ ;  /* 0x0000777006097816 */ /* 0x000fe400000000ff */
[----:B------:R-:W-:-:S03]  /*6ea30*/  IADD3 R8, P6, PT, R13, R24, RZ ;  /* 0x000000180d087210 */ /* 0x000fc60007fde0ff */
[----:B------:R3:W-:Y:S02]  /*6ea40*/  @P4 STG.E.U8 desc[UR42][R10.64], R9 ;  /* 0x000000090a004986 */ /* 0x0007e4000c10112a */
[----:B---3--:R-:W-:Y:S01]  /*6ea50*/  IADD3 R10, P4, PT, R13, R21, RZ ;  /* 0x000000150d0a7210 */ /* 0x008fe20007f9e0ff */
[----:B------:R-:W-:-:S04]  /*6ea60*/  IMAD.X R9, R4, 0x1, R2, P6 ;  /* 0x0000000104097824 */ /* 0x000fc800030e0602 */
[----:B------:R-:W-:Y:S01]  /*6ea70*/  IMAD.X R11, R4, 0x1, R23, P4 ;  /* 0x00000001040b7824 */ /* 0x000fe200020e0617 */
[----:B------:R3:W-:Y:S01]  /*6ea80*/  @P2 STG.E.U8 desc[UR42][R8.64], R12 ;  /* 0x0000000c08002986 */ /* 0x0007e2000c10112a */
[----:B------:R-:W-:Y:S02]  /*6ea90*/  PRMT R14, R6, 0x7772, RZ ;  /* 0x00007772060e7816 */ /* 0x000fe400000000ff */
[----:B---3--:R-:W-:-:S05]  /*6eaa0*/  IADD3 R8, P4, PT, R13, R22, RZ ;  /* 0x000000160d087210 */ /* 0x008fca0007f9e0ff */
[----:B------:R-:W-:Y:S01]  /*6eab0*/  IMAD.X R9, R4, 0x1, R20, P4 ;  /* 0x0000000104097824 */ /* 0x000fe200020e0614 */
[----:B------:R-:W-:Y:S02]  /*6eac0*/  PRMT R4, R6, 0x7773, RZ ;  /* 0x0000777306047816 */ /* 0x000fe400000000ff */
[----:B------:R-:W3:Y:S04]  /*6ead0*/  LDL.LU R6, [R1+0x22b8] ;  /* 0x0022b80001067983 */ /* 0x000ee80000300800 */
[----:B------:R-:W3:Y:S01]  /*6eae0*/  LDL.LU R19, [R1+0xb4] ;  /* 0x0000b40001137983 */ /* 0x000ee20000300800 */
[----:B0-----:R-:W-:Y:S01]  /*6eaf0*/  ISETP.LT.AND P5, PT, R26, UR6, !P1 ;  /* 0x000000061a007c0c */ /* 0x001fe2000cfa1270 */
[----:B------:R-:W0:Y:S01]  /*6eb00*/  LDCU UR6, c[0x0][0x39c] ;  /* 0x00007380ff0677ac */ /* 0x000e220008000800 */
[----:B-1----:R-:W-:Y:S01]  /*6eb10*/  VIADD R12, R13, UR4 ;  /* 0x000000040d0c7c36 */ /* 0x002fe20008000000 */
[----:B------:R-:W-:-:S02]  /*6eb20*/  ISETP.LT.AND P1, PT, R28, UR10, !P1 ;  /* 0x0000000a1c007c0c */ /* 0x000fc4000cf21270 */
[----:B------:R-:W-:Y:S01]  /*6eb30*/  ISETP.LT.AND P2, PT, R18, UR12, !P3 ;  /* 0x0000000c12007c0c */ /* 0x000fe2000df41270 */
[----:B------:R-:W1:Y:S01]  /*6eb40*/  LDCU UR4, c[0x0][0x3b8] ;  /* 0x00007700ff0477ac */ /* 0x000e620008000800 */
[----:B------:R-:W-:Y:S01]  /*6eb50*/  SHF.R.S32.HI R13, RZ, 0x1f, R12 ;  /* 0x0000001fff0d7819 */ /* 0x000fe2000001140c */
[----:B------:R-:W0:Y:S05]  /*6eb60*/  LDCU UR10, c[0x0][0x398] ;  /* 0x00007300ff0a77ac */ /* 0x000e2a0008000800 */
[----:B------:R1:W-:Y:S01]  /*6eb70*/  @P5 STG.E.U8 desc[UR42][R10.64], R14 ;  /* 0x0000000e0a005986 */ /* 0x0003e2000c10112a */
[----:B------:R-:W2:Y:S01]  /*6eb80*/  LDCU UR12, c[0x0][0x398] ;  /* 0x00007300ff0c77ac */ /* 0x000ea20008000800 */
[----:B-1----:R-:W-:Y:S01]  /*6eb90*/  VIADD R11, R29, 0x33 ;  /* 0x000000331d0b7836 */ /* 0x002fe20000000000 */
[----:B------:R-:W-:-:S02]  /*6eba0*/  IADD3 R10, P5, PT, R12, R0, RZ ;  /* 0x000000000c0a7210 */ /* 0x000fc40007fbe0ff */
[----:B------:R-:W-:Y:S02]  /*6ebb0*/  PRMT R14, R5, 0x7770, RZ ;  /* 0x00007770050e7816 */ /* 0x000fe400000000ff */
[----:B0-----:R-:W-:Y:S01]  /*6ebc0*/  ISETP.GE.AND P4, PT, R11, UR6, PT ;  /* 0x000000060b007c0c */ /* 0x001fe2000bf86270 */
[----:B------:R-:W0:Y:S01]  /*6ebd0*/  LDCU UR6, c[0x0][0x398] ;  /* 0x00007300ff0677ac */ /* 0x000e220008000800 */
[----:B------:R-:W-:Y:S01]  /*6ebe0*/  IMAD.X R11, R13, 0x1, R3, P5 ;  /* 0x000000010d0b7824 */ /* 0x000fe200028e0603 */
[----:B------:R1:W-:Y:S01]  /*6ebf0*/  @P1 STG.E.U8 desc[UR42][R8.64], R4 ;  /* 0x0000000408001986 */ /* 0x0003e2000c10112a */
[----:B------:R-:W-:Y:S01]  /*6ec00*/  ISETP.LT.AND P5, PT, R27, UR14, !P3 ;  /* 0x0000000e1b007c0c */ /* 0x000fe2000dfa1270 */
[----:B------:R-:W0:Y:S02]  /*6ec10*/  LDCU UR14, c[0x0][0x398] ;  /* 0x00007300ff0e77ac */ /* 0x000e240008000800 */
[----:B------:R2:W-:Y:S02]  /*6ec20*/  @P2 STG.E.U8 desc[UR42][R10.64], R14 ;  /* 0x0000000e0a002986 */ /* 0x0005e4000c10112a */
[----:B--2---:R-:W-:-:S02]  /*6ec30*/  ISETP.LT.AND P2, PT, R26, UR16, !P3 ;  /* 0x000000101a007c0c */ /* 0x004fc4000df41270 */
[C---:B-1----:R-:W-:Y:S01]  /*6ec40*/  IADD3 R8, P1, PT, R12.reuse, R24, RZ ;  /* 0x000000180c087210 */ /* 0x042fe20007f3e0ff */
[----:B------:R-:W-:Y:S01]  /*6ec50*/  VIADD R4, R29, 0x34 ;  /* 0x000000341d047836 */ /* 0x000fe20000000000 */
[----:B------:R-:W-:-:S03]  /*6ec60*/  IADD3 R10, P6, PT, R12, R21, RZ ;  /* 0x000000150c0a7210 */ /* 0x000fc60007fde0ff */
[----:B------:R-:W-:Y:S01]  /*6ec70*/  IMAD.X R9, R13, 0x1, R2, P1 ;  /* 0x000000010d097824 */ /* 0x000fe200008e0602 */
[----:B----4-:R-:W-:Y:S01]  /*6ec80*/  ISETP.GE.AND P1, PT, R4, UR8, PT ;  /* 0x0000000804007c0c */ /* 0x010fe2000bf26270 */
[----:B------:R-:W1:Y:S01]  /*6ec90*/  LDCU UR8, c[0x0][0x39c] ;  /* 0x00007380ff0877ac */ /* 0x000e620008000800 */
[----:B------:R-:W-:Y:S01]  /*6eca0*/  PRMT R4, R5, 0x7771, RZ ;  /* 0x0000777105047816 */ /* 0x000fe200000000ff */
[----:B------:R-:W-:Y:S01]  /*6ecb0*/  IMAD.X R11, R13, 0x1, R23, P6 ;  /* 0x000000010d0b7824 */ /* 0x000fe200030e0617 */
[C---:B------:R-:W-:Y:S02]  /*6ecc0*/  PRMT R14, R5.reuse, 0x7772, RZ ;  /* 0x00007772050e7816 */ /* 0x040fe400000000ff */
[----:B0-----:R-:W-:Y:S01]  /*6ecd0*/  ISETP.LT.AND P3, PT, R28, UR6, !P3 ;  /* 0x000000061c007c0c */ /* 0x001fe2000df61270 */
[----:B------:R0:W-:Y:S01]  /*6ece0*/  @P5 STG.E.U8 desc[UR42][R8.64], R4 ;  /* 0x0000000408005986 */ /* 0x0001e2000c10112a */
[----:B------:R-:W-:Y:S01]  /*6ecf0*/  ISETP.LT.AND P6, PT, R18, UR10, !P4 ;  /* 0x0000000a12007c0c */ /* 0x000fe2000e7c1270 */
[----:B------:R-:W2:Y:S02]  /*6ed00*/  LDCU UR6, c[0x0][0x3b8] ;  /* 0x00007700ff0677ac */ /* 0x000ea40008000800 */
[----:B------:R4:W-:Y:S01]  /*6ed10*/  @P2 STG.E.U8 desc[UR42][R10.64], R14 ;  /* 0x0000000e0a002986 */ /* 0x0009e2000c10112a */
[----:B------:R-:W-:Y:S01]  /*6ed20*/  PRMT R5, R5, 0x7773, RZ ;  /* 0x0000777305057816 */ /* 0x000fe200000000ff */
[----:B------:R-:W1:Y:S01]  /*6ed30*/  LDCU UR10, c[0x0][0x398] ;  /* 0x00007300ff0a77ac */ /* 0x000e620008000800 */
[C---:B0-----:R-:W-:Y:S01]  /*6ed40*/  IADD3 R8, P2, PT, R12.reuse, R22, RZ ;  /* 0x000000160c087210 */ /* 0x041fe20007f5e0ff */
[----:B----4-:R-:W-:Y:S01]  /*6ed50*/  VIADD R10, R12, UR4 ;  /* 0x000000040c0a7c36 */ /* 0x010fe20008000000 */
[----:B------:R-:W0:Y:S03]  /*6ed60*/  LDCU UR4, c[0x0][0x398] ;  /* 0x00007300ff0477ac */ /* 0x000e260008000800 */
[----:B------:R-:W-:Y:S01]  /*6ed70*/  IMAD.X R9, R13, 0x1, R20, P2 ;  /* 0x000000010d097824 */ /* 0x000fe200010e0614 */
[----:B------:R-:W-:-:S02]  /*6ed80*/  SHF.R.S32.HI R11, RZ, 0x1f, R10 ;  /* 0x0000001fff0b7819 */ /* 0x000fc4000001140a */
[----:B------:R-:W-:Y:S02]  /*6ed90*/  IADD3 R4, P2, PT, R10, R0, RZ ;  /* 0x000000000a047210 */ /* 0x000fe40007f5e0ff */
[----:B------:R4:W-:Y:S01]  /*6eda0*/  @P3 STG.E.U8 desc[UR42][R8.64], R5 ;  /* 0x0000000508003986 */ /* 0x0009e2000c10112a */
[----:B------:R-:W-:Y:S01]  /*6edb0*/  ISETP.LT.AND P5, PT, R27, UR12, !P4 ;  /* 0x0000000c1b007c0c */ /* 0x000fe2000e7a1270 */
[----:B------:R-:W-:Y:S01]  /*6edc0*/  VIADD R12, R29, 0x35 ;  /* 0x000000351d0c7836 */ /* 0x000fe20000000000 */
[----:B------:R-:W-:Y:S01]  /*6edd0*/  ISETP.LT.AND P3, PT, R26, UR14, !P4 ;  /* 0x0000000e1a007c0c */ /* 0x000fe2000e761270 */
[----:B------:R-:W1:Y:S01]  /*6ede0*/  LDCU UR12, c[0x0][0x398] ;  /* 0x00007300ff0c77ac */ /* 0x000e620008000800 */
[----:B----4-:R-:W-:Y:S01]  /*6edf0*/  IMAD.X R5, R11, 0x1, R3, P2 ;  /* 0x000000010b057824 */ /* 0x010fe200010e0603 */
[----:B------:R-:W-:Y:S02]  /*6ee00*/  IADD3 R8, P2, PT, R10, R24, RZ ;  /* 0x000000180a087210 */ /* 0x000fe40007f5e0ff */
[----:B0-----:R-:W-:Y:S01]  /*6ee10*/  ISETP.LT.AND P4, PT, R28, UR4, !P4 ;  /* 0x000000041c007c0c */ /* 0x001fe2000e781270 */
[----:B------:R-:W0:Y:S01]  /*6ee20*/  LDCU UR4, c[0x0][0x3b8] ;  /* 0x00007700ff0477ac */ /* 0x000e220008000800 */
[----:B---3--:R-:W-:-:S05]  /*6ee30*/  PRMT R9, R19, 0x7770, RZ ;  /* 0x0000777013097816 */ /* 0x008fca00000000ff */
[----:B------:R3:W-:Y:S01]  /*6ee40*/  @P6 STG.E.U8 desc[UR42][R4.64], R9 ;  /* 0x0000000904006986 */ /* 0x0007e2000c10112a */
[----:B------:R-:W-:Y:S02]  /*6ee50*/  PRMT R13, R19, 0x7772, RZ ;  /* 0x00007772130d7816 */ /* 0x000fe400000000ff */
[----:B---3--:R-:W-:Y:S01]  /*6ee60*/  IADD3 R4, P6, PT, R10, R21, RZ ;  /* 0x000000150a047210 */ /* 0x008fe20007fde0ff */
[----:B------:R-:W-:Y:S01]  /*6ee70*/  IMAD.X R9, R11, 0x1, R2, P2 ;  /* 0x000000010b097824 */ /* 0x000fe200010e0602 */
[----:B-1----:R-:W-:Y:S01]  /*6ee80*/  ISETP.GE.AND P2, PT, R12, UR8, PT ;  /* 0x000000080c007c0c */ /* 0x002fe2000bf46270 */
[----:B------:R-:W1:Y:S01]  /*6ee90*/  LDCU UR8, c[0x0][0x398] ;  /* 0x00007300ff0877ac */ /* 0x000e620008000800 */
[----:B------:R-:W-:Y:S01]  /*6eea0*/  PRMT R12, R19, 0x7771, RZ ;  /* 0x00007771130c7816 */ /* 0x000fe200000000ff */
[----:B------:R-:W-:-:S04]  /*6eeb0*/  IMAD.X R5, R11, 0x1, R23, P6 ;  /* 0x000000010b057824 */ /* 0x000fc800030e0617 */
[----:B------:R-:W-:Y:S04]  /*6eec0*/  @P5 STG.E.U8 desc[UR42][R8.64], R12 ;  /* 0x0000000c08005986 */ /* 0x000fe8000c10112a */
[----:B------:R3:W-:Y:S01]  /*6eed0*/  @P3 STG.E.U8 desc[UR42][R4.64], R13 ;  /* 0x0000000d04003986 */ /* 0x0007e2000c10112a */
[----:B------:R-:W-:Y:S01]  /*6eee0*/  ISETP.LT.AND P6, PT, R18, UR10, !P1 ;  /* 0x0000000a12007c0c */ /* 0x000fe2000cfc1270 */
[----:B------:R-:W4:Y:S01]  /*6eef0*/  LDCU UR10, c[0x0][0x398] ;  /* 0x00007300ff0a77ac */ /* 0x000f220008000800 */
[----:B------:R-:W-:Y:S02]  /*6ef00*/  PRMT R15, R19, 0x7773, RZ ;  /* 0x00007773130f7816 */ /* 0x000fe400000000ff */
[C---:B---3--:R-:W-:Y:S01]  /*6ef10*/  IADD3 R4, P3, PT, R10.reuse, R22, RZ ;  /* 0x000000160a047210 */ /* 0x048fe20007f7e0ff */
[----:B--2---:R-:W-:Y:S01]  /*6ef20*/  VIADD R10, R10, UR6 ;  /* 0x000000060a0a7c36 */ /* 0x004fe20008000000 */
[----:B------:R-:W2:Y:S03]  /*6ef30*/  LDCU UR6, c[0x0][0x398] ;  /* 0x00007300ff0677ac */ /* 0x000ea60008000800 */
[----:B------:R-:W-:Y:S01]  /*6ef40*/  IMAD.X R5, R11, 0x1, R20, P3 ;  /* 0x000000010b057824 */ /* 0x000fe200018e0614 */
[----:B------:R-:W-:-:S02]  /*6ef50*/  SHF.R.S32.HI R11, RZ, 0x1f, R10 ;  /* 0x0000001fff0b7819 */ /* 0x000fc4000001140a */
[----:B------:R-:W-:Y:S02]  /*6ef60*/  IADD3 R8, P3, PT, R10, R0, RZ ;  /* 0x000000000a087210 */ /* 0x000fe40007f7e0ff */
[----:B------:R3:W-:Y:S03]  /*6ef70*/  @P4 STG.E.U8 desc[UR42][R4.64], R15 ;  /* 0x0000000f04004986 */ /* 0x0007e6000c10112a */
[----:B------:R-:W-:Y:S01]  /*6ef80*/  IMAD.X R9, R11, 0x1, R3, P3 ;  /* 0x000000010b097824 */ /* 0x000fe200018e0603 */
[----:B-1----:R-:W-:Y:S01]  /*6ef90*/  ISETP.LT.AND P3, PT, R27, UR8, !P1 ;  /* 0x000000081b007c0c */ /* 0x002fe2000cf61270 */
[----:B------:R-:W-:Y:S01]  /*6efa0*/  VIADD R12, R29, 0x36 ;  /* 0x000000361d0c7836 */ /* 0x000fe20000000000 */
[----:B------:R-:W-:Y:S01]  /*6efb0*/  ISETP.LT.AND P5, PT, R26, UR12, !P1 ;  /* 0x0000000c1a007c0c */ /* 0x000fe2000cfa1270 */
[----:B------:R-:W1:Y:S01]  /*6efc0*/  LDCU UR8, c[0x0][0x398] ;  /* 0x00007300ff0877ac */ /* 0x000e620008000800 */
[----:B---3--:R-:W-:-:S02]  /*6efd0*/  PRMT R5, R6, 0x7770, RZ ;  /* 0x0000777006057816 */ /* 0x008fc400000000ff */
[----:B------:R-:W-:-:S03]  /*6efe0*/  IADD3 R4, P4, PT, R10, R24, RZ ;  /* 0x000000180a047210 */ /* 0x000fc60007f9e0ff */
[----:B------:R3:W-:Y:S01]  /*6eff0*/  @P6 STG.E.U8 desc[UR42][R8.64], R5 ;  /* 0x0000000508006986 */ /* 0x0007e2000c10112a */
[----:B------:R-:W-:Y:S01]  /*6f000*/  PRMT R13, R6, 0x7772, RZ ;  /* 0x00007772060d7816 */ /* 0x000fe200000000ff */
[C---:B---3--:R-:W-:Y:S01]  /*6f010*/  IMAD.X R5, R11.reuse, 0x1, R2, P4 ;  /* 0x000000010b057824 */ /* 0x048fe200020e0602 */
[----:B------:R-:W-:Y:S02]  /*6f020*/  IADD3 R8, P6, PT, R10, R21, RZ ;  /* 0x000000150a087210 */ /* 0x000fe40007fde0ff */
[----:B------:R-:W-:Y:S01]  /*6f030*/  ISETP.GE.AND P4, PT, R12, UR7, PT ;  /* 0x000000070c007c0c */ /* 0x000fe2000bf86270 */
[----:B------:R-:W3:Y:S01]  /*6f040*/  LDCU UR7, c[0x0][0x398] ;  /* 0x00007300ff0777ac */ /* 0x000ee20008000800 */
[----:B------:R-:W-:Y:S01]  /*6f050*/  PRMT R12, R6, 0x7771, RZ ;  /* 0x00007771060c7816 */ /* 0x000fe200000000ff */
[----:B------:R-:W-:-:S04]  /*6f060*/  IMAD.X R9, R11, 0x1, R23, P6 ;  /* 0x000000010b097824 */ /* 0x000fc800030e0617 */
[----:B------:R0:W-:Y:S01]  /*6f070*/  @P3 STG.E.U8 desc[UR42][R4.64], R12 ;  /* 0x0000000c04003986 */ /* 0x0001e2000c10112a */
[----:B--2---:R-:W-:Y:S01]  /*6f080*/  ISETP.LT.AND P1, PT, R28, UR6, !P1 ;  /* 0x000000061c007c0c */ /* 0x004fe2000cf21270 */
[----:B------:R-:W2:Y:S02]  /*6f090*/  LDCU UR6, c[0x0][0x398] ;  /* 0x00007300ff0677ac */ /* 0x000ea40008000800 */
[----:B------:R1:W-:Y:S01]  /*6f0a0*/  @P5 STG.E.U8 desc[UR42][R8.64], R13 ;  /* 0x0000000d08005986 */ /* 0x0003e2000c10112a */
[----:B----4-:R-:W-:Y:S02]  /*6f0b0*/  ISETP.LT.AND P5, PT, R18, UR10, !P2 ;  /* 0x0000000a12007c0c */ /* 0x010fe4000d7a1270 */
[C---:B0-----:R-:W-:Y:S01]  /*6f0c0*/  IADD3 R4, P3, PT, R10.reuse, R22, RZ ;  /* 0x000000160a047210 */ /* 0x041fe20007f7e0ff */
[----:B------:R-:W-:Y:S01]  /*6f0d0*/  VIADD R10, R10, UR4 ;  /* 0x000000040a0a7c36 */ /* 0x000fe20008000000 */
[----:B------:R-:W-:Y:S01]  /*6f0e0*/  PRMT R15, R7, 0x7771, RZ ;  /* 0x00007771070f7816 */ /* 0x000fe200000000ff */
[----:B------:R-:W0:Y:S02]  /*6f0f0*/  LDCU UR4, c[0x0][0x3b8] ;  /* 0x00007700ff0477ac */ /* 0x000e240008000800 */
[----:B------:R-:W-:Y:S01]  /*6f100*/  IMAD.X R5, R11, 0x1, R20, P3 ;  /* 0x000000010b057824 */ /* 0x000fe200018e0614 */
[----:B------:R-:W-:-:S02]  /*6f110*/  PRMT R11, R6, 0x7773, RZ ;  /* 0x00007773060b7816 */ /* 0x000fc400000000ff */
[----:B------:R-:W-:Y:S02]  /*6f120*/  SHF.R.S32.HI R6, RZ, 0x1f, R10 ;  /* 0x0000001fff067819 */ /* 0x000fe4000001140a */
[----:B-1----:R-:W-:Y:S02]  /*6f130*/  IADD3 R8, P3, PT, R10, R0, RZ ;  /* 0x000000000a087210 */ /* 0x002fe40007f7e0ff */
[----:B------:R-:W-:-:S03]  /*6f140*/  PRMT R13, R7, 0x7770, RZ ;  /* 0x00007770070d7816 */ /* 0x000fc600000000ff */
[----:B------:R-:W-:Y:S01]  /*6f150*/  IMAD.X R9, R6, 0x1, R3, P3 ;  /* 0x0000000106097824 */ /* 0x000fe200018e0603 */
[----:B------:R1:W-:Y:S04]  /*6f160*/  @P1 STG.E.U8 desc[UR42][R4.64], R11 ;  /* 0x0000000b04001986 */ /* 0x0003e8000c10112a */
[----:B------:R4:W-:Y:S01]  /*6f170*/  @P5 STG.E.U8 desc[UR42][R8.64], R13 ;  /* 0x0000000d08005986 */ /* 0x0009e2000c10112a */
[C---:B-1----:R-:W-:Y:S02]  /*6f180*/  PRMT R11, R7.reuse, 0x7773, RZ ;  /* 0x00007773070b7816 */ /* 0x042fe400000000ff */
[----:B----4-:R-:W-:Y:S02]  /*6f190*/  PRMT R13, R7, 0x7772, RZ ;  /* 0x00007772070d7816 */ /* 0x010fe400000000ff */
[----:B------:R-:W4:Y:S04]  /*6f1a0*/  LDL.LU R7, [R1+0x22b4] ;  /* 0x0022b40001077983 */ /* 0x000f280000300800 */
[----:B------:R-:W4:Y:S01]  /*6f1b0*/  LDL.LU R17, [R1+0xbc] ;  /* 0x0000bc0001117983 */ /* 0x000f220000300800 */
[----:B---3--:R-:W-:Y:S01]  /*6f1c0*/  ISETP.LT.AND P1, PT, R27, UR7, !P2 ;  /* 0x000000071b007c0c */ /* 0x008fe2000d721270 */
[----:B------:R-:W1:Y:S01]  /*6f1d0*/  LDCU UR7, c[0x0][0x398] ;  /* 0x00007300ff0777ac */ /* 0x000e620008000800 */
[----:B------:R-:W-:-:S02]  /*6f1e0*/  IADD3 R4, P6, PT, R10, R24, RZ ;  /* 0x000000180a047210 */ /* 0x000fc40007fde0ff */
[----:B--2---:R-:W-:Y:S01]  /*6f1f0*/  ISETP.LT.AND P5, PT, R26, UR6, !P2 ;  /* 0x000000061a007c0c */ /* 0x004fe2000d7a1270 */
[----:B------:R-:W2:Y:S02]  /*6f200*/  LDCU UR6, c[0x0][0x398] ;  /* 0x00007300ff0677ac */ /* 0x000ea40008000800 */
[----:B------:R-:W-:Y:S01]  /*6f210*/  IMAD.X R5, R6, 0x1, R2, P6 ;  /* 0x0000000106057824 */ /* 0x000fe200030e0602 */
[----:B------:R-:W-:Y:S01]  /*6f220*/  ISETP.LT.AND P2, PT, R28, UR8, !P2 ;  /* 0x000000081c007c0c */ /* 0x000fe2000d741270 */
[----:B------:R-:W3:Y:S01]  /*6f230*/  LDCU UR8, c[0x0][0x398] ;  /* 0x00007300ff0877ac */ /* 0x000ee20008000800 */
[----:B------:R-:W-:-:S03]  /*6f240*/  IADD3 R8, P6, PT, R10, R21, RZ ;  /* 0x000000150a087210 */ /* 0x000fc60007fde0ff */
[----:B------:R0:W-:Y:S02]  /*6f250*/  @P1 STG.E.U8 desc[UR42][R4.64], R15 ;  /* 0x0000000f04001986 */ /* 0x0001e4000c10112a */
[----:B------:R-:W-:Y:S02]  /*6f260*/  IMAD.X R9, R6, 0x1, R23, P6 ;  /* 0x0000000106097824 */ /* 0x000fe400030e0617 */
[----:B------:R-:W-:Y:S01]  /*6f270*/  VIADD R12, R29, 0x37 ;  /* 0x000000371d0c7836 */ /* 0x000fe20000000000 */
[C---:B0-----:R-:W-:Y:S01]  /*6f280*/  IADD3 R4, P1, PT, R10.reuse, R22, RZ ;  /* 0x000000160a047210 */ /* 0x041fe20007f3e0ff */
[----:B------:R-:W-:Y:S01]  /*6f290*/  VIADD R10, R10, UR4 ;  /* 0x000000040a0a7c36 */ /* 0x000fe20008000000 */
[----:B------:R0:W-:Y:S02]  /*6f2a0*/  @P5 STG.E.U8 desc[UR42][R8.64], R13 ;  /* 0x0000000d08005986 */ /* 0x0001e4000c10112a */
[----:B------:R-:W-:Y:S01]  /*6f2b0*/  ISETP.GE.AND P3, PT, R12, UR5, PT ;  /* 0x000000050c007c0c */ /* 0x000fe2000bf66270 */
[----:B------:R-:W3:Y:S01]  /*6f2c0*/  LDCU UR5, c[0x0][0x3b8] ;  /* 0x00007700ff0577ac */ /* 0x000ee20008000800 */
[----:B------:R-:W-:Y:S01]  /*6f2d0*/  IMAD.X R5, R6, 0x1, R20, P1 ;  /* 0x0000000106057824 */ /* 0x000fe200008e0614 */
[----:B-1----:R-:W-:-:S02]  /*6f2e0*/  ISETP.LT.AND P1, PT, R18, UR7, !P4 ;  /* 0x0000000712007c0c */ /* 0x002fc4000e721270 */
[----:B------:R-:W-:Y:S01]  /*6f2f0*/  SHF.R.S32.HI R6, RZ, 0x1f, R10 ;  /* 0x0000001fff067819 */ /* 0x000fe2000001140a */
[----:B------:R-:W1:Y:S01]  /*6f300*/  LDCU UR4, c[0x0][0x398] ;  /* 0x00007300ff0477ac */ /* 0x000e620008000800 */
[----:B------:R3:W-:Y:S01]  /*6f310*/  @P2 STG.E.U8 desc[UR42][R4.64], R11 ;  /* 0x0000000b04002986 */ /* 0x0007e2000c10112a */
[----:B--2---:R-:W-:Y:S01]  /*6f320*/  ISETP.LT.AND P2, PT, R27, UR6, !P4 ;  /* 0x000000061b007c0c */ /* 0x004fe2000e741270 */
[----:B------:R-:W2:Y:S01]  /*6f330*/  LDCU UR6, c[0x0][0x398] ;  /* 0x00007300ff0677ac */ /* 0x000ea20008000800 */
[----:B0-----:R-:W-:Y:S01]  /*6f340*/  IADD3 R8, P5, PT, R10, R0, RZ ;  /* 0x000000000a087210 */ /* 0x001fe20007fbe0ff */
[----:B------:R-:W-:Y:S01]  /*6f350*/  VIADD R12, R29, 0x38 ;  /* 0x000000381d0c7836 */ /* 0x000fe20000000000 */
[----:B------:R-:W0:Y:S03]  /*6f360*/  LDCU UR7, c[0x0][0x398] ;  /* 0x00007300ff0777ac */ /* 0x000e260008000800 */
[----:B------:R-:W-:Y:S01]  /*6f370*/  IMAD.X R9, R6, 0x1, R3, P5 ;  /* 0x0000000106097824 */ /* 0x000fe200028e0603 */
[----:B---3--:R-:W-:-:S02]  /*6f380*/  IADD3 R4, P6, PT, R10, R24, RZ ;  /* 0x000000180a047210 */ /* 0x008fc40007fde0ff */
[----:B------:R-:W-:Y:S01]  /*6f390*/  ISETP.LT.AND P5, PT, R26, UR8, !P4 ;  /* 0x000000081a007c0c */ /* 0x000fe2000e7a1270 */
[----:B------:R-:W3:Y:S02]  /*6f3a0*/  LDCU UR8, c[0x0][0x398] ;  /* 0x00007300ff0877ac */ /* 0x000ee40008000800 */
[----:B------:R-:W-:Y:S01]  /*6f3b0*/  IMAD.X R5, R6, 0x1, R2, P6 ;  /* 0x0000000106057824 */ /* 0x000fe200030e0602 */
[----:B-1----:R-:W-:Y:S01]  /*6f3c0*/  ISETP.LT.AND P4, PT, R28, UR4, !P4 ;  /* 0x000000041c007c0c */ /* 0x002fe2000e781270 */
[----:B------:R-:W1:Y:S01]  /*6f3d0*/  LDCU UR4, c[0x0][0x3b8] ;  /* 0x00007700ff0477ac */ /* 0x000e620008000800 */
[C---:B----4-:R-:W-:Y:S02]  /*6f3e0*/  PRMT R13, R7.reuse, 0x7770, RZ ;  /* 0x00007770070d7816 */ /* 0x050fe400000000ff */
[----:B------:R-:W-:-:S03]  /*6f3f0*/  PRMT R11, R7, 0x7771, RZ ;  /* 0x00007771070b7816 */ /* 0x000fc600000000ff */
[----:B------:R4:W-:Y:S01]  /*6f400*/  @P1 STG.E.U8 desc[UR42][R8.64], R13 ;  /* 0x0000000d08001986 */ /* 0x0009e2000c10112a */
[----:B------:R-:W-:Y:S02]  /*6f410*/  PRMT R15, R7, 0x7772, RZ ;  /* 0x00007772070f7816 */ /* 0x000fe400000000ff */
[----:B------:R-:W-:Y:S01]  /*6f420*/  ISETP.GE.AND P1, PT, R12, UR11, PT ;  /* 0x0000000b0c007c0c */ /* 0x000fe2000bf26270 */
[----:B------:R0:W-:Y:S01]  /*6f430*/  @P2 STG.E.U8 desc[UR42][R4.64], R11 ;  /* 0x0000000b04002986 */ /* 0x0001e2000c10112a */
[----:B----4-:R-:W-:Y:S01]  /*6f440*/  IADD3 R8, P6, PT, R10, R21, RZ ;  /* 0x000000150a087210 */ /* 0x010fe20007fde0ff */
[----:B------:R-:W-:-:S04]  /*6f450*/  VIADD R12, R29, 0x39 ;  /* 0x000000391d0c7836 */ /* 0x000fc80000000000 */
[----:B------:R-:W-:Y:S01]  /*6f460*/  IMAD.X R9, R6, 0x1, R23, P6 ;  /* 0x0000000106097824 */ /* 0x000fe200030e0617 */
[C---:B0-----:R-:W-:Y:S01]  /*6f470*/  IADD3 R4, P6, PT, R10.reuse, R22, RZ ;  /* 0x000000160a047210 */ /* 0x041fe20007fde0ff */
[----:B------:R-:W-:Y:S01]  /*6f480*/  VIADD R11, R10, UR5 ;  /* 0x000000050a0b7c36 */ /* 0x000fe20008000000 */
[----:B------:R-:W-:Y:S01]  /*6f490*/  ISETP.GE.AND P2, PT, R12, UR9, PT ;  /* 0x000000090c007c0c */ /* 0x000fe2000bf46270 */
[----:B------:R-:W0:Y:S01]  /*6f4a0*/  LDCU UR5, c[0x0][0x398] ;  /* 0x00007300ff0577ac */ /* 0x000e220008000800 */
[----:B------:R4:W-:Y:S01]  /*6f4b0*/  @P5 STG.E.U8 desc[UR42][R8.64], R15 ;  /* 0x0000000f08005986 */ /* 0x0009e2000c10112a */
[----:B--2---:R-:W-:Y:S01]  /*6f4c0*/  ISETP.LT.AND P5, PT, R18, UR6, !P3 ;  /* 0x0000000612007c0c */ /* 0x004fe2000dfa1270 */
[----:B------:R-:W-:Y:S01]  /*6f4d0*/  IMAD.X R5, R6, 0x1, R20, P6 ;  /* 0x0000000106057824 */ /* 0x000fe200030e0614 */
[----:B------:R-:W-:Y:S01]  /*6f4e0*/  SHF.R.S32.HI R12, RZ, 0x1f, R11 ;  /* 0x0000001fff0c7819 */ /* 0x000fe2000001140b */
[----:B------:R-:W2:Y:S01]  /*6f4f0*/  LDCU UR6, c[0x0][0x398] ;  /* 0x00007300ff0677ac */ /* 0x000ea20008000800 */
[----:B------:R-:W-:-:S02]  /*6f500*/  PRMT R13, R7, 0x7773, RZ ;  /* 0x00007773070d7816 */ /* 0x000fc400000000ff */
[----:B------:R-:W-:Y:S01]  /*6f510*/  PRMT R19, R17, 0x7770, RZ ;  /* 0x0000777011137816 */ /* 0x000fe200000000ff */
[----:B------:R-:W-:Y:S01]  /*6f520*/  VIADD R14, R29, 0x3a ;  /* 0x0000003a1d0e7836 */ /* 0x000fe20000000000 */
[----:B------:R-:W0:Y:S01]  /*6f530*/  LDCU UR9, c[0x0][0x398] ;  /* 0x00007300ff0977ac */ /* 0x000e220008000800 */
[C---:B----4-:R-:W-:Y:S01]  /*6f540*/  IADD3 R8, P6, PT, R11.reuse, R0, RZ ;  /* 0x000000000b087210 */ /* 0x050fe20007fde0ff */
[----:B------:R4:W-:Y:S04]  /*6f550*/  @P4 STG.E.U8 desc[UR42][R4.64], R13 ;  /* 0x0000000d04004986 */ /* 0x0009e8000c10112a */
[----:B------:R-:W-:Y:S01]  /*6f560*/  IMAD.X R9, R12, 0x1, R3, P6 ;  /* 0x000000010c097824 */ /* 0x000fe200030e0603 */
[----:B------:R-:W-:Y:S02]  /*6f570*/  IADD3 R6, P6, PT, R11, R24, RZ ;  /* 0x000000180b067210 */ /* 0x000fe40007fde0ff */
[----:B------:R-:W-:Y:S01]  /*6f580*/  ISETP.LT.AND P4, PT, R27, UR7, !P3 ;  /* 0x000000071b007c0c */ /* 0x000fe2000df81270 */
[----:B------:R-:W0:Y:S01]  /*6f590*/  LDCU UR7, c[0x0][0x398] ;  /* 0x00007300ff0777ac */ /* 0x000e220008000800 */
[----:B------:R-:W-:Y:S01]  /*6f5a0*/  @P5 STG.E.U8 desc[UR42][R8.64], R19 ;  /* 0x0000001308005986 */ /* 0x000fe2000c10112a */
[----:B---3--:R-:W-:Y:S01]  /*6f5b0*/  ISETP.LT.AND P5, PT, R26, UR8, !P3 ;  /* 0x000000081a007c0c */ /* 0x008fe2000dfa1270 */
[----:B------:R-:W-:Y:S01]  /*6f5c0*/  IMAD.X R7, R12, 0x1, R2, P6 ;  /* 0x000000010c077824 */ /* 0x000fe200030e0602 */
[----:B----4-:R-:W-:Y:S01]  /*6f5d0*/  IADD3 R4, P6, PT, R11, R21, RZ ;  /* 0x000000150b047210 */ /* 0x010fe20007fde0ff */
[----:B------:R-:W3:Y:S01]  /*6f5e0*/  LDCU UR8, c[0x0][0x398] ;  /* 0x00007300ff0877ac */ /* 0x000ee20008000800 */
[----:B------:R-:W-:-:S02]  /*6f5f0*/  PRMT R13, R17, 0x7773, RZ ;  /* 0x00007773110d7816 */ /* 0x000fc400000000ff */
[C---:B------:R-:W-:Y:S01]  /*6f600*/  PRMT R15, R17.reuse, 0x7772, RZ ;  /* 0x00007772110f7816 */ /* 0x040fe200000000ff */
[----:B------:R-:W-:Y:S01]  /*6f610*/  IMAD.X R5, R12, 0x1, R23, P6 ;  /* 0x000000010c057824 */ /* 0x000fe200030e0617 */
[----:B------:R-:W-:-:S05]  /*6f620*/  PRMT R17, R17, 0x7771, RZ ;  /* 0x0000777111117816 */ /* 0x000fca00000000ff */
[----:B------:R-:W-:Y:S04]  /*6f630*/  @P4 STG.E.U8 desc[UR42][R6.64], R17 ;  /* 0x0000001106004986 */ /* 0x000fe8000c10112a */
[----:B------:R-:W-:Y:S04]  /*6f640*/  @P5 STG.E.U8 desc[UR42][R4.64], R15 ;  /* 0x0000000f04005986 */ /* 0x000fe8000c10112a */
[----:B------:R4:W3:Y:S04]  /*6f650*/  LDS.128 R4, [R16] ;  /* 0x0000000010047984 */ /* 0x0008e80000000c00 */
[----:B----4-:R-:W4:Y:S01]  /*6f660*/  LDL.LU R16, [R1+0xc4] ;  /* 0x0000c40001107983 */ /* 0x010f220000300800 */
[----:B0-----:R-:W-:Y:S01]  /*6f670*/  ISETP.LT.AND P3, PT, R28, UR5, !P3 ;  /* 0x000000051c007c0c */ /* 0x001fe2000df61270 */
[C---:B-1----:R-:W-:Y:S01]  /*6f680*/  VIADD R8, R11.reuse, UR4 ;  /* 0x000000040b087c36 */ /* 0x042fe20008000000 */
[----:B------:R-:W-:Y:S01]  /*6f690*/  IADD3 R10, P4, PT, R11, R22, RZ ;  /* 0x000000160b0a7210 */ /* 0x000fe20007f9e0ff */
[----:B------:R-:W0:Y:S04]  /*6f6a0*/  LDCU UR5, c[0x0][0x3b8] ;  /* 0x00007700ff0577ac */ /* 0x000e280008000800 */
[----:B------:R-:W-:Y:S01]  /*6f6b0*/  IMAD.X R11, R12, 0x1, R20, P4 ;  /* 0x000000010c0b7824 */ /* 0x000fe200020e0614 */
[----:B--2---:R-:W-:Y:S01]  /*6f6c0*/  ISETP.LT.AND P4, PT, R18, UR6, !P1 ;  /* 0x0000000612007c0c */ /* 0x004fe2000cf81270 */
[----:B------:R-:W1:Y:S01]  /*6f6d0*/  LDCU UR4, c[0x0][0x398] ;  /* 0x00007300ff0477ac */ /* 0x000e620008000800 */
[----:B------:R-:W-:-:S02]  /*6f6e0*/  SHF.R.S32.HI R9, RZ, 0x1f, R8 ;  /* 0x0000001fff097819 */ /* 0x000fc40000011408 */
[----:B------:R-:W-:Y:S01]  /*6f6f0*/  IADD3 R12, P6, PT, R8, R0, RZ ;  /* 0x00000000080c7210 */ /* 0x000fe20007fde0ff */
[----:B------:R2:W-:Y:S01]  /*6f700*/  @P3 STG.E.U8 desc[UR42][R10.64], R13 ;  /* 0x0000000d0a003986 */ /* 0x0005e2000c10112a */
[----:B------:R-:W-:Y:S01]  /*6f710*/  PRMT R15, R25, 0x7770, RZ ;  /* 0x00007770190f7816 */ /* 0x000fe200000000ff */
[----:B------:R-:W0:Y:S01]  /*6f720*/  LDCU UR6, c[0x0][0x398] ;  /* 0x00007300ff0677ac */ /* 0x000e220008000800 */
[----:B------:R-:W-:Y:S02]  /*6f730*/  ISETP.LT.AND P5, PT, R27, UR7, !P1 ;  /* 0x000000071b007c0c */ /* 0x000fe4000cfa1270 */
[----:B---3--:R-:W-:Y:S01]  /*6f740*/  ISETP.LT.AND P3, PT, R26, UR8, !P1 ;  /* 0x000000081a007c0c */ /* 0x008fe2000cf61270 */
[----:B------:R-:W3:Y:S01]  /*6f750*/  LDCU UR7, c[0x0][0x398] ;  /* 0x00007300ff0777ac */ /* 0x000ee20008000800 */
[C---:B------:R-:W-:Y:S02]  /*6f760*/  PRMT R19, R25.reuse, 0x7771, RZ ;  /* 0x0000777119137816 */ /* 0x040fe400000000ff */
[----:B------:R-:W-:Y:S01]  /*6f770*/  PRMT R17, R25, 0x7772, RZ ;  /* 0x0000777219117816 */ /* 0x000fe200000000ff */
[----:B------:R-:W0:Y:S01]  /*6f780*/  LDCU UR8, c[0x0][0x398] ;  /* 0x00007300ff0877ac */ /* 0x000e220008000800 */
[----:B--2---:R-:W-:Y:S01]  /*6f790*/  IMAD.X R13, R9, 0x1, R3, P6 ;  /* 0x00000001090d7824 */ /* 0x004fe200030e0603 */
[----:B------:R-:W-:-:S04]  /*6f7a0*/  IADD3 R10, P6, PT, R8, R24, RZ ;  /* 0x00000018080a7210 */ /* 0x000fc80007fde0ff */
[----:B------:R2:W-:Y:S01]  /*6f7b0*/  @P4 STG.E.U8 desc[UR42][R12.64], R15 ;  /* 0x0000000f0c004986 */ /* 0x0005e2000c10112a */
[----:B------:R-:W-:Y:S01]  /*6f7c0*/  IMAD.X R11, R9, 0x1, R2, P6 ;  /* 0x00000001090b7824 */ /* 0x000fe200030e0602 */
[----:B--2---:R-:W-:-:S04]  /*6f7d0*/  IADD3 R12, P4, PT, R8, R21, RZ ;  /* 0x00000015080c7210 */ /* 0x004fc80007f9e0ff */
[----:B------:R2:W-:Y:S01]  /*6f7e0*/  @P5 STG.E.U8 desc[UR42][R10.64], R19 ;  /* 0x000000130a005986 */ /* 0x0005e2000c10112a */
[C---:B------:R-:W-:Y:S01]  /*6f7f0*/  IMAD.X R13, R9.reuse, 0x1, R23, P4 ;  /* 0x00000001090d7824 */ /* 0x040fe200020e0617 */
[----:B-1----:R-:W-:Y:S01]  /*6f800*/  ISETP.LT.AND P1, PT, R28, UR4, !P1 ;  /* 0x000000041c007c0c */ /* 0x002fe2000cf21270 */
[----:B------:R-:W1:Y:S03]  /*6f810*/  LDCU UR4, c[0x0][0x3b8] ;  /* 0x00007700ff0477ac */ /* 0x000e660008000800 */
[----:B------:R3:W-:Y:S01]  /*6f820*/  @P3 STG.E.U8 desc[UR42][R12.64], R17 ;  /* 0x000000110c003986 */ /* 0x0007e2000c10112a */
[----:B--2---:R-:W-:Y:S02]  /*6f830*/  IADD3 R10, P3, PT, R8, R22, RZ ;  /* 0x00000016080a7210 */ /* 0x004fe40007f7e0ff */
[----:B0-----:R-:W-:Y:S01]  /*6f840*/  ISETP.LT.AND P5, PT, R18, UR6, !P2 ;  /* 0x0000000612007c0c */ /* 0x001fe2000d7a1270 */
[----:B------:R-:W0:Y:S02]  /*6f850*/  LDCU UR6, c[0x0][0x398] ;  /* 0x00007300ff0677ac */ /* 0x000e240008000800 */
[----:B------:R-:W-:-:S02]  /*6f860*/  IMAD.X R11, R9, 0x1, R20, P3 ;  /* 0x00000001090b7824 */ /* 0x000fc400018e0614 */
[----:B---3--:R-:W-:Y:S01]  /*6f870*/  VIADD R12, R8, UR5 ;  /* 0x00000005080c7c36 */ /* 0x008fe20008000000 */
[----:B------:R-:W2:Y:S04]  /*6f880*/  LDCU UR5, c[0x0][0x398] ;  /* 0x00007300ff0577ac */ /* 0x000ea80008000800 */
[----:B------:R-:W-:Y:S02]  /*6f890*/  SHF.R.S32.HI R13, RZ, 0x1f, R12 ;  /* 0x0000001fff0d7819 */ /* 0x000fe4000001140c */
[----:B------:R-:W-:Y:S02]  /*6f8a0*/  IADD3 R8, P3, PT, R12, R0, RZ ;  /* 0x000000000c087210 */ /* 0x000fe40007f7e0ff */
[----:B------:R-:W-:Y:S02]  /*6f8b0*/  PRMT R15, R25, 0x7773, RZ ;  /* 0x00007773190f7816 */ /* 0x000fe400000000ff */
[----:B------:R-:W-:Y:S01]  /*6f8c0*/  PRMT R25, R4, 0x7770, RZ ;  /* 0x0000777004197816 */ /* 0x000fe200000000ff */
[----:B------:R-:W-:Y:S01]  /*6f8d0*/  IMAD.X R9, R13, 0x1, R3, P3 ;  /* 0x000000010d097824 */ /* 0x000fe200018e0603 */
[----:B------:R-:W-:Y:S01]  /*6f8e0*/  ISETP.LT.AND P4, PT, R27, UR7, !P2 ;  /* 0x000000071b007c0c */ /* 0x000fe2000d781270 */
[----:B------:R3:W-:Y:S01]  /*6f8f0*/  @P1 STG.E.U8 desc[UR42][R10.64], R15 ;  /* 0x0000000f0a001986 */ /* 0x0007e2000c10112a */
[----:B------:R-:W-:Y:S01]  /*6f900*/  ISETP.LT.AND P3, PT, R26, UR8, !P2 ;  /* 0x000000081a007c0c */ /* 0x000fe2000d761270 */
[----:B------:R-:W0:Y:S02]  /*6f910*/  LDCU UR7, c[0x0][0x398] ;  /* 0x00007300ff0777ac */ /* 0x000e240008000800 */
[----:B------:R1:W-:Y:S01]  /*6f920*/  @P5 STG.E.U8 desc[UR42][R8.64], R25 ;  /* 0x0000001908005986 */ /* 0x0003e2000c10112a */
[----:B------:R-:W-:Y:S01]  /*6f930*/  PRMT R19, R4, 0x7771, RZ ;  /* 0x0000777104137816 */ /* 0x000fe200000000ff */
[----:B------:R-:W0:Y:S01]  /*6f940*/  LDCU UR8, c[0x0][0x398] ;  /* 0x00007300ff0877ac */ /* 0x000e220008000800 */
[----:B---3--:R-:W-:-:S02]  /*6f950*/  IADD3 R10, P1, PT, R12, R24, RZ ;  /* 0x000000180c0a7210 */ /* 0x008fc40007f3e0ff */
[----:B-1----:R-:W-:-:S03]  /*6f960*/  IADD3 R8, P5, PT, R12, R21, RZ ;  /* 0x000000150c087210 */ /* 0x002fc60007fbe0ff */
[C---:B------:R-:W-:Y:S01]  /*6f970*/  IMAD.X R11, R13.reuse, 0x1, R2, P1 ;  /* 0x000000010d0b7824 */ /* 0x040fe200008e0602 */
[----:B------:R-:W-:Y:S01]  /*6f980*/  PRMT R17, R4, 0x7772, RZ ;  /* 0x0000777204117816 */ /* 0x000fe200000000ff */
[----:B------:R-:W-:-:S03]  /*6f990*/  IMAD.X R9, R13, 0x1, R23, P5 ;  /* 0x000000010d097824 */ /* 0x000fc600028e0617 */
[----:B------:R1:W-:Y:S01]  /*6f9a0*/  @P4 STG.E.U8 desc[UR42][R10.64], R19 ;  /* 0x000000130a004986 */ /* 0x0003e2000c10112a */
[----:B--2---:R-:W-:Y:S01]  /*6f9b0*/  ISETP.LT.AND P2, PT, R28, UR5, !P2 ;  /* 0x000000051c007c0c */ /* 0x004fe2000d741270 */
[----:B------:R-:W2:Y:S01]  /*6f9c0*/  LDCU UR5, c[0x0][0x3b8] ;  /* 0x00007700ff0577ac */ /* 0x000ea20008000800 */
[----:B------:R-:W-:Y:S01]  /*6f9d0*/  ISETP.GE.AND P6, PT, R14, UR13, PT ;  /* 0x0000000d0e007c0c */ /* 0x000fe2000bfc6270 */
[----:B------:R3:W-:Y:S01]  /*6f9e0*/  @P3 STG.E.U8 desc[UR42][R8.64], R17 ;  /* 0x0000001108003986 */ /* 0x0007e2000c10112a */
[----:B------:R-:W-:Y:S02]  /*6f9f0*/  PRMT R15, R4, 0x7773, RZ ;  /* 0x00007773040f7816 */ /* 0x000fe400000000ff */
[----:B0-----:R-:W-:Y:S01]  /*6fa00*/  ISETP.LT.AND P5, PT, R18, UR6, !P6 ;  /* 0x0000000612007c0c */ /* 0x001fe2000f7a1270 */
[----:B------:R-:W0:Y:S01]  /*6fa10*/  LDCU UR6, c[0x0][0x398] ;  /* 0x00007300ff0677ac */ /* 0x000e220008000800 */
[C---:B-1----:R-:W-:Y:S01]  /*6fa20*/  IADD3 R10, P3, PT, R12.reuse, R22, RZ ;  /* 0x000000160c0a7210 */ /* 0x042fe20007f7e0ff */
[----:B------:R-:W-:Y:S01]  /*6fa30*/  VIADD R12, R12, UR4 ;  /* 0x000000040c0c7c36 */ /* 0x000fe20008000000 */
[----:B------:R-:W1:Y:S03]  /*6fa40*/  LDCU UR4, c[0x0][0x398] ;  /* 0x00007300ff0477ac */ /* 0x000e660008000800 */
[----:B------:R-:W-:Y:S01]  /*6fa50*/  IMAD.X R11, R13, 0x1, R20, P3 ;  /* 0x000000010d0b7824 */ /* 0x000fe200018e0614 */
[----:B------:R-:W-:-:S02]  /*6fa60*/  SHF.R.S32.HI R4, RZ, 0x1f, R12 ;  /* 0x0000001fff047819 */ /* 0x000fc4000001140c */
[----:B---3--:R-:W-:Y:S02]  /*6fa70*/  IADD3 R8, P3, PT, R12, R0, RZ ;  /* 0x000000000c087210 */ /* 0x008fe40007f7e0ff */
[----:B------:R3:W-:Y:S01]  /*6fa80*/  @P2 STG.E.U8 desc[UR42][R10.64], R15 ;  /* 0x0000000f0a002986 */ /* 0x0007e2000c10112a */
[----:B------:R-:W-:Y:S01]  /*6fa90*/  ISETP.LT.AND P4, PT, R27, UR7, !P6 ;  /* 0x000000071b007c0c */ /* 0x000fe2000f781270 */
[----:B------:R-:W-:Y:S01]  /*6faa0*/  VIADD R14, R29, 0x3b ;  /* 0x0000003b1d0e7836 */ /* 0x000fe20000000000 */
[----:B------:R-:W0:Y:S01]  /*6fab0*/  LDCU UR7, c[0x0][0x398] ;  /* 0x00007300ff0777ac */ /* 0x000e220008000800 */
[----:B------:R-:W-:Y:S01]  /*6fac0*/  IMAD.X R9, R4, 0x1, R3, P3 ;  /* 0x0000000104097824 */ /* 0x000fe200018e0603 */
[----:B------:R-:W-:Y:S02]  /*6fad0*/  ISETP.LT.AND P3, PT, R26, UR8, !P6 ;  /* 0x000000081a007c0c */ /* 0x000fe4000f761270 */
[----:B---3--:R-:W-:Y:S01]  /*6fae0*/  IADD3 R10, P2, PT, R12, R24, RZ ;  /* 0x000000180c0a7210 */ /* 0x008fe20007f5e0ff */
[----:B------:R-:W3:Y:S04]  /*6faf0*/  LDCU UR8, c[0x0][0x398] ;  /* 0x00007300ff0877ac */ /* 0x000ee80008000800 */
[----:B------:R-:W-:Y:S01]  /*6fb00*/  IMAD.X R11, R4, 0x1, R2, P2 ;  /* 0x00000001040b7824 */ /* 0x000fe200010e0602 */
[----:B------:R-:W-:-:S02]  /*6fb10*/  ISETP.GE.AND P1, PT, R14, UR21, PT ;  /* 0x000000150e007c0c */ /* 0x000fc4000bf26270 */
[----:B-1----:R-:W-:Y:S01]  /*6fb20*/  ISETP.LT.AND P6, PT, R28, UR4, !P6 ;  /* 0x000000041c007c0c */ /* 0x002fe2000f7c1270 */
[----:B------:R-:W-:Y:S01]  /*6fb30*/  VIADD R14, R29, 0x3c ;  /* 0x0000003c1d0e7836 */ /* 0x000fe20000000000 */
[----:B------:R-:W1:Y:S01]  /*6fb40*/  LDCU UR4, c[0x0][0x3b8] ;  /* 0x00007700ff0477ac */ /* 0x000e620008000800 */
[C---:B----4-:R-:W-:Y:S02]  /*6fb50*/  PRMT R13, R16.reuse, 0x7770, RZ ;  /* 0x00007770100d7816 */ /* 0x050fe400000000ff */
[C---:B------:R-:W-:Y:S02]  /*6fb60*/  PRMT R19, R16.reuse, 0x7771, RZ ;  /* 0x0000777110137816 */ /* 0x040fe400000000ff */
[C---:B------:R-:W-:Y:S02]  /*6fb70*/  PRMT R17, R16.reuse, 0x7772, RZ ;  /* 0x0000777210117816 */ /* 0x040fe400000000ff */
[----:B------:R-:W-:Y:S02]  /*6fb80*/  PRMT R15, R16, 0x7773, RZ ;  /* 0x00007773100f7816 */ /* 0x000fe400000000ff */
[----:B------:R-:W4:Y:S04]  /*6fb90*/  LDL.LU R16, [R1+0xc8] ;  /* 0x0000c80001107983 */ /* 0x000f280000300800 */
[----:B------:R0:W-:Y:S02]  /*6fba0*/  @P5 STG.E.U8 desc[UR42][R8.64], R13 ;  /* 0x0000000d08005986 */ /* 0x0001e4000c10112a */
[----:B0-----:R-:W-:-:S02]  /*6fbb0*/  IADD3 R8, P5, PT, R12, R21, RZ ;  /* 0x000000150c087210 */ /* 0x001fc40007fbe0ff */
[----:B------:R-:W-:Y:S03]  /*6fbc0*/  @P4 STG.E.U8 desc[UR42][R10.64], R19 ;  /* 0x000000130a004986 */ /* 0x000fe6000c10112a */
[----:B------:R-:W-:Y:S02]  /*6fbd0*/  IMAD.X R9, R4, 0x1, R23, P5 ;  /* 0x0000000104097824 */ /* 0x000fe400028e0617 */
[----:B--2---:R-:W-:Y:S01]  /*6fbe0*/  VIADD R13, R12, UR5 ;  /* 0x000000050c0d7c36 */ /* 0x004fe20008000000 */
[----:B------:R-:W0:Y:S02]  /*6fbf0*/  LDCU UR5, c[0x0][0x398] ;  /* 0x00007300ff0577ac */ /* 0x000e240008000800 */
[----:B------:R2:W-:Y:S01]  /*6fc00*/  @P3 STG.E.U8 desc[UR42][R8.64], R17 ;  /* 0x0000001108003986 */ /* 0x0005e2000c10112a */
[----:B------:R-:W-:Y:S01]  /*6fc10*/  ISETP.LT.AND P3, PT, R18, UR6, !P1 ;  /* 0x0000000612007c0c */ /* 0x000fe2000cf61270 */
[----:B------:R-:W0:Y:S01]  /*6fc20*/  LDCU UR6, c[0x0][0x398] ;  /* 0x00007300ff0677ac */ /* 0x000e220008000800 */
[----:B--2---:R-:W-:-:S02]  /*6fc30*/  IADD3 R8, P4, PT, R12, R22, RZ ;  /* 0x000000160c087210 */ /* 0x004fc40007f9e0ff */
[----:B------:R-:W-:-:S03]  /*6fc40*/  SHF.R.S32.HI R12, RZ, 0x1f, R13 ;  /* 0x0000001fff0c7819 */ /* 0x000fc6000001140d */
[----:B------:R-:W-:Y:S01]  /*6fc50*/  IMAD.X R9, R4, 0x1, R20, P4 ;  /* 0x0000000104097824 */ /* 0x000fe200020e0614 */
[----:B------:R-:W-:Y:S02]  /*6fc60*/  IADD3 R10, P4, PT, R13, R0, RZ ;  /* 0x000000000d0a7210 */ /* 0x000fe40007f9e0ff */
[----:B------:R-:W-:-:S03]  /*6fc70*/  PRMT R19, R5, 0x7770, RZ ;  /* 0x0000777005137816 */ /* 0x000fc600000000ff */
[----:B------:R-:W-:Y:S01]  /*6fc80*/  IMAD.X R11, R12, 0x1, R3, P4 ;  /* 0x000000010c0b7824 */ /* 0x000fe200020e0603 */
[----:B------:R-:W-:Y:S01]  /*6fc90*/  ISETP.LT.AND P4, PT, R27, UR7, !P1 ;  /* 0x000000071b007c0c */ /* 0x000fe2000cf81270 */
[----:B------:R2:W-:Y:S01]  /*6fca0*/  @P6 STG.E.U8 desc[UR42][R8.64], R15 ;  /* 0x0000000f08006986 */ /* 0x0005e2000c10112a */
[----:B------:R-:W-:Y:S01]  /*6fcb0*/  VIADD R4, R29, 0x3d ;  /* 0x0000003d1d047836 */ /* 0x000fe20000000000 */
[----:B---3--:R-:W-:Y:S01]  /*6fcc0*/  ISETP.LT.AND P5, PT, R26, UR8, !P1 ;  /* 0x000000081a007c0c */ /* 0x008fe2000cfa1270 */
[----:B------:R-:W3:Y:S01]  /*6fcd0*/  LDCU UR7, c[0x0][0x398] ;  /* 0x00007300ff0777ac */ /* 0x000ee20008000800 */
[----:B------:R0:W-:Y:S01]  /*6fce0*/  @P3 STG.E.U8 desc[UR42][R10.64], R19 ;  /* 0x000000130a003986 */ /* 0x0001e2000c10112a */
[----:B------:R-:W-:Y:S02]  /*6fcf0*/  PRMT R17, R5, 0x7772, RZ ;  /* 0x0000777205117816 */ /* 0x000fe400000000ff */
[----:B------:R-:W-:Y:S01]  /*6fd00*/  ISETP.GE.AND P2, PT, R14, UR19, PT ;  /* 0x000000130e007c0c */ /* 0x000fe2000bf46270 */
[----:B------:R-:W1:Y:S01]  /*6fd10*/  LDCU UR8, c[0x0][0x398] ;  /* 0x00007300ff0877ac */ /* 0x000e620008000800 */
[----:B--2---:R-:W-:-:S02]  /*6fd20*/  IADD3 R8, P3, PT, R13, R24, RZ ;  /* 0x000000180d087210 */ /* 0x004fc40007f7e0ff */
[----:B------:R-:W-:-:S03]  /*6fd30*/  PRMT R15, R5, 0x7771, RZ ;  /* 0x00007771050f7816 */ /* 0x000fc600000000ff */
[----:B------:R-:W-:Y:S01]  /*6fd40*/  IMAD.X R9, R12, 0x1, R2, P3 ;  /* 0x000000010c097824 */ /* 0x000fe200018e0602 */
[----:B0-----:R-:W-:-:S04]  /*6fd50*/  IADD3 R10, P6, PT, R13, R21, RZ ;  /* 0x000000150d0a7210 */ /* 0x001fc80007fde0ff */
[----:B------:R0:W-:Y:S01]  /*6fd60*/  @P4 STG.E.U8 desc[UR42][R8.64], R15 ;  /* 0x0000000f08004986 */ /* 0x0001e2000c10112a */
[----:B------:R-:W-:Y:S01]  /*6fd70*/  IMAD.X R11, R12, 0x1, R23, P6 ;  /* 0x000000010c0b7824 */ /* 0x000fe200030e0617 */
[----:B0-----:R-:W-:-:S05]  /*6fd80*/  IADD3 R8, P4, PT, R13, R22, RZ ;  /* 0x000000160d087210 */ /* 0x001fca0007f9e0ff */
[----:B------:R-:W-:Y:S02]  /*6fd90*/  IMAD.X R9, R12, 0x1, R20, P4 ;  /* 0x000000010c097824 */ /* 0x000fe400020e0614 */
[----:B------:R-:W-:Y:S02]  /*6fda0*/  VIADD R12, R29, 0x3e ;  /* 0x0000003e1d0c7836 */ /* 0x000fe40000000000 */
[----:B------:R-:W2:Y:S01]  /*6fdb0*/  LDL.LU R29, [R1+0xcc] ;  /* 0x0000cc00011d7983 */ /* 0x000ea20000300800 */
[----:B------:R-:W-:Y:S01]  /*6fdc0*/  ISETP.LT.AND P1, PT, R28, UR5, !P1 ;  /* 0x000000051c007c0c */ /* 0x000fe2000cf21270 */
[----:B------:R-:W0:Y:S02]  /*6fdd0*/  LDCU UR5, c[0x0][0x398] ;  /* 0x00007300ff0577ac */ /* 0x000e240008000800 */
[----:B------:R1:W-:Y:S01]  /*6fde0*/  @P5 STG.E.U8 desc[UR42][R10.64], R17 ;  /* 0x000000110a005986 */ /* 0x0003e2000c10112a */
[----:B------:R-:W-:Y:S01]  /*6fdf0*/  ISETP.LT.AND P5, PT, R18, UR6, !P2 ;  /* 0x0000000612007c0c */ /* 0x000fe2000d7a1270 */
[----:B------:R-:W0:Y:S01]  /*6fe00*/  LDCU UR6, c[0x0][0x398] ;  /* 0x00007300ff0677ac */ /* 0x000e220008000800 */
[----:B------:R-:W-:-:S02]  /*6fe10*/  ISETP.GE.AND P3, PT, R4, UR17, PT ;  /* 0x0000001104007c0c */ /* 0x000fc4000bf66270 */
[----:B------:R-:W-:Y:S01]  /*6fe20*/  PRMT R15, R5, 0x7773, RZ ;  /* 0x00007773050f7816 */ /* 0x000fe200000000ff */
[----:B-1----:R-:W-:Y:S01]  /*6fe30*/  VIADD R10, R13, UR4 ;  /* 0x000000040d0a7c36 */ /* 0x002fe20008000000 */
[----:B---3--:R-:W-:-:S03]  /*6fe40*/  ISETP.LT.AND P4, PT, R27, UR7, !P2 ;  /* 0x000000071b007c0c */ /* 0x008fc6000d781270 */
[----:B------:R1:W-:Y:S01]  /*6fe50*/  @P1 STG.E.U8 desc[UR42][R8.64], R15 ;  /* 0x0000000f08001986 */ /* 0x0003e2000c10112a */
[----:B------:R-:W3:Y:S01]  /*6fe60*/  LDCU UR4, c[0x0][0x3b8] ;  /* 0x00007700ff0477ac */ /* 0x000ee20008000800 */
[----:B------:R-:W-:Y:S02]  /*6fe70*/  SHF.R.S32.HI R11, RZ, 0x1f, R10 ;  /* 0x0000001fff0b7819 */ /* 0x000fe4000001140a */
[----:B------:R-:W-:Y:S01]  /*6fe80*/  IADD3 R4, P6, PT, R10, R0, RZ ;  /* 0x000000000a047210 */ /* 0x000fe20007fde0ff */
[----:B------:R-:W3:Y:S01]  /*6fe90*/  LDCU UR7, c[0x0][0x398] ;  /* 0x00007300ff0777ac */ /* 0x000ee20008000800 */
[----:B0-----:R-:W-:-:S03]  /*6fea0*/  ISETP.LT.AND P1, PT, R26, UR5, !P2 ;  /* 0x000000051a007c0c */ /* 0x001fc6000d721270 */
[C---:B------:R-:W-:Y:S01]  /*6feb0*/  IMAD.X R5, R11.reuse, 0x1, R3, P6 ;  /* 0x000000010b057824 */ /* 0x040fe200030e0603 */
[----:B------:R-:W0:Y:S01]  /*6fec0*/  LDCU UR5, c[0x0][0x398] ;  /* 0x00007300ff0577ac */ /* 0x000e220008000800 */
[----:B-1----:R-:W-:Y:S02]  /*6fed0*/  IADD3 R8, P6, PT, R10, R24, RZ ;  /* 0x000000180a087210 */ /* 0x002fe40007fde0ff */
[----:B------:R-:W-:Y:S01]  /*6fee0*/  ISETP.LT.AND P2, PT, R28, UR6, !P2 ;  /* 0x000000061c007c0c */ /* 0x000fe2000d741270 */
[----:B------:R-:W1:Y:S02]  /*6fef0*/  LDCU UR6, c[0x0][0x398] ;  /* 0x00007300ff0677ac */ /* 0x000e640008000800 */
[----:B------:R-:W-:Y:S01]  /*6ff00*/  IMAD.X R9, R11, 0x1, R2, P6 ;  /* 0x000000010b097824 */ /* 0x000fe200030e0602 */
[C---:B----4-:R-:W-:Y:S02]  /*6ff10*/  PRMT R13, R16.reuse, 0x7770, RZ ;  /* 0x00007770100d7816 */ /* 0x050fe400000000ff */
[----:B------:R-:W-:-:S03]  /*6ff20*/  PRMT R17, R16, 0x7771, RZ ;  /* 0x0000777110117816 */ /* 0x000fc600000000ff */
[----:B------:R4:W-:Y:S04]  /*6ff30*/  @P5 STG.E.U8 desc[UR42][R4.64], R13 ;  /* 0x0000000d04005986 */ /* 0x0009e8000c10112a */
[----:B------:R0:W-:Y:S01]  /*6ff40*/  @P4 STG.E.U8 desc[UR42][R8.64], R17 ;  /* 0x0000001108004986 */ /* 0x0001e2000c10112a */
[----:B------:R-:W-:Y:S02]  /*6ff50*/  PRMT R15, R16, 0x7772, RZ ;  /* 0x00007772100f7816 */ /* 0x000fe400000000ff */
[C---:B----4-:R-:W-:Y:S02]  /*6ff60*/  IADD3 R4, P5, PT, R10.reuse, R21, RZ ;  /* 0x000000150a047210 */ /* 0x050fe40007fbe0ff */
[----:B0-----:R-:W-:-:S03]  /*6ff70*/  IADD3 R8, P4, PT, R10, R22, RZ ;  /* 0x000000160a087210 */ /* 0x001fc60007f9e0ff */
[C---:B------:R-:W-:Y:S01]  /*6ff80*/  IMAD.X R5, R11.reuse, 0x1, R23, P5 ;  /* 0x000000010b057824 */ /* 0x040fe200028e0617 */
[----:B------:R-:W-:Y:S01]  /*6ff90*/  PRMT R13, R16, 0x7773, RZ ;  /* 0x00007773100d7816 */ /* 0x000fe200000000ff */
[----:B------:R-:W-:Y:S02]  /*6ffa0*/  IMAD.X R9, R11, 0x1, R20, P4 ;  /* 0x000000010b097824 */ /* 0x000fe400020e0614 */
[----:B---3--:R-:W-:Y:S01]  /*6ffb0*/  VIADD R11, R10, UR4 ;  /* 0x000000040a0b7c36 */ /* 0x008fe20008000000 */
[----:B------:R0:W-:Y:S01]  /*6ffc0*/  @P1 STG.E.U8 desc[UR42][R4.64], R15 ;  /* 0x0000000f04001986 */ /* 0x0001e2000c10112a */
[----:B------:R-:W-:Y:S01]  /*6ffd0*/  ISETP.LT.AND P5, PT, R18, UR5, !P3 ;  /* 0x0000000512007c0c */ /* 0x000fe2000dfa1270 */
[----:B------:R-:W3:Y:S01]  /*6ffe0*/  LDCU UR5, c[0x0][0x398] ;  /* 0x00007300ff0577ac */ /* 0x000ee20008000800 */
[----:B-1----:R-:W-:Y:S01]  /*6fff0*/  ISETP.LT.AND P4, PT, R27, UR6, !P3 ;  /* 0x000000061b007c0c */ /* 0x002fe2000df81270 */
[----:B------:R1:W-:Y:S01]  /*70000*/  @P2 STG.E.U8 desc[UR42][R8.64], R13 ;  /* 0x0000000d08002986 */ /* 0x0003e2000c10112a */
[----:B------:R-:W-:Y:S01]  /*70010*/  SHF.R.S32.HI R10, RZ, 0x1f, R11 ;  /* 0x0000001fff0a7819 */ /* 0x000fe2000001140b */
[----:B------:R-:W4:Y:S01]  /*70020*/  LDCU UR4, c[0x0][0x3b8] ;  /* 0x00007700ff0477ac */ /* 0x000f220008000800 */
[----:B------:R-:W-:Y:S01]  /*70030*/  PRMT R17, R6, 0x7770, RZ ;  /* 0x0000777006117816 */ /* 0x000fe200000000ff */
[----:B------:R-:W3:Y:S01]  /*70040*/  LDCU UR6, c[0x0][0x398] ;  /* 0x00007300ff0677ac */ /* 0x000ee20008000800 */
[----:B0-----:R-:W-:-:S02]  /*70050*/  IADD3 R4, P1, PT, R11, R0, RZ ;  /* 0x000000000b047210 */ /* 0x001fc40007f3e0ff */
[----:B-1----:R-:W-:-:S03]  /*70060*/  IADD3 R8, P2, PT, R11, R24, RZ ;  /* 0x000000180b087210 */ /* 0x002fc60007f5e0ff */
[----:B------:R-:W-:Y:S01]  /*70070*/  IMAD.X R5, R10, 0x1, R3, P1 ;  /* 0x000000010a057824 */ /* 0x000fe200008e0603 */
[----:B------:R-:W-:Y:S01]  /*70080*/  PRMT R13, R6, 0x7771, RZ ;  /* 0x00007771060d7816 */ /* 0x000fe200000000ff */
[----:B------:R-:W-:Y:S01]  /*70090*/  IMAD.X R9, R10, 0x1, R2, P2 ;  /* 0x000000010a097824 */ /* 0x000fe200010e0602 */
[----:B------:R-:W-:Y:S01]  /*700a0*/  ISETP.LT.AND P2, PT, R26, UR7, !P3 ;  /* 0x000000071a007c0c */ /* 0x000fe2000df41270 */
[----:B------:R-:W0:Y:S01]  /*700b0*/  LDCU UR7, c[0x0][0x398] ;  /* 0x00007300ff0777ac */ /* 0x000e220008000800 */
[----:B------:R1:W-:Y:S04]  /*700c0*/  @P5 STG.E.U8 desc[UR42][R4.64], R17 ;  /* 0x0000001104005986 */ /* 0x0003e8000c10112a */
[----:B------:R4:W-:Y:S01]  /*700d0*/  @P4 STG.E.U8 desc[UR42][R8.64], R13 ;  /* 0x0000000d08004986 */ /* 0x0009e2000c10112a */
[----:B---3--:R-:W-:Y:S01]  /*700e0*/  ISETP.LT.AND P3, PT, R28, UR5, !P3 ;  /* 0x000000051c007c0c */ /* 0x008fe2000df61270 */
[----:B------:R-:W3:Y:S01]  /*700f0*/  LDCU UR5, c[0x0][0x3b8] ;  /* 0x00007700ff0577ac */ /* 0x000ee20008000800 */
[----:B------:R-:W-:-:S02]  /*70100*/  PRMT R15, R6, 0x7772, RZ ;  /* 0x00007772060f7816 */ /* 0x000fc400000000ff */
[C---:B-1----:R-:W-:Y:S02]  /*70110*/  IADD3 R4, P4, PT, R11.reuse, R21, RZ ;  /* 0x000000150b047210 */ /* 0x042fe40007f9e0ff */
[C---:B----4-:R-:W-:Y:S01]  /*70120*/  IADD3 R8, P6, PT, R11.reuse, R22, RZ ;  /* 0x000000160b087210 */ /* 0x050fe20007fde0ff */
[----:B------:R-:W-:Y:S01]  /*70130*/  VIADD R11, R11, UR4 ;  /* 0x000000040b0b7c36 */ /* 0x000fe20008000000 */
[----:B------:R-:W-:Y:S01]  /*70140*/  ISETP.GE.AND P1, PT, R12, UR15, PT ;  /* 0x0000000f0c007c0c */ /* 0x000fe2000bf26270 */
[----:B------:R-:W-:Y:S01]  /*70150*/  IMAD.X R5, R10, 0x1, R23, P4 ;  /* 0x000000010a057824 */ /* 0x000fe200020e0617 */
[----:B------:R-:W-:Y:S01]  /*70160*/  PRMT R17, R6, 0x7773, RZ ;  /* 0x0000777306117816 */ /* 0x000fe200000000ff */
[----:B------:R-:W-:Y:S01]  /*70170*/  IMAD.X R9, R10, 0x1, R20, P6 ;  /* 0x000000010a097824 */ /* 0x000fe200030e0614 */
[----:B------:R-:W-:Y:S01]  /*70180*/  SHF.R.S32.HI R6, RZ, 0x1f, R11 ;  /* 0x0000001fff067819 */ /* 0x000fe2000001140b */
[----:B------:R-:W1:Y:S01]  /*70190*/  LDCU UR4, c[0x0][0x398] ;  /* 0x00007300ff0477ac */ /* 0x000e620008000800 */
[----:B------:R-:W-:Y:S01]  /*701a0*/  IADD3 R12, P6, PT, R11, R0, RZ ;  /* 0x000000000b0c7210 */ /* 0x000fe20007fde0ff */
[----:B------:R4:W-:Y:S01]  /*701b0*/  @P2 STG.E.U8 desc[UR42][R4.64], R15 ;  /* 0x0000000f04002986 */ /* 0x0009e2000c10112a */
[----:B------:R-:W-:Y:S01]  /*701c0*/  ISETP.LT.AND P5, PT, R18, UR6, !P1 ;  /* 0x0000000612007c0c */ /* 0x000fe2000cfa1270 */
[----:B------:R-:W1:Y:S01]  /*701d0*/  LDCU UR6, c[0x0][0x398] ;  /* 0x00007300ff0677ac */ /* 0x000e620008000800 */
[----:B0-----:R-:W-:Y:S01]  /*701e0*/  ISETP.LT.AND P2, PT, R27, UR7, !P1 ;  /* 0x000000071b007c0c */ /* 0x001fe2000cf41270 */
[----:B------:R-:W-:Y:S01]  /*701f0*/  IMAD.X R13, R6, 0x1, R3, P6 ;  /* 0x00000001060d7824 */ /* 0x000fe200030e0603 */
[----:B------:R-:W-:Y:S01]  /*70200*/  IADD3 R14, P6, PT, R11, R24, RZ ;  /* 0x000000180b0e7210 */ /* 0x000fe20007fde0ff */
[----:B------:R3:W-:Y:S01]  /*70210*/  @P3 STG.E.U8 desc[UR42][R8.64], R17 ;  /* 0x0000001108003986 */ /* 0x0007e2000c10112a */
[----:B------:R-:W-:Y:S01]  /*70220*/  ISETP.LT.AND P3, PT, R27, UR9, !P0 ;  /* 0x000000091b007c0c */ /* 0x000fe2000c761270 */
[----:B------:R-:W0:Y:S01]  /*70230*/  LDCU UR7, c[0x0][0x398] ;  /* 0x00007300ff0777ac */ /* 0x000e220008000800 */
[----:B------:R-:W-:Y:S01]  /*70240*/  ISETP.LT.AND P4, PT, R18, UR8, !P0 ;  /* 0x0000000812007c0c */ /* 0x000fe2000c781270 */
[----:B------:R-:W0:Y:S01]  /*70250*/  LDCU UR8, c[0x0][0x398] ;  /* 0x00007300ff0877ac */ /* 0x000e220008000800 */
[----:B----4-:R-:W-:Y:S01]  /*70260*/  IMAD.X R15, R6, 0x1, R2, P6 ;  /* 0x00000001060f7824 */ /* 0x010fe200030e0602 */
[----:B--2---:R-:W-:-:S02]  /*70270*/  PRMT R27, R29, 0x7770, RZ ;  /* 0x000077701d1b7816 */ /* 0x004fc400000000ff */
[----:B------:R-:W-:Y:S01]  /*70280*/  PRMT R19, R29, 0x7771, RZ ;  /* 0x000077711d137816 */ /* 0x000fe200000000ff */
[C---:B---3--:R-:W-:Y:S02]  /*70290*/  VIADD R17, R11.reuse, UR5 ;  /* 0x000000050b117c36 */ /* 0x048fe40008000000 */
[----:B------:R2:W-:Y:S01]  /*702a0*/  @P5 STG.E.U8 desc[UR42][R12.64], R27 ;  /* 0x0000001b0c005986 */ /* 0x0005e2000c10112a */
[----:B------:R-:W-:-:S03]  /*702b0*/  IADD3 R4, P5, PT, R11, R22, RZ ;  /* 0x000000160b047210 */ /* 0x000fc60007fbe0ff */
[----:B------:R3:W-:Y:S01]  /*702c0*/  @P2 STG.E.U8 desc[UR42][R14.64], R19 ;  /* 0x000000130e002986 */ /* 0x0007e2000c10112a */
[-C--:B------:R-:W-:Y:S02]  /*702d0*/  IADD3 R8, P2, PT, R11, R21.reuse, RZ ;  /* 0x000000150b087210 */ /* 0x080fe40007f5e0ff */
[C---:B------:R-:W-:Y:S02]  /*702e0*/  IADD3 R10, P6, PT, R17.reuse, R0, RZ ;  /* 0x00000000110a7210 */ /* 0x040fe40007fde0ff */
[----:B------:R-:W-:Y:S01]  /*702f0*/  SHF.R.S32.HI R0, RZ, 0x1f, R17 ;  /* 0x0000001fff007819 */ /* 0x000fe20000011411 */
[C---:B------:R-:W-:Y:S01]  /*70300*/  IMAD.X R9, R6.reuse, 0x1, R23, P2 ;  /* 0x0000000106097824 */ /* 0x040fe200010e0617 */
[C---:B------:R-:W-:Y:S01]  /*70310*/  IADD3 R24, P2, PT, R17.reuse, R24, RZ ;  /* 0x0000001811187210 */ /* 0x040fe20007f5e0ff */
[----:B------:R-:W-:Y:S01]  /*70320*/  IMAD.X R5, R6, 0x1, R20, P5 ;  /* 0x0000000106057824 */ /* 0x000fe200028e0614 */
[----:B-1----:R-:W-:Y:S01]  /*70330*/  ISETP.LT.AND P5, PT, R26, UR4, !P1 ;  /* 0x000000041a007c0c */ /* 0x002fe2000cfa1270 */
[----:B------:R-:W-:Y:S01]  /*70340*/  IMAD.X R11, R0, 0x1, R3, P6 ;  /* 0x00000001000b7824 */ /* 0x000fe200030e0603 */
[----:B------:R-:W-:Y:S01]  /*70350*/  ISETP.LT.AND P1, PT, R28, UR6, !P1 ;  /* 0x000000061c007c0c */ /* 0x000fe2000cf21270 */
[----:B------:R-:W-:Y:S01]  /*70360*/  IMAD.X R25, R0, 0x1, R2, P2 ;  /* 0x0000000100197824 */ /* 0x000fe200010e0602 */
[----:B--2---:R-:W-:-:S02]  /*70370*/  IADD3 R12, P6, PT, R17, R21, RZ ;  /* 0x00000015110c7210 */ /* 0x004fc40007fde0ff */
[----:B0-----:R-:W-:Y:S02]  /*70380*/  ISETP.LT.AND P2, PT, R26, UR8, !P0 ;  /* 0x000000081a007c0c */ /* 0x001fe4000c741270 */
[----:B------:R-:W-:Y:S01]  /*70390*/  ISETP.LT.AND P0, PT, R28, UR7, !P0 ;  /* 0x000000071c007c0c */ /* 0x000fe2000c701270 */
[----:B------:R-:W-:Y:S01]  /*703a0*/  IMAD.X R13, R0, 0x1, R23, P6 ;  /* 0x00000001000d7824 */ /* 0x000fe200030e0617 */
[----:B------:R-:W-:Y:S02]  /*703b0*/  IADD3 R22, P6, PT, R17, R22, RZ ;  /* 0x0000001611167210 */ /* 0x000fe40007fde0ff */
[C---:B---3--:R-:W-:Y:S02]  /*703c0*/  PRMT R15, R29.reuse, 0x7772, RZ ;  /* 0x000077721d0f7816 */ /* 0x048fe400000000ff */
[----:B------:R-:W-:Y:S02]  /*703d0*/  PRMT R3, R29, 0x7773, RZ ;  /* 0x000077731d037816 */ /* 0x000fe400000000ff */
[----:B------:R-:W-:-:S02]  /*703e0*/  PRMT R17, R7, 0x7773, RZ ;  /* 0x0000777307117816 */ /* 0x000fc400000000ff */
[C---:B------:R-:W-:Y:S02]  /*703f0*/  PRMT R19, R7.reuse, 0x7772, RZ ;  /* 0x0000777207137816 */ /* 0x040fe400000000ff */
[C---:B------:R-:W-:Y:S02]  /*70400*/  PRMT R21, R7.reuse, 0x7771, RZ ;  /* 0x0000777107157816 */ /* 0x040fe400000000ff */
[----:B------:R-:W-:Y:S01]  /*70410*/  PRMT R7, R7, 0x7770, RZ ;  /* 0x0000777007077816 */ /* 0x000fe200000000ff */
[----:B------:R0:W-:Y:S04]  /*70420*/  @P5 STG.E.U8 desc[UR42][R8.64], R15 ;  /* 0x0000000f08005986 */ /* 0x0001e8000c10112a */
[----:B------:R0:W-:Y:S04]  /*70430*/  @P1 STG.E.U8 desc[UR42][R4.64], R3 ;  /* 0x0000000304001986 */ /* 0x0001e8000c10112a */
[----:B------:R0:W-:Y:S04]  /*70440*/  @P4 STG.E.U8 desc[UR42][R10.64], R7 ;  /* 0x000000070a004986 */ /* 0x0001e8000c10112a */
[----:B------:R0:W-:Y:S01]  /*70450*/  @P3 STG.E.U8 desc[UR42][R24.64], R21 ;  /* 0x0000001518003986 */ /* 0x0001e2000c10112a */
[----:B------:R-:W-:-:S03]  /*70460*/  IMAD.X R23, R0, 0x1, R20, P6 ;  /* 0x0000000100177824 */ /* 0x000fc600030e0614 */
[----:B------:R0:W-:Y:S01]  /*70470*/  @P2 STG.E.U8 desc[UR42][R12.64], R19 ;  /* 0x000000130c002986 */ /* 0x0001e2000c10112a */
[----:B------:R-:W-:Y:S05]  /*70480*/  @!P0 EXIT ;  /* 0x000000000000894d */ /* 0x000fea0003800000 */
[----:B------:R-:W-:Y:S01]  /*70490*/  STG.E.U8 desc[UR42][R22.64], R17 ;  /* 0x0000001116007986 */ /* 0x000fe2000c10112a */
[----:B------:R-:W-:Y:S05]  /*704a0*/  EXIT ;  /* 0x000000000000794d */ /* 0x000fea0003800000 */
.L_x_2:
[----:B------:R-:W-:-:S00]  /*704b0*/  BRA `(.L_x_2) ;  /* 0xfffffffc00fc7947 */ /* 0x000fc0000383ffff */
[----:B------:R-:W-:-:S00]  /*704c0*/  NOP ;  /* 0x0000000000007918 */ /* 0x000fc00000000000 */
        /* <DEDUP_REMOVED lines=11> */
.L_x_3:


//--------------------- .nv.shared.matmul_kernel  --------------------------
	.section	.nv.shared.matmul_kernel,"aw",@nobits
	.sectionflags	@""
	.align	16
	.zero		1024


//--------------------- .nv.shared.reserved.0     --------------------------
	.section	.nv.shared.reserved.0,"aw",@nobits
	.weak		__nv_reservedSMEM_offset_0_alias
	.size		__nv_reservedSMEM_offset_0_alias, 0, 64
	.other		__nv_reservedSMEM_offset_0_alias,@"STO_CUDA_RESERVED_SHARED STV_DEFAULT"
__nv_reservedSMEM_offset_0_alias:
	.zero		0
	.zero		64


//--------------------- .nv.constant0.matmul_kernel --------------------------
	.section	.nv.constant0.matmul_kernel,"a",@progbits
	.sectionflags	@""
	.align	4
.nv.constant0.matmul_kernel:
	.zero		976


//--------------------- SYMBOLS --------------------------

	.type		.nv.reservedSmem.offset0,@object
	.size		.nv.reservedSmem.offset0,0x4
	.type		.nv.reservedSmem.cap,@object
	.size		.nv.reservedSmem.cap,0x4
